//
// Generated by NVIDIA NVVM Compiler
//
// Compiler Build ID: CL-36424714
// Cuda compilation tools, release 13.0, V13.0.88
// Based on NVVM 20.0.0
//

.version 9.0
.target sm_100
.address_size 64

	// .globl	_Z17initialize_deviceILi4ELi4ELi4EEvPdS0_S0_iiiii
.func  (.param .b64 func_retval0) __internal_accurate_pow
(
	.param .b64 __internal_accurate_pow_param_0
)
;
// _ZZ14phi_DBA_kernelILi4ELi4ELi4EEvPiPdS1_S1_S1_iiiidE12wakeup_phi_s has been demoted
// _ZZ12T_DBA_kernelILi4ELi4ELi4EEvPiS0_PdS1_S1_S1_S1_S1_S0_iiiidbE10wakeup_T_s has been demoted
// _ZZ12T_DBA_kernelILi4ELi4ELi4EEvPiS0_PdS1_S1_S1_S1_S1_S0_iiiidbE12wakeup_phi_s has been demoted
// _ZZ18wakeup_next_kernelILi4ELi4ELi4EEvPdS0_PiS1_S1_S1_S0_S0_iiiE17wakeup_phi_s_next has been demoted
// _ZZ18wakeup_next_kernelILi4ELi4ELi4EEvPdS0_PiS1_S1_S1_S0_S0_iiiE15wakeup_T_s_next has been demoted

.visible .entry _Z17initialize_deviceILi4ELi4ELi4EEvPdS0_S0_iiiii(
	.param .u64 .ptr .align 1 _Z17initialize_deviceILi4ELi4ELi4EEvPdS0_S0_iiiii_param_0,
	.param .u64 .ptr .align 1 _Z17initialize_deviceILi4ELi4ELi4EEvPdS0_S0_iiiii_param_1,
	.param .u64 .ptr .align 1 _Z17initialize_deviceILi4ELi4ELi4EEvPdS0_S0_iiiii_param_2,
	.param .u32 _Z17initialize_deviceILi4ELi4ELi4EEvPdS0_S0_iiiii_param_3,
	.param .u32 _Z17initialize_deviceILi4ELi4ELi4EEvPdS0_S0_iiiii_param_4,
	.param .u32 _Z17initialize_deviceILi4ELi4ELi4EEvPdS0_S0_iiiii_param_5,
	.param .u32 _Z17initialize_deviceILi4ELi4ELi4EEvPdS0_S0_iiiii_param_6,
	.param .u32 _Z17initialize_deviceILi4ELi4ELi4EEvPdS0_S0_iiiii_param_7
)
{
	.reg .pred 	%p<8>;
	.reg .b32 	%r<36>;
	.reg .b32 	%f<5>;
	.reg .b64 	%rd<9>;
	.reg .b64 	%fd<56>;

	ld.param.u64 	%rd1, [_Z17initialize_deviceILi4ELi4ELi4EEvPdS0_S0_iiiii_param_0];
	ld.param.u64 	%rd2, [_Z17initialize_deviceILi4ELi4ELi4EEvPdS0_S0_iiiii_param_1];
	ld.param.u32 	%r6, [_Z17initialize_deviceILi4ELi4ELi4EEvPdS0_S0_iiiii_param_3];
	ld.param.u32 	%r7, [_Z17initialize_deviceILi4ELi4ELi4EEvPdS0_S0_iiiii_param_4];
	ld.param.u32 	%r10, [_Z17initialize_deviceILi4ELi4ELi4EEvPdS0_S0_iiiii_param_5];
	ld.param.u32 	%r8, [_Z17initialize_deviceILi4ELi4ELi4EEvPdS0_S0_iiiii_param_6];
	ld.param.u32 	%r9, [_Z17initialize_deviceILi4ELi4ELi4EEvPdS0_S0_iiiii_param_7];
	mov.u32 	%r11, %ctaid.y;
	mov.u32 	%r12, %ntid.y;
	mov.u32 	%r13, %tid.y;
	mad.lo.s32 	%r1, %r11, %r12, %r13;
	mov.u32 	%r14, %ctaid.x;
	mov.u32 	%r15, %ntid.x;
	mov.u32 	%r16, %tid.x;
	mad.lo.s32 	%r2, %r14, %r15, %r16;
	mov.u32 	%r17, %ctaid.z;
	mov.u32 	%r18, %ntid.z;
	mov.u32 	%r19, %tid.z;
	mad.lo.s32 	%r3, %r17, %r18, %r19;
	setp.ge.s32 	%p1, %r1, %r10;
	setp.ge.s32 	%p2, %r2, %r7;
	or.pred  	%p3, %p2, %p1;
	setp.ge.s32 	%p4, %r3, %r9;
	or.pred  	%p5, %p3, %p4;
	@%p5 bra 	$L__BB0_5;
	mad.lo.s32 	%r20, %r7, %r1, %r2;
	mad.lo.s32 	%r4, %r20, %r9, %r3;
	shr.u32 	%r21, %r7, 31;
	add.s32 	%r22, %r7, %r21;
	shr.s32 	%r23, %r22, 1;
	sub.s32 	%r24, %r2, %r23;
	cvt.rn.f64.s32 	%fd6, %r24;
	add.s32 	%r25, %r6, %r1;
	shr.u32 	%r26, %r8, 31;
	add.s32 	%r27, %r8, %r26;
	shr.s32 	%r28, %r27, 1;
	sub.s32 	%r29, %r25, %r28;
	mul.lo.s32 	%r30, %r29, %r29;
	cvt.rn.f64.u32 	%fd7, %r30;
	fma.rn.f64 	%fd8, %fd6, %fd6, %fd7;
	shr.u32 	%r31, %r9, 1;
	sub.s32 	%r32, %r3, %r31;
	mul.lo.s32 	%r33, %r32, %r32;
	cvt.rn.f64.u32 	%fd9, %r33;
	add.f64 	%fd10, %fd8, %fd9;
	sqrt.rn.f64 	%fd11, %fd10;
	add.f64 	%fd1, %fd11, 0dC014000000000000;
	{
	.reg .b32 %temp; 
	mov.b64 	{%temp, %r34}, %fd1;
	}
	and.b32  	%r5, %r34, 2147483647;
	{
	.reg .b32 %temp; 
	mov.b64 	{%r35, %temp}, %fd1;
	}
	mov.b64 	%fd2, {%r35, %r5};
	setp.ltu.f64 	%p6, %fd2, 0d3FE4F92224DD2F1A;
	@%p6 bra 	$L__BB0_3;
	add.f64 	%fd12, %fd2, %fd2;
	cvt.rn.f32.f64 	%f1, %fd12;
	mul.f32 	%f2, %f1, 0f3FB8AA3B;
	cvt.rni.f32.f32 	%f3, %f2;
	cvt.f64.f32 	%fd13, %f3;
	fma.rn.f64 	%fd14, %fd13, 0dBFE62E42FEFA39EF, %fd12;
	fma.rn.f64 	%fd15, %fd14, 0d3E5AE904A4741B81, 0d3E928A27F89B6999;
	fma.rn.f64 	%fd16, %fd15, %fd14, 0d3EC71DE715FF7E07;
	fma.rn.f64 	%fd17, %fd16, %fd14, 0d3EFA019A6B0AC45A;
	fma.rn.f64 	%fd18, %fd17, %fd14, 0d3F2A01A017EED94F;
	fma.rn.f64 	%fd19, %fd18, %fd14, 0d3F56C16C17F2A71B;
	fma.rn.f64 	%fd20, %fd19, %fd14, 0d3F811111111173C4;
	fma.rn.f64 	%fd21, %fd20, %fd14, 0d3FA555555555211A;
	fma.rn.f64 	%fd22, %fd21, %fd14, 0d3FC5555555555540;
	fma.rn.f64 	%fd23, %fd22, %fd14, 0d3FE0000000000005;
	mul.f64 	%fd24, %fd14, %fd23;
	fma.rn.f64 	%fd25, %fd24, %fd14, %fd14;
	ex2.approx.ftz.f32 	%f4, %f3;
	cvt.f64.f32 	%fd26, %f4;
	mov.f64 	%fd27, 0d3FF0000000000000;
	sub.f64 	%fd28, %fd27, %fd26;
	neg.f64 	%fd29, %fd25;
	fma.rn.f64 	%fd30, %fd29, %fd26, %fd28;
	mov.f64 	%fd31, 0d4000000000000000;
	sub.f64 	%fd32, %fd31, %fd30;
	rcp.approx.ftz.f64 	%fd33, %fd32;
	neg.f64 	%fd34, %fd32;
	fma.rn.f64 	%fd35, %fd34, %fd33, 0d3FF0000000000000;
	fma.rn.f64 	%fd36, %fd35, %fd35, %fd35;
	fma.rn.f64 	%fd37, %fd36, %fd33, %fd33;
	fma.rn.f64 	%fd38, %fd37, 0dC000000000000000, 0d3FF0000000000000;
	setp.gt.u32 	%p7, %r5, 1077088193;
	selp.f64 	%fd39, 0d3FF0000000000000, %fd38, %p7;
	copysign.f64 	%fd55, %fd1, %fd39;
	bra.uni 	$L__BB0_4;
$L__BB0_3:
	mul.f64 	%fd40, %fd1, %fd1;
	fma.rn.f64 	%fd41, %fd40, 0dBEF0BC46E2F5E964, 0d3F14359F420AFC3D;
	fma.rn.f64 	%fd42, %fd41, %fd40, 0dBF2DF9F0728C5D84;
	fma.rn.f64 	%fd43, %fd42, %fd40, 0d3F4337D1CEC4F033;
	fma.rn.f64 	%fd44, %fd43, %fd40, 0dBF57D6E9674335B3;
	fma.rn.f64 	%fd45, %fd44, %fd40, 0d3F6D6D000D7AAD3D;
	fma.rn.f64 	%fd46, %fd45, %fd40, 0dBF8226E1F3CF1EF5;
	fma.rn.f64 	%fd47, %fd46, %fd40, 0d3F9664F47EC0C8CF;
	fma.rn.f64 	%fd48, %fd47, %fd40, 0dBFABA1BA1B80AB40;
	fma.rn.f64 	%fd49, %fd48, %fd40, 0d3FC111111110FA4A;
	fma.rn.f64 	%fd50, %fd49, %fd40, 0dBFD5555555555550;
	fma.rn.f64 	%fd51, %fd50, %fd40, 0d0000000000000000;
	fma.rn.f64 	%fd55, %fd51, %fd1, %fd1;
$L__BB0_4:
	mul.f64 	%fd52, %fd55, 0d3FE0000000000000;
	mov.f64 	%fd53, 0d3FE0000000000000;
	sub.f64 	%fd54, %fd53, %fd52;
	cvta.to.global.u64 	%rd3, %rd1;
	mul.wide.u32 	%rd4, %r4, 8;
	add.s64 	%rd5, %rd3, %rd4;
	st.global.f64 	[%rd5], %fd54;
	cvta.to.global.u64 	%rd6, %rd2;
	add.s64 	%rd7, %rd6, %rd4;
	mov.b64 	%rd8, -4625196817309499392;
	st.global.u64 	[%rd7], %rd8;
$L__BB0_5:
	ret;

}
	// .globl	_Z21initialize_DBA_deviceILi4ELi4ELi4EEvPiS0_S0_S0_PdS1_S1_iiiii
.visible .entry _Z21initialize_DBA_deviceILi4ELi4ELi4EEvPiS0_S0_S0_PdS1_S1_iiiii(
	.param .u64 .ptr .align 1 _Z21initialize_DBA_deviceILi4ELi4ELi4EEvPiS0_S0_S0_PdS1_S1_iiiii_param_0,
	.param .u64 .ptr .align 1 _Z21initialize_DBA_deviceILi4ELi4ELi4EEvPiS0_S0_S0_PdS1_S1_iiiii_param_1,
	.param .u64 .ptr .align 1 _Z21initialize_DBA_deviceILi4ELi4ELi4EEvPiS0_S0_S0_PdS1_S1_iiiii_param_2,
	.param .u64 .ptr .align 1 _Z21initialize_DBA_deviceILi4ELi4ELi4EEvPiS0_S0_S0_PdS1_S1_iiiii_param_3,
	.param .u64 .ptr .align 1 _Z21initialize_DBA_deviceILi4ELi4ELi4EEvPiS0_S0_S0_PdS1_S1_iiiii_param_4,
	.param .u64 .ptr .align 1 _Z21initialize_DBA_deviceILi4ELi4ELi4EEvPiS0_S0_S0_PdS1_S1_iiiii_param_5,
	.param .u64 .ptr .align 1 _Z21initialize_DBA_deviceILi4ELi4ELi4EEvPiS0_S0_S0_PdS1_S1_iiiii_param_6,
	.param .u32 _Z21initialize_DBA_deviceILi4ELi4ELi4EEvPiS0_S0_S0_PdS1_S1_iiiii_param_7,
	.param .u32 _Z21initialize_DBA_deviceILi4ELi4ELi4EEvPiS0_S0_S0_PdS1_S1_iiiii_param_8,
	.param .u32 _Z21initialize_DBA_deviceILi4ELi4ELi4EEvPiS0_S0_S0_PdS1_S1_iiiii_param_9,
	.param .u32 _Z21initialize_DBA_deviceILi4ELi4ELi4EEvPiS0_S0_S0_PdS1_S1_iiiii_param_10,
	.param .u32 _Z21initialize_DBA_deviceILi4ELi4ELi4EEvPiS0_S0_S0_PdS1_S1_iiiii_param_11
)
{
	.reg .pred 	%p<14>;
	.reg .b32 	%r<66>;
	.reg .b32 	%f<9>;
	.reg .b64 	%rd<25>;
	.reg .b64 	%fd<116>;

	ld.param.u64 	%rd3, [_Z21initialize_DBA_deviceILi4ELi4ELi4EEvPiS0_S0_S0_PdS1_S1_iiiii_param_1];
	ld.param.u64 	%rd4, [_Z21initialize_DBA_deviceILi4ELi4ELi4EEvPiS0_S0_S0_PdS1_S1_iiiii_param_2];
	ld.param.u64 	%rd5, [_Z21initialize_DBA_deviceILi4ELi4ELi4EEvPiS0_S0_S0_PdS1_S1_iiiii_param_3];
	ld.param.u64 	%rd6, [_Z21initialize_DBA_deviceILi4ELi4ELi4EEvPiS0_S0_S0_PdS1_S1_iiiii_param_4];
	ld.param.u64 	%rd7, [_Z21initialize_DBA_deviceILi4ELi4ELi4EEvPiS0_S0_S0_PdS1_S1_iiiii_param_5];
	ld.param.u32 	%r24, [_Z21initialize_DBA_deviceILi4ELi4ELi4EEvPiS0_S0_S0_PdS1_S1_iiiii_param_7];
	ld.param.u32 	%r25, [_Z21initialize_DBA_deviceILi4ELi4ELi4EEvPiS0_S0_S0_PdS1_S1_iiiii_param_8];
	ld.param.u32 	%r26, [_Z21initialize_DBA_deviceILi4ELi4ELi4EEvPiS0_S0_S0_PdS1_S1_iiiii_param_9];
	ld.param.u32 	%r27, [_Z21initialize_DBA_deviceILi4ELi4ELi4EEvPiS0_S0_S0_PdS1_S1_iiiii_param_10];
	ld.param.u32 	%r28, [_Z21initialize_DBA_deviceILi4ELi4ELi4EEvPiS0_S0_S0_PdS1_S1_iiiii_param_11];
	mov.u32 	%r1, %tid.x;
	mov.u32 	%r2, %tid.y;
	or.b32  	%r29, %r1, %r2;
	mov.u32 	%r3, %tid.z;
	or.b32  	%r30, %r29, %r3;
	setp.ne.s32 	%p1, %r30, 0;
	@%p1 bra 	$L__BB1_2;
	ld.param.u64 	%rd24, [_Z21initialize_DBA_deviceILi4ELi4ELi4EEvPiS0_S0_S0_PdS1_S1_iiiii_param_0];
	cvta.to.global.u64 	%rd8, %rd24;
	cvta.to.global.u64 	%rd9, %rd4;
	cvta.to.global.u64 	%rd10, %rd3;
	cvta.to.global.u64 	%rd11, %rd5;
	mov.u32 	%r31, %ctaid.z;
	mov.u32 	%r32, %ctaid.y;
	mov.u32 	%r33, %ctaid.x;
	mov.u32 	%r34, %nctaid.x;
	mov.u32 	%r35, %nctaid.z;
	mad.lo.s32 	%r36, %r32, %r34, %r33;
	mad.lo.s32 	%r37, %r36, %r35, %r31;
	mul.wide.s32 	%rd12, %r37, 4;
	add.s64 	%rd13, %rd8, %rd12;
	mov.b32 	%r38, 1;
	st.global.u32 	[%rd13], %r38;
	add.s64 	%rd14, %rd9, %rd12;
	st.global.u32 	[%rd14], %r38;
	add.s64 	%rd15, %rd10, %rd12;
	mov.b32 	%r39, 0;
	st.global.u32 	[%rd15], %r39;
	add.s64 	%rd16, %rd11, %rd12;
	st.global.u32 	[%rd16], %r39;
$L__BB1_2:
	mov.u32 	%r40, %ctaid.y;
	mov.u32 	%r41, %ntid.y;
	mad.lo.s32 	%r4, %r40, %r41, %r2;
	mov.u32 	%r42, %ctaid.x;
	mov.u32 	%r43, %ntid.x;
	mad.lo.s32 	%r5, %r42, %r43, %r1;
	mov.u32 	%r44, %ctaid.z;
	mov.u32 	%r45, %ntid.z;
	mad.lo.s32 	%r6, %r44, %r45, %r3;
	mul.lo.s32 	%r46, %r27, 10;
	div.s32 	%r7, %r46, %r28;
	setp.ge.s32 	%p2, %r4, %r26;
	setp.ge.s32 	%p3, %r5, %r25;
	or.pred  	%p4, %p3, %p2;
	setp.ge.s32 	%p5, %r6, %r28;
	or.pred  	%p6, %p4, %p5;
	@%p6 bra 	$L__BB1_16;
	mad.lo.s32 	%r47, %r25, %r4, %r5;
	mad.lo.s32 	%r8, %r47, %r28, %r6;
	cvta.to.global.u64 	%rd17, %rd6;
	mul.wide.u32 	%rd18, %r8, 8;
	add.s64 	%rd1, %rd17, %rd18;
	mov.b64 	%rd19, 0;
	st.global.u64 	[%rd1], %rd19;
	setp.lt.s32 	%p7, %r7, 1;
	@%p7 bra 	$L__BB1_15;
	cvt.rn.f64.s32 	%fd18, %r5;
	mul.f64 	%fd1, %fd18, %fd18;
	add.s32 	%r9, %r24, %r4;
	add.s32 	%r49, %r7, 1;
	div.s32 	%r10, %r27, %r49;
	mul.hi.u32 	%r50, %r28, -1171354717;
	shr.u32 	%r51, %r50, 3;
	shl.b32 	%r11, %r51, 1;
	sub.s32 	%r12, %r6, %r11;
	sub.s32 	%r13, %r6, %r51;
	mov.b32 	%r62, 0;
	mov.f64 	%fd113, 0d0000000000000000;
$L__BB1_5:
	not.b32 	%r53, %r62;
	mad.lo.s32 	%r54, %r10, %r53, %r9;
	mul.lo.s32 	%r55, %r54, %r54;
	cvt.rn.f64.u32 	%fd19, %r55;
	add.f64 	%fd3, %fd1, %fd19;
	mov.b32 	%r65, 0;
	mov.u32 	%r63, %r13;
	mov.u32 	%r64, %r12;
$L__BB1_6:
	mul.lo.s32 	%r56, %r63, %r63;
	cvt.rn.f64.u32 	%fd20, %r56;
	add.f64 	%fd21, %fd3, %fd20;
	sqrt.rn.f64 	%fd22, %fd21;
	add.f64 	%fd5, %fd22, 0dC014000000000000;
	{
	.reg .b32 %temp; 
	mov.b64 	{%temp, %r57}, %fd5;
	}
	and.b32  	%r18, %r57, 2147483647;
	{
	.reg .b32 %temp; 
	mov.b64 	{%r58, %temp}, %fd5;
	}
	mov.b64 	%fd6, {%r58, %r18};
	setp.ltu.f64 	%p8, %fd6, 0d3FE4F92224DD2F1A;
	@%p8 bra 	$L__BB1_8;
	add.f64 	%fd23, %fd6, %fd6;
	cvt.rn.f32.f64 	%f1, %fd23;
	mul.f32 	%f2, %f1, 0f3FB8AA3B;
	cvt.rni.f32.f32 	%f3, %f2;
	cvt.f64.f32 	%fd24, %f3;
	fma.rn.f64 	%fd25, %fd24, 0dBFE62E42FEFA39EF, %fd23;
	fma.rn.f64 	%fd26, %fd25, 0d3E5AE904A4741B81, 0d3E928A27F89B6999;
	fma.rn.f64 	%fd27, %fd26, %fd25, 0d3EC71DE715FF7E07;
	fma.rn.f64 	%fd28, %fd27, %fd25, 0d3EFA019A6B0AC45A;
	fma.rn.f64 	%fd29, %fd28, %fd25, 0d3F2A01A017EED94F;
	fma.rn.f64 	%fd30, %fd29, %fd25, 0d3F56C16C17F2A71B;
	fma.rn.f64 	%fd31, %fd30, %fd25, 0d3F811111111173C4;
	fma.rn.f64 	%fd32, %fd31, %fd25, 0d3FA555555555211A;
	fma.rn.f64 	%fd33, %fd32, %fd25, 0d3FC5555555555540;
	fma.rn.f64 	%fd34, %fd33, %fd25, 0d3FE0000000000005;
	mul.f64 	%fd35, %fd25, %fd34;
	fma.rn.f64 	%fd36, %fd35, %fd25, %fd25;
	ex2.approx.ftz.f32 	%f4, %f3;
	cvt.f64.f32 	%fd37, %f4;
	mov.f64 	%fd38, 0d3FF0000000000000;
	sub.f64 	%fd39, %fd38, %fd37;
	neg.f64 	%fd40, %fd36;
	fma.rn.f64 	%fd41, %fd40, %fd37, %fd39;
	mov.f64 	%fd42, 0d4000000000000000;
	sub.f64 	%fd43, %fd42, %fd41;
	rcp.approx.ftz.f64 	%fd44, %fd43;
	neg.f64 	%fd45, %fd43;
	fma.rn.f64 	%fd46, %fd45, %fd44, 0d3FF0000000000000;
	fma.rn.f64 	%fd47, %fd46, %fd46, %fd46;
	fma.rn.f64 	%fd48, %fd47, %fd44, %fd44;
	fma.rn.f64 	%fd49, %fd48, 0dC000000000000000, 0d3FF0000000000000;
	setp.gt.u32 	%p9, %r18, 1077088193;
	selp.f64 	%fd50, 0d3FF0000000000000, %fd49, %p9;
	copysign.f64 	%fd114, %fd5, %fd50;
	bra.uni 	$L__BB1_9;
$L__BB1_8:
	mul.f64 	%fd51, %fd5, %fd5;
	fma.rn.f64 	%fd52, %fd51, 0dBEF0BC46E2F5E964, 0d3F14359F420AFC3D;
	fma.rn.f64 	%fd53, %fd52, %fd51, 0dBF2DF9F0728C5D84;
	fma.rn.f64 	%fd54, %fd53, %fd51, 0d3F4337D1CEC4F033;
	fma.rn.f64 	%fd55, %fd54, %fd51, 0dBF57D6E9674335B3;
	fma.rn.f64 	%fd56, %fd55, %fd51, 0d3F6D6D000D7AAD3D;
	fma.rn.f64 	%fd57, %fd56, %fd51, 0dBF8226E1F3CF1EF5;
	fma.rn.f64 	%fd58, %fd57, %fd51, 0d3F9664F47EC0C8CF;
	fma.rn.f64 	%fd59, %fd58, %fd51, 0dBFABA1BA1B80AB40;
	fma.rn.f64 	%fd60, %fd59, %fd51, 0d3FC111111110FA4A;
	fma.rn.f64 	%fd61, %fd60, %fd51, 0dBFD5555555555550;
	fma.rn.f64 	%fd62, %fd61, %fd51, 0d0000000000000000;
	fma.rn.f64 	%fd114, %fd62, %fd5, %fd5;
$L__BB1_9:
	mul.f64 	%fd63, %fd114, 0d3FE0000000000000;
	mov.f64 	%fd64, 0d3FE0000000000000;
	sub.f64 	%fd65, %fd64, %fd63;
	add.f64 	%fd10, %fd113, %fd65;
	mul.lo.s32 	%r59, %r64, %r64;
	cvt.rn.f64.u32 	%fd66, %r59;
	add.f64 	%fd67, %fd3, %fd66;
	sqrt.rn.f64 	%fd68, %fd67;
	add.f64 	%fd11, %fd68, 0dC014000000000000;
	{
	.reg .b32 %temp; 
	mov.b64 	{%temp, %r60}, %fd11;
	}
	and.b32  	%r19, %r60, 2147483647;
	{
	.reg .b32 %temp; 
	mov.b64 	{%r61, %temp}, %fd11;
	}
	mov.b64 	%fd12, {%r61, %r19};
	setp.ltu.f64 	%p10, %fd12, 0d3FE4F92224DD2F1A;
	@%p10 bra 	$L__BB1_11;
	add.f64 	%fd69, %fd12, %fd12;
	cvt.rn.f32.f64 	%f5, %fd69;
	mul.f32 	%f6, %f5, 0f3FB8AA3B;
	cvt.rni.f32.f32 	%f7, %f6;
	cvt.f64.f32 	%fd70, %f7;
	fma.rn.f64 	%fd71, %fd70, 0dBFE62E42FEFA39EF, %fd69;
	fma.rn.f64 	%fd72, %fd71, 0d3E5AE904A4741B81, 0d3E928A27F89B6999;
	fma.rn.f64 	%fd73, %fd72, %fd71, 0d3EC71DE715FF7E07;
	fma.rn.f64 	%fd74, %fd73, %fd71, 0d3EFA019A6B0AC45A;
	fma.rn.f64 	%fd75, %fd74, %fd71, 0d3F2A01A017EED94F;
	fma.rn.f64 	%fd76, %fd75, %fd71, 0d3F56C16C17F2A71B;
	fma.rn.f64 	%fd77, %fd76, %fd71, 0d3F811111111173C4;
	fma.rn.f64 	%fd78, %fd77, %fd71, 0d3FA555555555211A;
	fma.rn.f64 	%fd79, %fd78, %fd71, 0d3FC5555555555540;
	fma.rn.f64 	%fd80, %fd79, %fd71, 0d3FE0000000000005;
	mul.f64 	%fd81, %fd71, %fd80;
	fma.rn.f64 	%fd82, %fd81, %fd71, %fd71;
	ex2.approx.ftz.f32 	%f8, %f7;
	cvt.f64.f32 	%fd83, %f8;
	mov.f64 	%fd84, 0d3FF0000000000000;
	sub.f64 	%fd85, %fd84, %fd83;
	neg.f64 	%fd86, %fd82;
	fma.rn.f64 	%fd87, %fd86, %fd83, %fd85;
	mov.f64 	%fd88, 0d4000000000000000;
	sub.f64 	%fd89, %fd88, %fd87;
	rcp.approx.ftz.f64 	%fd90, %fd89;
	neg.f64 	%fd91, %fd89;
	fma.rn.f64 	%fd92, %fd91, %fd90, 0d3FF0000000000000;
	fma.rn.f64 	%fd93, %fd92, %fd92, %fd92;
	fma.rn.f64 	%fd94, %fd93, %fd90, %fd90;
	fma.rn.f64 	%fd95, %fd94, 0dC000000000000000, 0d3FF0000000000000;
	setp.gt.u32 	%p11, %r19, 1077088193;
	selp.f64 	%fd96, 0d3FF0000000000000, %fd95, %p11;
	copysign.f64 	%fd115, %fd11, %fd96;
	bra.uni 	$L__BB1_12;
$L__BB1_11:
	mul.f64 	%fd97, %fd11, %fd11;
	fma.rn.f64 	%fd98, %fd97, 0dBEF0BC46E2F5E964, 0d3F14359F420AFC3D;
	fma.rn.f64 	%fd99, %fd98, %fd97, 0dBF2DF9F0728C5D84;
	fma.rn.f64 	%fd100, %fd99, %fd97, 0d3F4337D1CEC4F033;
	fma.rn.f64 	%fd101, %fd100, %fd97, 0dBF57D6E9674335B3;
	fma.rn.f64 	%fd102, %fd101, %fd97, 0d3F6D6D000D7AAD3D;
	fma.rn.f64 	%fd103, %fd102, %fd97, 0dBF8226E1F3CF1EF5;
	fma.rn.f64 	%fd104, %fd103, %fd97, 0d3F9664F47EC0C8CF;
	fma.rn.f64 	%fd105, %fd104, %fd97, 0dBFABA1BA1B80AB40;
	fma.rn.f64 	%fd106, %fd105, %fd97, 0d3FC111111110FA4A;
	fma.rn.f64 	%fd107, %fd106, %fd97, 0dBFD5555555555550;
	fma.rn.f64 	%fd108, %fd107, %fd97, 0d0000000000000000;
	fma.rn.f64 	%fd115, %fd108, %fd11, %fd11;
$L__BB1_12:
	mul.f64 	%fd109, %fd115, 0d3FE0000000000000;
	mov.f64 	%fd110, 0d3FE0000000000000;
	sub.f64 	%fd111, %fd110, %fd109;
	add.f64 	%fd113, %fd10, %fd111;
	add.s32 	%r65, %r65, 2;
	sub.s32 	%r64, %r64, %r11;
	sub.s32 	%r63, %r63, %r11;
	setp.ne.s32 	%p12, %r65, 10;
	@%p12 bra 	$L__BB1_6;
	add.s32 	%r62, %r62, 1;
	setp.ne.s32 	%p13, %r62, %r7;
	@%p13 bra 	$L__BB1_5;
	st.global.f64 	[%rd1], %fd113;
$L__BB1_15:
	cvta.to.global.u64 	%rd20, %rd7;
	add.s64 	%rd22, %rd20, %rd18;
	mov.b64 	%rd23, -4625196817309499392;
	st.global.u64 	[%rd22], %rd23;
$L__BB1_16:
	ret;

}
	// .globl	_Z10phi_kernelILi4ELi4ELi4EEvPdS0_S0_iiiid
.visible .entry _Z10phi_kernelILi4ELi4ELi4EEvPdS0_S0_iiiid(
	.param .u64 .ptr .align 1 _Z10phi_kernelILi4ELi4ELi4EEvPdS0_S0_iiiid_param_0,
	.param .u64 .ptr .align 1 _Z10phi_kernelILi4ELi4ELi4EEvPdS0_S0_iiiid_param_1,
	.param .u64 .ptr .align 1 _Z10phi_kernelILi4ELi4ELi4EEvPdS0_S0_iiiid_param_2,
	.param .u32 _Z10phi_kernelILi4ELi4ELi4EEvPdS0_S0_iiiid_param_3,
	.param .u32 _Z10phi_kernelILi4ELi4ELi4EEvPdS0_S0_iiiid_param_4,
	.param .u32 _Z10phi_kernelILi4ELi4ELi4EEvPdS0_S0_iiiid_param_5,
	.param .u32 _Z10phi_kernelILi4ELi4ELi4EEvPdS0_S0_iiiid_param_6,
	.param .f64 _Z10phi_kernelILi4ELi4ELi4EEvPdS0_S0_iiiid_param_7
)
{
	.reg .pred 	%p<51>;
	.reg .b32 	%r<124>;
	.reg .b64 	%rd<68>;
	.reg .b64 	%fd<176>;

	ld.param.u64 	%rd4, [_Z10phi_kernelILi4ELi4ELi4EEvPdS0_S0_iiiid_param_0];
	ld.param.u32 	%r12, [_Z10phi_kernelILi4ELi4ELi4EEvPdS0_S0_iiiid_param_3];
	ld.param.u32 	%r13, [_Z10phi_kernelILi4ELi4ELi4EEvPdS0_S0_iiiid_param_4];
	ld.param.u32 	%r10, [_Z10phi_kernelILi4ELi4ELi4EEvPdS0_S0_iiiid_param_5];
	ld.param.u32 	%r11, [_Z10phi_kernelILi4ELi4ELi4EEvPdS0_S0_iiiid_param_6];
	cvta.to.global.u64 	%rd1, %rd4;
	mov.u32 	%r14, %ctaid.y;
	mov.u32 	%r15, %ntid.y;
	mov.u32 	%r16, %tid.y;
	mad.lo.s32 	%r17, %r14, %r15, %r16;
	add.s32 	%r1, %r17, %r12;
	mov.u32 	%r18, %ctaid.x;
	mov.u32 	%r19, %ntid.x;
	mov.u32 	%r20, %tid.x;
	mad.lo.s32 	%r2, %r18, %r19, %r20;
	mov.u32 	%r21, %ctaid.z;
	mov.u32 	%r22, %ntid.z;
	mov.u32 	%r23, %tid.z;
	mad.lo.s32 	%r3, %r21, %r22, %r23;
	setp.ge.s32 	%p1, %r1, %r13;
	setp.ge.s32 	%p2, %r2, %r10;
	or.pred  	%p3, %p1, %p2;
	setp.ge.s32 	%p4, %r3, %r11;
	or.pred  	%p5, %p3, %p4;
	@%p5 bra 	$L__BB2_27;
	ld.param.f64 	%fd167, [_Z10phi_kernelILi4ELi4ELi4EEvPdS0_S0_iiiid_param_7];
	mul.lo.s32 	%r24, %r10, %r1;
	mul.lo.s32 	%r25, %r24, %r11;
	mul.lo.s32 	%r26, %r11, %r2;
	add.s32 	%r27, %r25, %r26;
	add.s32 	%r4, %r27, %r3;
	add.s32 	%r28, %r2, 1;
	add.s32 	%r29, %r10, -1;
	setp.lt.s32 	%p6, %r2, %r29;
	selp.b32 	%r30, %r28, %r29, %p6;
	max.s32 	%r31, %r2, 1;
	add.s32 	%r32, %r31, -1;
	mul.lo.s32 	%r33, %r30, %r11;
	add.s32 	%r34, %r33, %r25;
	add.s32 	%r35, %r34, %r3;
	mul.wide.s32 	%rd5, %r35, 8;
	add.s64 	%rd6, %rd1, %rd5;
	ld.global.nc.f64 	%fd37, [%rd6];
	mul.lo.s32 	%r36, %r11, %r32;
	add.s32 	%r37, %r25, %r36;
	add.s32 	%r38, %r37, %r3;
	mul.wide.s32 	%rd7, %r38, 8;
	add.s64 	%rd8, %rd1, %rd7;
	ld.global.nc.f64 	%fd38, [%rd8];
	sub.f64 	%fd39, %fd37, %fd38;
	add.f64 	%fd40, %fd167, %fd167;
	div.rn.f64 	%fd1, %fd39, %fd40;
	add.s32 	%r39, %r24, %r10;
	mul.lo.s32 	%r40, %r39, %r11;
	add.s32 	%r41, %r40, %r26;
	add.s32 	%r42, %r41, %r3;
	mul.wide.s32 	%rd9, %r42, 8;
	add.s64 	%rd10, %rd1, %rd9;
	ld.global.nc.f64 	%fd41, [%rd10];
	shl.b32 	%r43, %r10, 1;
	sub.s32 	%r44, %r39, %r43;
	mul.lo.s32 	%r45, %r44, %r11;
	add.s32 	%r46, %r45, %r26;
	add.s32 	%r47, %r46, %r3;
	mul.wide.s32 	%rd11, %r47, 8;
	add.s64 	%rd12, %rd1, %rd11;
	ld.global.nc.f64 	%fd42, [%rd12];
	sub.f64 	%fd43, %fd41, %fd42;
	div.rn.f64 	%fd2, %fd43, %fd40;
	add.s32 	%r48, %r3, 1;
	add.s32 	%r49, %r11, -1;
	setp.lt.u32 	%p7, %r3, %r49;
	selp.b32 	%r50, %r48, %r49, %p7;
	max.u32 	%r51, %r3, 1;
	add.s32 	%r52, %r51, -1;
	add.s32 	%r53, %r50, %r27;
	mul.wide.s32 	%rd13, %r53, 8;
	add.s64 	%rd14, %rd1, %rd13;
	ld.global.nc.f64 	%fd44, [%rd14];
	add.s32 	%r54, %r27, %r52;
	mul.wide.s32 	%rd15, %r54, 8;
	add.s64 	%rd16, %rd1, %rd15;
	ld.global.nc.f64 	%fd45, [%rd16];
	sub.f64 	%fd46, %fd44, %fd45;
	div.rn.f64 	%fd3, %fd46, %fd40;
	mul.f64 	%fd47, %fd167, %fd167;
	rcp.rn.f64 	%fd48, %fd47;
	mul.wide.s32 	%rd17, %r4, 8;
	add.s64 	%rd18, %rd1, %rd17;
	ld.global.nc.f64 	%fd49, [%rd18];
	mul.f64 	%fd50, %fd49, 0dC011111111111111;
	add.f64 	%fd51, %fd37, %fd38;
	add.f64 	%fd52, %fd51, %fd41;
	add.f64 	%fd53, %fd52, %fd42;
	add.f64 	%fd54, %fd53, %fd44;
	add.f64 	%fd55, %fd54, %fd45;
	fma.rn.f64 	%fd56, %fd55, 0d3FDDDDDDDDDDDDDE, %fd50;
	add.s32 	%r55, %r33, %r40;
	add.s32 	%r56, %r55, %r3;
	mul.wide.s32 	%rd19, %r56, 8;
	add.s64 	%rd20, %rd1, %rd19;
	ld.global.nc.f64 	%fd57, [%rd20];
	add.s32 	%r57, %r33, %r45;
	add.s32 	%r58, %r57, %r3;
	mul.wide.s32 	%rd21, %r58, 8;
	add.s64 	%rd22, %rd1, %rd21;
	ld.global.nc.f64 	%fd58, [%rd22];
	add.f64 	%fd59, %fd57, %fd58;
	add.s32 	%r59, %r40, %r36;
	add.s32 	%r60, %r59, %r3;
	mul.wide.s32 	%rd23, %r60, 8;
	add.s64 	%rd24, %rd1, %rd23;
	ld.global.nc.f64 	%fd60, [%rd24];
	add.f64 	%fd61, %fd59, %fd60;
	add.s32 	%r61, %r45, %r36;
	add.s32 	%r62, %r61, %r3;
	mul.wide.s32 	%rd25, %r62, 8;
	add.s64 	%rd26, %rd1, %rd25;
	ld.global.nc.f64 	%fd62, [%rd26];
	add.f64 	%fd63, %fd61, %fd62;
	add.s32 	%r63, %r34, %r50;
	mul.wide.s32 	%rd27, %r63, 8;
	add.s64 	%rd28, %rd1, %rd27;
	ld.global.nc.f64 	%fd64, [%rd28];
	add.f64 	%fd65, %fd63, %fd64;
	add.s32 	%r64, %r50, %r41;
	mul.wide.s32 	%rd29, %r64, 8;
	add.s64 	%rd30, %rd1, %rd29;
	ld.global.nc.f64 	%fd66, [%rd30];
	add.f64 	%fd67, %fd65, %fd66;
	add.s32 	%r65, %r50, %r46;
	mul.wide.s32 	%rd31, %r65, 8;
	add.s64 	%rd32, %rd1, %rd31;
	ld.global.nc.f64 	%fd68, [%rd32];
	add.f64 	%fd69, %fd67, %fd68;
	add.s32 	%r66, %r50, %r37;
	mul.wide.s32 	%rd33, %r66, 8;
	add.s64 	%rd34, %rd1, %rd33;
	ld.global.nc.f64 	%fd70, [%rd34];
	add.f64 	%fd71, %fd69, %fd70;
	add.s32 	%r67, %r34, %r52;
	mul.wide.s32 	%rd35, %r67, 8;
	add.s64 	%rd36, %rd1, %rd35;
	ld.global.nc.f64 	%fd72, [%rd36];
	add.f64 	%fd73, %fd71, %fd72;
	add.s32 	%r68, %r41, %r52;
	mul.wide.s32 	%rd37, %r68, 8;
	add.s64 	%rd38, %rd1, %rd37;
	ld.global.nc.f64 	%fd74, [%rd38];
	add.f64 	%fd75, %fd73, %fd74;
	add.s32 	%r69, %r46, %r52;
	mul.wide.s32 	%rd39, %r69, 8;
	add.s64 	%rd40, %rd1, %rd39;
	ld.global.nc.f64 	%fd76, [%rd40];
	add.f64 	%fd77, %fd75, %fd76;
	add.s32 	%r70, %r37, %r52;
	mul.wide.s32 	%rd41, %r70, 8;
	add.s64 	%rd42, %rd1, %rd41;
	ld.global.nc.f64 	%fd78, [%rd42];
	add.f64 	%fd79, %fd77, %fd78;
	fma.rn.f64 	%fd80, %fd79, 0d3FB999999999999A, %fd56;
	add.s32 	%r71, %r55, %r50;
	mul.wide.s32 	%rd43, %r71, 8;
	add.s64 	%rd44, %rd1, %rd43;
	ld.global.nc.f64 	%fd81, [%rd44];
	add.s32 	%r72, %r50, %r59;
	mul.wide.s32 	%rd45, %r72, 8;
	add.s64 	%rd46, %rd1, %rd45;
	ld.global.nc.f64 	%fd82, [%rd46];
	add.f64 	%fd83, %fd81, %fd82;
	add.s32 	%r73, %r50, %r61;
	mul.wide.s32 	%rd47, %r73, 8;
	add.s64 	%rd48, %rd1, %rd47;
	ld.global.nc.f64 	%fd84, [%rd48];
	add.f64 	%fd85, %fd83, %fd84;
	add.s32 	%r74, %r57, %r50;
	mul.wide.s32 	%rd49, %r74, 8;
	add.s64 	%rd50, %rd1, %rd49;
	ld.global.nc.f64 	%fd86, [%rd50];
	add.f64 	%fd87, %fd85, %fd86;
	add.s32 	%r75, %r55, %r52;
	mul.wide.s32 	%rd51, %r75, 8;
	add.s64 	%rd52, %rd1, %rd51;
	ld.global.nc.f64 	%fd88, [%rd52];
	add.f64 	%fd89, %fd87, %fd88;
	add.s32 	%r76, %r59, %r52;
	mul.wide.s32 	%rd53, %r76, 8;
	add.s64 	%rd54, %rd1, %rd53;
	ld.global.nc.f64 	%fd90, [%rd54];
	add.f64 	%fd91, %fd89, %fd90;
	add.s32 	%r77, %r61, %r52;
	mul.wide.s32 	%rd55, %r77, 8;
	add.s64 	%rd56, %rd1, %rd55;
	ld.global.nc.f64 	%fd92, [%rd56];
	add.f64 	%fd93, %fd91, %fd92;
	add.s32 	%r78, %r57, %r52;
	mul.wide.s32 	%rd57, %r78, 8;
	add.s64 	%rd58, %rd1, %rd57;
	ld.global.nc.f64 	%fd94, [%rd58];
	add.f64 	%fd95, %fd93, %fd94;
	fma.rn.f64 	%fd96, %fd95, 0d3FA1111111111111, %fd80;
	mul.f64 	%fd4, %fd48, %fd96;
	mul.f64 	%fd97, %fd2, %fd2;
	fma.rn.f64 	%fd98, %fd1, %fd1, %fd97;
	fma.rn.f64 	%fd5, %fd3, %fd3, %fd98;
	setp.le.f64 	%p8, %fd5, 0d3EB0C6F7A0B5ED8D;
	mov.f64 	%fd174, 0d4044000000000000;
	@%p8 bra 	$L__BB2_24;
	{
	.reg .b32 %temp; 
	mov.b64 	{%temp, %r5}, %fd1;
	}
	mov.f64 	%fd99, 0d4010000000000000;
	{
	.reg .b32 %temp; 
	mov.b64 	{%temp, %r79}, %fd99;
	}
	and.b32  	%r7, %r79, 2146435072;
	setp.eq.s32 	%p9, %r7, 1072693248;
	abs.f64 	%fd6, %fd1;
	{ // callseq 0, 0
	.param .b64 param0;
	st.param.f64 	[param0], %fd6;
	.param .b64 retval0;
	call.uni (retval0), 
	__internal_accurate_pow, 
	(
	param0
	);
	ld.param.f64 	%fd100, [retval0];
	} // callseq 0
	setp.lt.s32 	%p10, %r5, 0;
	neg.f64 	%fd102, %fd100;
	selp.f64 	%fd103, %fd102, %fd100, %p9;
	selp.f64 	%fd169, %fd103, %fd100, %p10;
	setp.neu.f64 	%p11, %fd1, 0d0000000000000000;
	@%p11 bra 	$L__BB2_4;
	setp.eq.s32 	%p12, %r7, 1072693248;
	selp.b32 	%r80, %r5, 0, %p12;
	setp.lt.s32 	%p13, %r79, 0;
	or.b32  	%r81, %r80, 2146435072;
	selp.b32 	%r82, %r81, %r80, %p13;
	mov.b32 	%r83, 0;
	mov.b64 	%fd169, {%r83, %r82};
$L__BB2_4:
	add.f64 	%fd104, %fd1, 0d4010000000000000;
	{
	.reg .b32 %temp; 
	mov.b64 	{%temp, %r84}, %fd104;
	}
	and.b32  	%r85, %r84, 2146435072;
	setp.ne.s32 	%p14, %r85, 2146435072;
	@%p14 bra 	$L__BB2_9;
	setp.num.f64 	%p15, %fd1, %fd1;
	@%p15 bra 	$L__BB2_7;
	mov.f64 	%fd105, 0d4010000000000000;
	add.rn.f64 	%fd169, %fd1, %fd105;
	bra.uni 	$L__BB2_9;
$L__BB2_7:
	setp.neu.f64 	%p16, %fd6, 0d7FF0000000000000;
	@%p16 bra 	$L__BB2_9;
	setp.lt.s32 	%p17, %r5, 0;
	setp.eq.s32 	%p18, %r7, 1072693248;
	setp.lt.s32 	%p19, %r79, 0;
	selp.b32 	%r87, 0, 2146435072, %p19;
	and.b32  	%r88, %r79, 2147483647;
	setp.ne.s32 	%p20, %r88, 1071644672;
	or.b32  	%r89, %r87, -2147483648;
	selp.b32 	%r90, %r89, %r87, %p20;
	selp.b32 	%r91, %r90, %r87, %p18;
	selp.b32 	%r92, %r91, %r87, %p17;
	mov.b32 	%r93, 0;
	mov.b64 	%fd169, {%r93, %r92};
$L__BB2_9:
	setp.eq.s32 	%p21, %r7, 1072693248;
	setp.eq.f64 	%p22, %fd1, 0d3FF0000000000000;
	selp.f64 	%fd13, 0d3FF0000000000000, %fd169, %p22;
	{
	.reg .b32 %temp; 
	mov.b64 	{%temp, %r8}, %fd2;
	}
	abs.f64 	%fd14, %fd2;
	{ // callseq 1, 0
	.param .b64 param0;
	st.param.f64 	[param0], %fd14;
	.param .b64 retval0;
	call.uni (retval0), 
	__internal_accurate_pow, 
	(
	param0
	);
	ld.param.f64 	%fd106, [retval0];
	} // callseq 1
	setp.lt.s32 	%p23, %r8, 0;
	neg.f64 	%fd108, %fd106;
	selp.f64 	%fd109, %fd108, %fd106, %p21;
	selp.f64 	%fd171, %fd109, %fd106, %p23;
	setp.neu.f64 	%p24, %fd2, 0d0000000000000000;
	@%p24 bra 	$L__BB2_11;
	setp.eq.s32 	%p25, %r7, 1072693248;
	selp.b32 	%r95, %r8, 0, %p25;
	setp.lt.s32 	%p26, %r79, 0;
	or.b32  	%r96, %r95, 2146435072;
	selp.b32 	%r97, %r96, %r95, %p26;
	mov.b32 	%r98, 0;
	mov.b64 	%fd171, {%r98, %r97};
$L__BB2_11:
	add.f64 	%fd110, %fd2, 0d4010000000000000;
	{
	.reg .b32 %temp; 
	mov.b64 	{%temp, %r99}, %fd110;
	}
	and.b32  	%r100, %r99, 2146435072;
	setp.ne.s32 	%p27, %r100, 2146435072;
	@%p27 bra 	$L__BB2_16;
	setp.num.f64 	%p28, %fd2, %fd2;
	@%p28 bra 	$L__BB2_14;
	mov.f64 	%fd111, 0d4010000000000000;
	add.rn.f64 	%fd171, %fd2, %fd111;
	bra.uni 	$L__BB2_16;
$L__BB2_14:
	setp.neu.f64 	%p29, %fd14, 0d7FF0000000000000;
	@%p29 bra 	$L__BB2_16;
	setp.lt.s32 	%p30, %r8, 0;
	setp.eq.s32 	%p31, %r7, 1072693248;
	setp.lt.s32 	%p32, %r79, 0;
	selp.b32 	%r102, 0, 2146435072, %p32;
	and.b32  	%r103, %r79, 2147483647;
	setp.ne.s32 	%p33, %r103, 1071644672;
	or.b32  	%r104, %r102, -2147483648;
	selp.b32 	%r105, %r104, %r102, %p33;
	selp.b32 	%r106, %r105, %r102, %p31;
	selp.b32 	%r107, %r106, %r102, %p30;
	mov.b32 	%r108, 0;
	mov.b64 	%fd171, {%r108, %r107};
$L__BB2_16:
	setp.eq.s32 	%p34, %r7, 1072693248;
	setp.eq.f64 	%p35, %fd2, 0d3FF0000000000000;
	selp.f64 	%fd112, 0d3FF0000000000000, %fd171, %p35;
	add.f64 	%fd21, %fd13, %fd112;
	{
	.reg .b32 %temp; 
	mov.b64 	{%temp, %r9}, %fd3;
	}
	abs.f64 	%fd22, %fd3;
	{ // callseq 2, 0
	.param .b64 param0;
	st.param.f64 	[param0], %fd22;
	.param .b64 retval0;
	call.uni (retval0), 
	__internal_accurate_pow, 
	(
	param0
	);
	ld.param.f64 	%fd113, [retval0];
	} // callseq 2
	setp.lt.s32 	%p36, %r9, 0;
	neg.f64 	%fd115, %fd113;
	selp.f64 	%fd116, %fd115, %fd113, %p34;
	selp.f64 	%fd173, %fd116, %fd113, %p36;
	setp.neu.f64 	%p37, %fd3, 0d0000000000000000;
	@%p37 bra 	$L__BB2_18;
	setp.eq.s32 	%p38, %r7, 1072693248;
	selp.b32 	%r110, %r9, 0, %p38;
	setp.lt.s32 	%p39, %r79, 0;
	or.b32  	%r111, %r110, 2146435072;
	selp.b32 	%r112, %r111, %r110, %p39;
	mov.b32 	%r113, 0;
	mov.b64 	%fd173, {%r113, %r112};
$L__BB2_18:
	add.f64 	%fd117, %fd3, 0d4010000000000000;
	{
	.reg .b32 %temp; 
	mov.b64 	{%temp, %r114}, %fd117;
	}
	and.b32  	%r115, %r114, 2146435072;
	setp.ne.s32 	%p40, %r115, 2146435072;
	@%p40 bra 	$L__BB2_23;
	setp.num.f64 	%p41, %fd3, %fd3;
	@%p41 bra 	$L__BB2_21;
	mov.f64 	%fd118, 0d4010000000000000;
	add.rn.f64 	%fd173, %fd3, %fd118;
	bra.uni 	$L__BB2_23;
$L__BB2_21:
	setp.neu.f64 	%p42, %fd22, 0d7FF0000000000000;
	@%p42 bra 	$L__BB2_23;
	setp.lt.s32 	%p43, %r9, 0;
	setp.eq.s32 	%p44, %r7, 1072693248;
	setp.lt.s32 	%p45, %r79, 0;
	selp.b32 	%r117, 0, 2146435072, %p45;
	and.b32  	%r118, %r79, 2147483647;
	setp.ne.s32 	%p46, %r118, 1071644672;
	or.b32  	%r119, %r117, -2147483648;
	selp.b32 	%r120, %r119, %r117, %p46;
	selp.b32 	%r121, %r120, %r117, %p44;
	selp.b32 	%r122, %r121, %r117, %p43;
	mov.b32 	%r123, 0;
	mov.b64 	%fd173, {%r123, %r122};
$L__BB2_23:
	setp.eq.f64 	%p47, %fd3, 0d3FF0000000000000;
	selp.f64 	%fd119, 0d3FF0000000000000, %fd173, %p47;
	add.f64 	%fd120, %fd21, %fd119;
	mul.f64 	%fd121, %fd5, %fd5;
	div.rn.f64 	%fd122, %fd120, %fd121;
	mov.f64 	%fd123, 0d3FF0000000000000;
	sub.f64 	%fd124, %fd123, %fd122;
	fma.rn.f64 	%fd125, %fd124, 0dBFE0000000000000, 0d3FF0000000000000;
	mul.f64 	%fd174, %fd125, 0d4044000000000000;
$L__BB2_24:
	ld.param.u64 	%rd66, [_Z10phi_kernelILi4ELi4ELi4EEvPdS0_S0_iiiid_param_1];
	cvta.to.global.u64 	%rd59, %rd66;
	mul.wide.u32 	%rd60, %r4, 8;
	add.s64 	%rd61, %rd59, %rd60;
	ld.global.nc.f64 	%fd126, [%rd61];
	mul.f64 	%fd31, %fd174, %fd126;
	abs.f64 	%fd32, %fd31;
	setp.leu.f64 	%p48, %fd32, 0d3FF0000000000000;
	mov.f64 	%fd175, %fd32;
	@%p48 bra 	$L__BB2_26;
	rcp.approx.ftz.f64 	%fd127, %fd32;
	neg.f64 	%fd128, %fd32;
	fma.rn.f64 	%fd129, %fd128, %fd127, 0d3FF0000000000000;
	fma.rn.f64 	%fd130, %fd129, %fd129, %fd129;
	fma.rn.f64 	%fd131, %fd130, %fd127, %fd127;
	setp.eq.f64 	%p49, %fd32, 0d7FF0000000000000;
	selp.f64 	%fd175, 0d0000000000000000, %fd131, %p49;
$L__BB2_26:
	ld.param.u64 	%rd67, [_Z10phi_kernelILi4ELi4ELi4EEvPdS0_S0_iiiid_param_2];
	setp.gt.f64 	%p50, %fd32, 0d3FF0000000000000;
	mul.f64 	%fd132, %fd175, %fd175;
	fma.rn.f64 	%fd133, %fd132, 0dBEF53E1D2A25FF7E, 0d3F2D3B63DBB65B49;
	fma.rn.f64 	%fd134, %fd133, %fd132, 0dBF5312788DDE082E;
	fma.rn.f64 	%fd135, %fd134, %fd132, 0d3F6F9690C8249315;
	fma.rn.f64 	%fd136, %fd135, %fd132, 0dBF82CF5AABC7CF0D;
	fma.rn.f64 	%fd137, %fd136, %fd132, 0d3F9162B0B2A3BFDE;
	fma.rn.f64 	%fd138, %fd137, %fd132, 0dBF9A7256FEB6FC6B;
	fma.rn.f64 	%fd139, %fd138, %fd132, 0d3FA171560CE4A489;
	fma.rn.f64 	%fd140, %fd139, %fd132, 0dBFA4F44D841450E4;
	fma.rn.f64 	%fd141, %fd140, %fd132, 0d3FA7EE3D3F36BB95;
	fma.rn.f64 	%fd142, %fd141, %fd132, 0dBFAAD32AE04A9FD1;
	fma.rn.f64 	%fd143, %fd142, %fd132, 0d3FAE17813D66954F;
	fma.rn.f64 	%fd144, %fd143, %fd132, 0dBFB11089CA9A5BCD;
	fma.rn.f64 	%fd145, %fd144, %fd132, 0d3FB3B12B2DB51738;
	fma.rn.f64 	%fd146, %fd145, %fd132, 0dBFB745D022F8DC5C;
	fma.rn.f64 	%fd147, %fd146, %fd132, 0d3FBC71C709DFE927;
	fma.rn.f64 	%fd148, %fd147, %fd132, 0dBFC2492491FA1744;
	fma.rn.f64 	%fd149, %fd148, %fd132, 0d3FC99999999840D2;
	fma.rn.f64 	%fd150, %fd149, %fd132, 0dBFD555555555544C;
	mul.f64 	%fd151, %fd132, %fd150;
	fma.rn.f64 	%fd152, %fd151, %fd175, %fd175;
	mov.f64 	%fd153, 0d3FF921FB54442D18;
	sub.f64 	%fd154, %fd153, %fd152;
	selp.f64 	%fd155, %fd154, %fd152, %p50;
	copysign.f64 	%fd156, %fd31, %fd155;
	add.s64 	%rd63, %rd1, %rd60;
	ld.global.nc.f64 	%fd157, [%rd63];
	mov.f64 	%fd158, 0d3FF0000000000000;
	sub.f64 	%fd159, %fd158, %fd157;
	mul.f64 	%fd160, %fd157, %fd159;
	add.f64 	%fd161, %fd157, 0dBFE0000000000000;
	fma.rn.f64 	%fd162, %fd156, 0dBFD255AB960267A9, %fd161;
	mul.f64 	%fd163, %fd160, %fd162;
	fma.rn.f64 	%fd164, %fd4, 0d3F1A36E2EB1C432D, %fd163;
	mul.f64 	%fd165, %fd164, 0d40AA0AAAAAAAAAAB;
	fma.rn.f64 	%fd166, %fd165, 0d3F0A36E2EB1C432D, %fd157;
	cvta.to.global.u64 	%rd64, %rd67;
	add.s64 	%rd65, %rd64, %rd60;
	st.global.f64 	[%rd65], %fd166;
$L__BB2_27:
	ret;

}
	// .globl	_Z14phi_DBA_kernelILi4ELi4ELi4EEvPiPdS1_S1_S1_iiiid
.visible .entry _Z14phi_DBA_kernelILi4ELi4ELi4EEvPiPdS1_S1_S1_iiiid(
	.param .u64 .ptr .align 1 _Z14phi_DBA_kernelILi4ELi4ELi4EEvPiPdS1_S1_S1_iiiid_param_0,
	.param .u64 .ptr .align 1 _Z14phi_DBA_kernelILi4ELi4ELi4EEvPiPdS1_S1_S1_iiiid_param_1,
	.param .u64 .ptr .align 1 _Z14phi_DBA_kernelILi4ELi4ELi4EEvPiPdS1_S1_S1_iiiid_param_2,
	.param .u64 .ptr .align 1 _Z14phi_DBA_kernelILi4ELi4ELi4EEvPiPdS1_S1_S1_iiiid_param_3,
	.param .u64 .ptr .align 1 _Z14phi_DBA_kernelILi4ELi4ELi4EEvPiPdS1_S1_S1_iiiid_param_4,
	.param .u32 _Z14phi_DBA_kernelILi4ELi4ELi4EEvPiPdS1_S1_S1_iiiid_param_5,
	.param .u32 _Z14phi_DBA_kernelILi4ELi4ELi4EEvPiPdS1_S1_S1_iiiid_param_6,
	.param .u32 _Z14phi_DBA_kernelILi4ELi4ELi4EEvPiPdS1_S1_S1_iiiid_param_7,
	.param .u32 _Z14phi_DBA_kernelILi4ELi4ELi4EEvPiPdS1_S1_S1_iiiid_param_8,
	.param .f64 _Z14phi_DBA_kernelILi4ELi4ELi4EEvPiPdS1_S1_S1_iiiid_param_9
)
{
	.reg .pred 	%p<54>;
	.reg .b32 	%r<142>;
	.reg .b64 	%rd<72>;
	.reg .b64 	%fd<176>;
	// demoted variable
	.shared .align 4 .u32 _ZZ14phi_DBA_kernelILi4ELi4ELi4EEvPiPdS1_S1_S1_iiiidE12wakeup_phi_s;
	ld.param.u64 	%rd2, [_Z14phi_DBA_kernelILi4ELi4ELi4EEvPiPdS1_S1_S1_iiiid_param_0];
	ld.param.u64 	%rd5, [_Z14phi_DBA_kernelILi4ELi4ELi4EEvPiPdS1_S1_S1_iiiid_param_1];
	ld.param.u32 	%r14, [_Z14phi_DBA_kernelILi4ELi4ELi4EEvPiPdS1_S1_S1_iiiid_param_5];
	ld.param.u32 	%r11, [_Z14phi_DBA_kernelILi4ELi4ELi4EEvPiPdS1_S1_S1_iiiid_param_6];
	ld.param.u32 	%r12, [_Z14phi_DBA_kernelILi4ELi4ELi4EEvPiPdS1_S1_S1_iiiid_param_7];
	ld.param.u32 	%r13, [_Z14phi_DBA_kernelILi4ELi4ELi4EEvPiPdS1_S1_S1_iiiid_param_8];
	cvta.to.global.u64 	%rd1, %rd5;
	mov.u32 	%r15, %ctaid.y;
	mov.u32 	%r16, %ntid.y;
	mov.u32 	%r17, %tid.y;
	mad.lo.s32 	%r18, %r15, %r16, %r17;
	add.s32 	%r1, %r18, %r14;
	mov.u32 	%r19, %ctaid.x;
	mov.u32 	%r20, %ntid.x;
	mov.u32 	%r21, %tid.x;
	mad.lo.s32 	%r2, %r19, %r20, %r21;
	mov.u32 	%r22, %ctaid.z;
	mov.u32 	%r23, %ntid.z;
	mul.lo.s32 	%r3, %r22, %r23;
	mov.u32 	%r24, %tid.z;
	add.s32 	%r4, %r3, %r24;
	or.b32  	%r25, %r21, %r17;
	or.b32  	%r26, %r25, %r24;
	setp.ne.s32 	%p1, %r26, 0;
	@%p1 bra 	$L__BB3_2;
	cvta.to.global.u64 	%rd6, %rd2;
	shr.u32 	%r27, %r3, 2;
	shr.s32 	%r28, %r1, 31;
	shr.u32 	%r29, %r28, 30;
	add.s32 	%r30, %r1, %r29;
	shr.s32 	%r31, %r30, 2;
	shr.s32 	%r32, %r2, 31;
	shr.u32 	%r33, %r32, 30;
	add.s32 	%r34, %r2, %r33;
	shr.s32 	%r35, %r34, 2;
	mov.u32 	%r36, %nctaid.x;
	mov.u32 	%r37, %nctaid.z;
	mad.lo.s32 	%r38, %r31, %r36, %r35;
	mad.lo.s32 	%r39, %r38, %r37, %r27;
	mul.wide.s32 	%rd7, %r39, 4;
	add.s64 	%rd8, %rd6, %rd7;
	ld.global.nc.u32 	%r40, [%rd8];
	st.shared.u32 	[_ZZ14phi_DBA_kernelILi4ELi4ELi4EEvPiPdS1_S1_S1_iiiidE12wakeup_phi_s], %r40;
$L__BB3_2:
	bar.sync 	0;
	ld.shared.u32 	%r41, [_ZZ14phi_DBA_kernelILi4ELi4ELi4EEvPiPdS1_S1_S1_iiiidE12wakeup_phi_s];
	setp.eq.s32 	%p2, %r41, 0;
	setp.ge.s32 	%p3, %r1, %r11;
	setp.ge.s32 	%p4, %r2, %r12;
	or.pred  	%p5, %p3, %p4;
	or.pred  	%p6, %p5, %p2;
	setp.ge.s32 	%p7, %r4, %r13;
	or.pred  	%p8, %p6, %p7;
	@%p8 bra 	$L__BB3_29;
	ld.param.f64 	%fd167, [_Z14phi_DBA_kernelILi4ELi4ELi4EEvPiPdS1_S1_S1_iiiid_param_9];
	mul.lo.s32 	%r42, %r12, %r1;
	mul.lo.s32 	%r43, %r42, %r13;
	mul.lo.s32 	%r44, %r13, %r2;
	add.s32 	%r45, %r43, %r44;
	add.s32 	%r5, %r45, %r4;
	add.s32 	%r46, %r2, 1;
	add.s32 	%r47, %r12, -1;
	setp.lt.s32 	%p9, %r2, %r47;
	selp.b32 	%r48, %r46, %r47, %p9;
	max.s32 	%r49, %r2, 1;
	add.s32 	%r50, %r49, -1;
	mul.lo.s32 	%r51, %r48, %r13;
	add.s32 	%r52, %r51, %r43;
	add.s32 	%r53, %r52, %r4;
	mul.wide.s32 	%rd9, %r53, 8;
	add.s64 	%rd10, %rd1, %rd9;
	ld.global.nc.f64 	%fd37, [%rd10];
	mul.lo.s32 	%r54, %r13, %r50;
	add.s32 	%r55, %r43, %r54;
	add.s32 	%r56, %r55, %r4;
	mul.wide.s32 	%rd11, %r56, 8;
	add.s64 	%rd12, %rd1, %rd11;
	ld.global.nc.f64 	%fd38, [%rd12];
	sub.f64 	%fd39, %fd37, %fd38;
	add.f64 	%fd40, %fd167, %fd167;
	div.rn.f64 	%fd1, %fd39, %fd40;
	add.s32 	%r57, %r42, %r12;
	mul.lo.s32 	%r58, %r57, %r13;
	add.s32 	%r59, %r58, %r44;
	add.s32 	%r60, %r59, %r4;
	mul.wide.s32 	%rd13, %r60, 8;
	add.s64 	%rd14, %rd1, %rd13;
	ld.global.nc.f64 	%fd41, [%rd14];
	shl.b32 	%r61, %r12, 1;
	sub.s32 	%r62, %r57, %r61;
	mul.lo.s32 	%r63, %r62, %r13;
	add.s32 	%r64, %r63, %r44;
	add.s32 	%r65, %r64, %r4;
	mul.wide.s32 	%rd15, %r65, 8;
	add.s64 	%rd16, %rd1, %rd15;
	ld.global.nc.f64 	%fd42, [%rd16];
	sub.f64 	%fd43, %fd41, %fd42;
	div.rn.f64 	%fd2, %fd43, %fd40;
	add.s32 	%r66, %r4, 1;
	add.s32 	%r67, %r13, -1;
	setp.lt.u32 	%p10, %r4, %r67;
	selp.b32 	%r68, %r66, %r67, %p10;
	max.u32 	%r69, %r4, 1;
	add.s32 	%r70, %r69, -1;
	add.s32 	%r71, %r68, %r45;
	mul.wide.s32 	%rd17, %r71, 8;
	add.s64 	%rd18, %rd1, %rd17;
	ld.global.nc.f64 	%fd44, [%rd18];
	add.s32 	%r72, %r45, %r70;
	mul.wide.s32 	%rd19, %r72, 8;
	add.s64 	%rd20, %rd1, %rd19;
	ld.global.nc.f64 	%fd45, [%rd20];
	sub.f64 	%fd46, %fd44, %fd45;
	div.rn.f64 	%fd3, %fd46, %fd40;
	mul.f64 	%fd47, %fd167, %fd167;
	rcp.rn.f64 	%fd48, %fd47;
	mul.wide.s32 	%rd21, %r5, 8;
	add.s64 	%rd22, %rd1, %rd21;
	ld.global.nc.f64 	%fd49, [%rd22];
	mul.f64 	%fd50, %fd49, 0dC011111111111111;
	add.f64 	%fd51, %fd37, %fd38;
	add.f64 	%fd52, %fd51, %fd41;
	add.f64 	%fd53, %fd52, %fd42;
	add.f64 	%fd54, %fd53, %fd44;
	add.f64 	%fd55, %fd54, %fd45;
	fma.rn.f64 	%fd56, %fd55, 0d3FDDDDDDDDDDDDDE, %fd50;
	add.s32 	%r73, %r51, %r58;
	add.s32 	%r74, %r73, %r4;
	mul.wide.s32 	%rd23, %r74, 8;
	add.s64 	%rd24, %rd1, %rd23;
	ld.global.nc.f64 	%fd57, [%rd24];
	add.s32 	%r75, %r51, %r63;
	add.s32 	%r76, %r75, %r4;
	mul.wide.s32 	%rd25, %r76, 8;
	add.s64 	%rd26, %rd1, %rd25;
	ld.global.nc.f64 	%fd58, [%rd26];
	add.f64 	%fd59, %fd57, %fd58;
	add.s32 	%r77, %r58, %r54;
	add.s32 	%r78, %r77, %r4;
	mul.wide.s32 	%rd27, %r78, 8;
	add.s64 	%rd28, %rd1, %rd27;
	ld.global.nc.f64 	%fd60, [%rd28];
	add.f64 	%fd61, %fd59, %fd60;
	add.s32 	%r79, %r63, %r54;
	add.s32 	%r80, %r79, %r4;
	mul.wide.s32 	%rd29, %r80, 8;
	add.s64 	%rd30, %rd1, %rd29;
	ld.global.nc.f64 	%fd62, [%rd30];
	add.f64 	%fd63, %fd61, %fd62;
	add.s32 	%r81, %r52, %r68;
	mul.wide.s32 	%rd31, %r81, 8;
	add.s64 	%rd32, %rd1, %rd31;
	ld.global.nc.f64 	%fd64, [%rd32];
	add.f64 	%fd65, %fd63, %fd64;
	add.s32 	%r82, %r68, %r59;
	mul.wide.s32 	%rd33, %r82, 8;
	add.s64 	%rd34, %rd1, %rd33;
	ld.global.nc.f64 	%fd66, [%rd34];
	add.f64 	%fd67, %fd65, %fd66;
	add.s32 	%r83, %r68, %r64;
	mul.wide.s32 	%rd35, %r83, 8;
	add.s64 	%rd36, %rd1, %rd35;
	ld.global.nc.f64 	%fd68, [%rd36];
	add.f64 	%fd69, %fd67, %fd68;
	add.s32 	%r84, %r68, %r55;
	mul.wide.s32 	%rd37, %r84, 8;
	add.s64 	%rd38, %rd1, %rd37;
	ld.global.nc.f64 	%fd70, [%rd38];
	add.f64 	%fd71, %fd69, %fd70;
	add.s32 	%r85, %r52, %r70;
	mul.wide.s32 	%rd39, %r85, 8;
	add.s64 	%rd40, %rd1, %rd39;
	ld.global.nc.f64 	%fd72, [%rd40];
	add.f64 	%fd73, %fd71, %fd72;
	add.s32 	%r86, %r59, %r70;
	mul.wide.s32 	%rd41, %r86, 8;
	add.s64 	%rd42, %rd1, %rd41;
	ld.global.nc.f64 	%fd74, [%rd42];
	add.f64 	%fd75, %fd73, %fd74;
	add.s32 	%r87, %r64, %r70;
	mul.wide.s32 	%rd43, %r87, 8;
	add.s64 	%rd44, %rd1, %rd43;
	ld.global.nc.f64 	%fd76, [%rd44];
	add.f64 	%fd77, %fd75, %fd76;
	add.s32 	%r88, %r55, %r70;
	mul.wide.s32 	%rd45, %r88, 8;
	add.s64 	%rd46, %rd1, %rd45;
	ld.global.nc.f64 	%fd78, [%rd46];
	add.f64 	%fd79, %fd77, %fd78;
	fma.rn.f64 	%fd80, %fd79, 0d3FB999999999999A, %fd56;
	add.s32 	%r89, %r73, %r68;
	mul.wide.s32 	%rd47, %r89, 8;
	add.s64 	%rd48, %rd1, %rd47;
	ld.global.nc.f64 	%fd81, [%rd48];
	add.s32 	%r90, %r68, %r77;
	mul.wide.s32 	%rd49, %r90, 8;
	add.s64 	%rd50, %rd1, %rd49;
	ld.global.nc.f64 	%fd82, [%rd50];
	add.f64 	%fd83, %fd81, %fd82;
	add.s32 	%r91, %r68, %r79;
	mul.wide.s32 	%rd51, %r91, 8;
	add.s64 	%rd52, %rd1, %rd51;
	ld.global.nc.f64 	%fd84, [%rd52];
	add.f64 	%fd85, %fd83, %fd84;
	add.s32 	%r92, %r75, %r68;
	mul.wide.s32 	%rd53, %r92, 8;
	add.s64 	%rd54, %rd1, %rd53;
	ld.global.nc.f64 	%fd86, [%rd54];
	add.f64 	%fd87, %fd85, %fd86;
	add.s32 	%r93, %r73, %r70;
	mul.wide.s32 	%rd55, %r93, 8;
	add.s64 	%rd56, %rd1, %rd55;
	ld.global.nc.f64 	%fd88, [%rd56];
	add.f64 	%fd89, %fd87, %fd88;
	add.s32 	%r94, %r77, %r70;
	mul.wide.s32 	%rd57, %r94, 8;
	add.s64 	%rd58, %rd1, %rd57;
	ld.global.nc.f64 	%fd90, [%rd58];
	add.f64 	%fd91, %fd89, %fd90;
	add.s32 	%r95, %r79, %r70;
	mul.wide.s32 	%rd59, %r95, 8;
	add.s64 	%rd60, %rd1, %rd59;
	ld.global.nc.f64 	%fd92, [%rd60];
	add.f64 	%fd93, %fd91, %fd92;
	add.s32 	%r96, %r75, %r70;
	mul.wide.s32 	%rd61, %r96, 8;
	add.s64 	%rd62, %rd1, %rd61;
	ld.global.nc.f64 	%fd94, [%rd62];
	add.f64 	%fd95, %fd93, %fd94;
	fma.rn.f64 	%fd96, %fd95, 0d3FA1111111111111, %fd80;
	mul.f64 	%fd4, %fd48, %fd96;
	mul.f64 	%fd97, %fd2, %fd2;
	fma.rn.f64 	%fd98, %fd1, %fd1, %fd97;
	fma.rn.f64 	%fd5, %fd3, %fd3, %fd98;
	setp.le.f64 	%p11, %fd5, 0d3EB0C6F7A0B5ED8D;
	mov.f64 	%fd174, 0d4044000000000000;
	@%p11 bra 	$L__BB3_26;
	{
	.reg .b32 %temp; 
	mov.b64 	{%temp, %r6}, %fd1;
	}
	mov.f64 	%fd99, 0d4010000000000000;
	{
	.reg .b32 %temp; 
	mov.b64 	{%temp, %r97}, %fd99;
	}
	and.b32  	%r8, %r97, 2146435072;
	setp.eq.s32 	%p12, %r8, 1072693248;
	abs.f64 	%fd6, %fd1;
	{ // callseq 3, 0
	.param .b64 param0;
	st.param.f64 	[param0], %fd6;
	.param .b64 retval0;
	call.uni (retval0), 
	__internal_accurate_pow, 
	(
	param0
	);
	ld.param.f64 	%fd100, [retval0];
	} // callseq 3
	setp.lt.s32 	%p13, %r6, 0;
	neg.f64 	%fd102, %fd100;
	selp.f64 	%fd103, %fd102, %fd100, %p12;
	selp.f64 	%fd169, %fd103, %fd100, %p13;
	setp.neu.f64 	%p14, %fd1, 0d0000000000000000;
	@%p14 bra 	$L__BB3_6;
	setp.eq.s32 	%p15, %r8, 1072693248;
	selp.b32 	%r98, %r6, 0, %p15;
	setp.lt.s32 	%p16, %r97, 0;
	or.b32  	%r99, %r98, 2146435072;
	selp.b32 	%r100, %r99, %r98, %p16;
	mov.b32 	%r101, 0;
	mov.b64 	%fd169, {%r101, %r100};
$L__BB3_6:
	add.f64 	%fd104, %fd1, 0d4010000000000000;
	{
	.reg .b32 %temp; 
	mov.b64 	{%temp, %r102}, %fd104;
	}
	and.b32  	%r103, %r102, 2146435072;
	setp.ne.s32 	%p17, %r103, 2146435072;
	@%p17 bra 	$L__BB3_11;
	setp.num.f64 	%p18, %fd1, %fd1;
	@%p18 bra 	$L__BB3_9;
	mov.f64 	%fd105, 0d4010000000000000;
	add.rn.f64 	%fd169, %fd1, %fd105;
	bra.uni 	$L__BB3_11;
$L__BB3_9:
	setp.neu.f64 	%p19, %fd6, 0d7FF0000000000000;
	@%p19 bra 	$L__BB3_11;
	setp.lt.s32 	%p20, %r6, 0;
	setp.eq.s32 	%p21, %r8, 1072693248;
	setp.lt.s32 	%p22, %r97, 0;
	selp.b32 	%r105, 0, 2146435072, %p22;
	and.b32  	%r106, %r97, 2147483647;
	setp.ne.s32 	%p23, %r106, 1071644672;
	or.b32  	%r107, %r105, -2147483648;
	selp.b32 	%r108, %r107, %r105, %p23;
	selp.b32 	%r109, %r108, %r105, %p21;
	selp.b32 	%r110, %r109, %r105, %p20;
	mov.b32 	%r111, 0;
	mov.b64 	%fd169, {%r111, %r110};
$L__BB3_11:
	setp.eq.s32 	%p24, %r8, 1072693248;
	setp.eq.f64 	%p25, %fd1, 0d3FF0000000000000;
	selp.f64 	%fd13, 0d3FF0000000000000, %fd169, %p25;
	{
	.reg .b32 %temp; 
	mov.b64 	{%temp, %r9}, %fd2;
	}
	abs.f64 	%fd14, %fd2;
	{ // callseq 4, 0
	.param .b64 param0;
	st.param.f64 	[param0], %fd14;
	.param .b64 retval0;
	call.uni (retval0), 
	__internal_accurate_pow, 
	(
	param0
	);
	ld.param.f64 	%fd106, [retval0];
	} // callseq 4
	setp.lt.s32 	%p26, %r9, 0;
	neg.f64 	%fd108, %fd106;
	selp.f64 	%fd109, %fd108, %fd106, %p24;
	selp.f64 	%fd171, %fd109, %fd106, %p26;
	setp.neu.f64 	%p27, %fd2, 0d0000000000000000;
	@%p27 bra 	$L__BB3_13;
	setp.eq.s32 	%p28, %r8, 1072693248;
	selp.b32 	%r113, %r9, 0, %p28;
	setp.lt.s32 	%p29, %r97, 0;
	or.b32  	%r114, %r113, 2146435072;
	selp.b32 	%r115, %r114, %r113, %p29;
	mov.b32 	%r116, 0;
	mov.b64 	%fd171, {%r116, %r115};
$L__BB3_13:
	add.f64 	%fd110, %fd2, 0d4010000000000000;
	{
	.reg .b32 %temp; 
	mov.b64 	{%temp, %r117}, %fd110;
	}
	and.b32  	%r118, %r117, 2146435072;
	setp.ne.s32 	%p30, %r118, 2146435072;
	@%p30 bra 	$L__BB3_18;
	setp.num.f64 	%p31, %fd2, %fd2;
	@%p31 bra 	$L__BB3_16;
	mov.f64 	%fd111, 0d4010000000000000;
	add.rn.f64 	%fd171, %fd2, %fd111;
	bra.uni 	$L__BB3_18;
$L__BB3_16:
	setp.neu.f64 	%p32, %fd14, 0d7FF0000000000000;
	@%p32 bra 	$L__BB3_18;
	setp.lt.s32 	%p33, %r9, 0;
	setp.eq.s32 	%p34, %r8, 1072693248;
	setp.lt.s32 	%p35, %r97, 0;
	selp.b32 	%r120, 0, 2146435072, %p35;
	and.b32  	%r121, %r97, 2147483647;
	setp.ne.s32 	%p36, %r121, 1071644672;
	or.b32  	%r122, %r120, -2147483648;
	selp.b32 	%r123, %r122, %r120, %p36;
	selp.b32 	%r124, %r123, %r120, %p34;
	selp.b32 	%r125, %r124, %r120, %p33;
	mov.b32 	%r126, 0;
	mov.b64 	%fd171, {%r126, %r125};
$L__BB3_18:
	setp.eq.s32 	%p37, %r8, 1072693248;
	setp.eq.f64 	%p38, %fd2, 0d3FF0000000000000;
	selp.f64 	%fd112, 0d3FF0000000000000, %fd171, %p38;
	add.f64 	%fd21, %fd13, %fd112;
	{
	.reg .b32 %temp; 
	mov.b64 	{%temp, %r10}, %fd3;
	}
	abs.f64 	%fd22, %fd3;
	{ // callseq 5, 0
	.param .b64 param0;
	st.param.f64 	[param0], %fd22;
	.param .b64 retval0;
	call.uni (retval0), 
	__internal_accurate_pow, 
	(
	param0
	);
	ld.param.f64 	%fd113, [retval0];
	} // callseq 5
	setp.lt.s32 	%p39, %r10, 0;
	neg.f64 	%fd115, %fd113;
	selp.f64 	%fd116, %fd115, %fd113, %p37;
	selp.f64 	%fd173, %fd116, %fd113, %p39;
	setp.neu.f64 	%p40, %fd3, 0d0000000000000000;
	@%p40 bra 	$L__BB3_20;
	setp.eq.s32 	%p41, %r8, 1072693248;
	selp.b32 	%r128, %r10, 0, %p41;
	setp.lt.s32 	%p42, %r97, 0;
	or.b32  	%r129, %r128, 2146435072;
	selp.b32 	%r130, %r129, %r128, %p42;
	mov.b32 	%r131, 0;
	mov.b64 	%fd173, {%r131, %r130};
$L__BB3_20:
	add.f64 	%fd117, %fd3, 0d4010000000000000;
	{
	.reg .b32 %temp; 
	mov.b64 	{%temp, %r132}, %fd117;
	}
	and.b32  	%r133, %r132, 2146435072;
	setp.ne.s32 	%p43, %r133, 2146435072;
	@%p43 bra 	$L__BB3_25;
	setp.num.f64 	%p44, %fd3, %fd3;
	@%p44 bra 	$L__BB3_23;
	mov.f64 	%fd118, 0d4010000000000000;
	add.rn.f64 	%fd173, %fd3, %fd118;
	bra.uni 	$L__BB3_25;
$L__BB3_23:
	setp.neu.f64 	%p45, %fd22, 0d7FF0000000000000;
	@%p45 bra 	$L__BB3_25;
	setp.lt.s32 	%p46, %r10, 0;
	setp.eq.s32 	%p47, %r8, 1072693248;
	setp.lt.s32 	%p48, %r97, 0;
	selp.b32 	%r135, 0, 2146435072, %p48;
	and.b32  	%r136, %r97, 2147483647;
	setp.ne.s32 	%p49, %r136, 1071644672;
	or.b32  	%r137, %r135, -2147483648;
	selp.b32 	%r138, %r137, %r135, %p49;
	selp.b32 	%r139, %r138, %r135, %p47;
	selp.b32 	%r140, %r139, %r135, %p46;
	mov.b32 	%r141, 0;
	mov.b64 	%fd173, {%r141, %r140};
$L__BB3_25:
	setp.eq.f64 	%p50, %fd3, 0d3FF0000000000000;
	selp.f64 	%fd119, 0d3FF0000000000000, %fd173, %p50;
	add.f64 	%fd120, %fd21, %fd119;
	mul.f64 	%fd121, %fd5, %fd5;
	div.rn.f64 	%fd122, %fd120, %fd121;
	mov.f64 	%fd123, 0d3FF0000000000000;
	sub.f64 	%fd124, %fd123, %fd122;
	fma.rn.f64 	%fd125, %fd124, 0dBFE0000000000000, 0d3FF0000000000000;
	mul.f64 	%fd174, %fd125, 0d4044000000000000;
$L__BB3_26:
	ld.param.u64 	%rd70, [_Z14phi_DBA_kernelILi4ELi4ELi4EEvPiPdS1_S1_S1_iiiid_param_2];
	cvta.to.global.u64 	%rd63, %rd70;
	mul.wide.u32 	%rd64, %r5, 8;
	add.s64 	%rd65, %rd63, %rd64;
	ld.global.nc.f64 	%fd126, [%rd65];
	mul.f64 	%fd31, %fd174, %fd126;
	abs.f64 	%fd32, %fd31;
	setp.leu.f64 	%p51, %fd32, 0d3FF0000000000000;
	mov.f64 	%fd175, %fd32;
	@%p51 bra 	$L__BB3_28;
	rcp.approx.ftz.f64 	%fd127, %fd32;
	neg.f64 	%fd128, %fd32;
	fma.rn.f64 	%fd129, %fd128, %fd127, 0d3FF0000000000000;
	fma.rn.f64 	%fd130, %fd129, %fd129, %fd129;
	fma.rn.f64 	%fd131, %fd130, %fd127, %fd127;
	setp.eq.f64 	%p52, %fd32, 0d7FF0000000000000;
	selp.f64 	%fd175, 0d0000000000000000, %fd131, %p52;
$L__BB3_28:
	ld.param.u64 	%rd71, [_Z14phi_DBA_kernelILi4ELi4ELi4EEvPiPdS1_S1_S1_iiiid_param_3];
	setp.gt.f64 	%p53, %fd32, 0d3FF0000000000000;
	mul.f64 	%fd132, %fd175, %fd175;
	fma.rn.f64 	%fd133, %fd132, 0dBEF53E1D2A25FF7E, 0d3F2D3B63DBB65B49;
	fma.rn.f64 	%fd134, %fd133, %fd132, 0dBF5312788DDE082E;
	fma.rn.f64 	%fd135, %fd134, %fd132, 0d3F6F9690C8249315;
	fma.rn.f64 	%fd136, %fd135, %fd132, 0dBF82CF5AABC7CF0D;
	fma.rn.f64 	%fd137, %fd136, %fd132, 0d3F9162B0B2A3BFDE;
	fma.rn.f64 	%fd138, %fd137, %fd132, 0dBF9A7256FEB6FC6B;
	fma.rn.f64 	%fd139, %fd138, %fd132, 0d3FA171560CE4A489;
	fma.rn.f64 	%fd140, %fd139, %fd132, 0dBFA4F44D841450E4;
	fma.rn.f64 	%fd141, %fd140, %fd132, 0d3FA7EE3D3F36BB95;
	fma.rn.f64 	%fd142, %fd141, %fd132, 0dBFAAD32AE04A9FD1;
	fma.rn.f64 	%fd143, %fd142, %fd132, 0d3FAE17813D66954F;
	fma.rn.f64 	%fd144, %fd143, %fd132, 0dBFB11089CA9A5BCD;
	fma.rn.f64 	%fd145, %fd144, %fd132, 0d3FB3B12B2DB51738;
	fma.rn.f64 	%fd146, %fd145, %fd132, 0dBFB745D022F8DC5C;
	fma.rn.f64 	%fd147, %fd146, %fd132, 0d3FBC71C709DFE927;
	fma.rn.f64 	%fd148, %fd147, %fd132, 0dBFC2492491FA1744;
	fma.rn.f64 	%fd149, %fd148, %fd132, 0d3FC99999999840D2;
	fma.rn.f64 	%fd150, %fd149, %fd132, 0dBFD555555555544C;
	mul.f64 	%fd151, %fd132, %fd150;
	fma.rn.f64 	%fd152, %fd151, %fd175, %fd175;
	mov.f64 	%fd153, 0d3FF921FB54442D18;
	sub.f64 	%fd154, %fd153, %fd152;
	selp.f64 	%fd155, %fd154, %fd152, %p53;
	copysign.f64 	%fd156, %fd31, %fd155;
	add.s64 	%rd67, %rd1, %rd64;
	ld.global.nc.f64 	%fd157, [%rd67];
	mov.f64 	%fd158, 0d3FF0000000000000;
	sub.f64 	%fd159, %fd158, %fd157;
	mul.f64 	%fd160, %fd157, %fd159;
	add.f64 	%fd161, %fd157, 0dBFE0000000000000;
	fma.rn.f64 	%fd162, %fd156, 0dBFD255AB960267A9, %fd161;
	mul.f64 	%fd163, %fd160, %fd162;
	fma.rn.f64 	%fd164, %fd4, 0d3F1A36E2EB1C432D, %fd163;
	mul.f64 	%fd165, %fd164, 0d40AA0AAAAAAAAAAB;
	fma.rn.f64 	%fd166, %fd165, 0d3F0A36E2EB1C432D, %fd157;
	cvta.to.global.u64 	%rd68, %rd71;
	add.s64 	%rd69, %rd68, %rd64;
	st.global.f64 	[%rd69], %fd166;
$L__BB3_29:
	ret;

}
	// .globl	_Z8T_kernelILi4ELi4ELi4EEvPdS0_S0_S0_S0_iiiidb
.visible .entry _Z8T_kernelILi4ELi4ELi4EEvPdS0_S0_S0_S0_iiiidb(
	.param .u64 .ptr .align 1 _Z8T_kernelILi4ELi4ELi4EEvPdS0_S0_S0_S0_iiiidb_param_0,
	.param .u64 .ptr .align 1 _Z8T_kernelILi4ELi4ELi4EEvPdS0_S0_S0_S0_iiiidb_param_1,
	.param .u64 .ptr .align 1 _Z8T_kernelILi4ELi4ELi4EEvPdS0_S0_S0_S0_iiiidb_param_2,
	.param .u64 .ptr .align 1 _Z8T_kernelILi4ELi4ELi4EEvPdS0_S0_S0_S0_iiiidb_param_3,
	.param .u64 .ptr .align 1 _Z8T_kernelILi4ELi4ELi4EEvPdS0_S0_S0_S0_iiiidb_param_4,
	.param .u32 _Z8T_kernelILi4ELi4ELi4EEvPdS0_S0_S0_S0_iiiidb_param_5,
	.param .u32 _Z8T_kernelILi4ELi4ELi4EEvPdS0_S0_S0_S0_iiiidb_param_6,
	.param .u32 _Z8T_kernelILi4ELi4ELi4EEvPdS0_S0_S0_S0_iiiidb_param_7,
	.param .u32 _Z8T_kernelILi4ELi4ELi4EEvPdS0_S0_S0_S0_iiiidb_param_8,
	.param .f64 _Z8T_kernelILi4ELi4ELi4EEvPdS0_S0_S0_S0_iiiidb_param_9,
	.param .u8 _Z8T_kernelILi4ELi4ELi4EEvPdS0_S0_S0_S0_iiiidb_param_10
)
{
	.reg .pred 	%p<10>;
	.reg .b16 	%rs<2>;
	.reg .b32 	%r<74>;
	.reg .b64 	%rd<73>;
	.reg .b64 	%fd<70>;

	ld.param.u64 	%rd4, [_Z8T_kernelILi4ELi4ELi4EEvPdS0_S0_S0_S0_iiiidb_param_3];
	ld.param.u64 	%rd5, [_Z8T_kernelILi4ELi4ELi4EEvPdS0_S0_S0_S0_iiiidb_param_4];
	ld.param.u32 	%r6, [_Z8T_kernelILi4ELi4ELi4EEvPdS0_S0_S0_S0_iiiidb_param_5];
	ld.param.u32 	%r7, [_Z8T_kernelILi4ELi4ELi4EEvPdS0_S0_S0_S0_iiiidb_param_6];
	ld.param.u32 	%r4, [_Z8T_kernelILi4ELi4ELi4EEvPdS0_S0_S0_S0_iiiidb_param_7];
	ld.param.u32 	%r5, [_Z8T_kernelILi4ELi4ELi4EEvPdS0_S0_S0_S0_iiiidb_param_8];
	ld.param.f64 	%fd4, [_Z8T_kernelILi4ELi4ELi4EEvPdS0_S0_S0_S0_iiiidb_param_9];
	ld.param.s8 	%rs1, [_Z8T_kernelILi4ELi4ELi4EEvPdS0_S0_S0_S0_iiiidb_param_10];
	mov.u32 	%r8, %ctaid.y;
	mov.u32 	%r9, %ntid.y;
	mov.u32 	%r10, %tid.y;
	mad.lo.s32 	%r11, %r8, %r9, %r10;
	add.s32 	%r1, %r11, %r6;
	mov.u32 	%r12, %ctaid.x;
	mov.u32 	%r13, %ntid.x;
	mov.u32 	%r14, %tid.x;
	mad.lo.s32 	%r2, %r12, %r13, %r14;
	mov.u32 	%r15, %ctaid.z;
	mov.u32 	%r16, %ntid.z;
	mov.u32 	%r17, %tid.z;
	mad.lo.s32 	%r3, %r15, %r16, %r17;
	setp.ge.s32 	%p1, %r1, %r7;
	setp.ge.s32 	%p2, %r2, %r4;
	or.pred  	%p3, %p1, %p2;
	setp.ge.s32 	%p4, %r3, %r5;
	or.pred  	%p5, %p3, %p4;
	@%p5 bra 	$L__BB4_3;
	ld.param.u64 	%rd72, [_Z8T_kernelILi4ELi4ELi4EEvPdS0_S0_S0_S0_iiiidb_param_2];
	ld.param.u64 	%rd71, [_Z8T_kernelILi4ELi4ELi4EEvPdS0_S0_S0_S0_iiiidb_param_1];
	ld.param.u64 	%rd70, [_Z8T_kernelILi4ELi4ELi4EEvPdS0_S0_S0_S0_iiiidb_param_0];
	cvta.to.global.u64 	%rd6, %rd71;
	cvta.to.global.u64 	%rd7, %rd70;
	cvta.to.global.u64 	%rd8, %rd4;
	cvta.to.global.u64 	%rd9, %rd72;
	mul.lo.s32 	%r18, %r4, %r1;
	mul.lo.s32 	%r19, %r18, %r5;
	mul.lo.s32 	%r20, %r5, %r2;
	add.s32 	%r21, %r19, %r20;
	add.s32 	%r22, %r21, %r3;
	add.s32 	%r23, %r2, 1;
	add.s32 	%r24, %r3, 1;
	add.s32 	%r25, %r4, -1;
	setp.lt.s32 	%p7, %r2, %r25;
	selp.b32 	%r26, %r23, %r25, %p7;
	max.s32 	%r27, %r2, 1;
	add.s32 	%r28, %r27, -1;
	add.s32 	%r29, %r5, -1;
	setp.lt.u32 	%p8, %r3, %r29;
	selp.b32 	%r30, %r24, %r29, %p8;
	max.u32 	%r31, %r3, 1;
	add.s32 	%r32, %r31, -1;
	mul.f64 	%fd6, %fd4, %fd4;
	rcp.rn.f64 	%fd7, %fd6;
	mul.wide.s32 	%rd10, %r22, 8;
	add.s64 	%rd11, %rd7, %rd10;
	ld.global.nc.f64 	%fd8, [%rd11];
	mul.f64 	%fd9, %fd8, 0dC011111111111111;
	mul.lo.s32 	%r33, %r26, %r5;
	add.s32 	%r34, %r33, %r19;
	add.s32 	%r35, %r34, %r3;
	mul.wide.s32 	%rd12, %r35, 8;
	add.s64 	%rd13, %rd7, %rd12;
	ld.global.nc.f64 	%fd10, [%rd13];
	mul.lo.s32 	%r36, %r5, %r28;
	add.s32 	%r37, %r19, %r36;
	add.s32 	%r38, %r37, %r3;
	mul.wide.s32 	%rd14, %r38, 8;
	add.s64 	%rd15, %rd7, %rd14;
	ld.global.nc.f64 	%fd11, [%rd15];
	add.f64 	%fd12, %fd10, %fd11;
	add.s32 	%r39, %r18, %r4;
	mul.lo.s32 	%r40, %r39, %r5;
	add.s32 	%r41, %r40, %r20;
	add.s32 	%r42, %r41, %r3;
	mul.wide.s32 	%rd16, %r42, 8;
	add.s64 	%rd17, %rd7, %rd16;
	ld.global.nc.f64 	%fd13, [%rd17];
	add.f64 	%fd14, %fd12, %fd13;
	shl.b32 	%r43, %r4, 1;
	sub.s32 	%r44, %r39, %r43;
	mul.lo.s32 	%r45, %r44, %r5;
	add.s32 	%r46, %r45, %r20;
	add.s32 	%r47, %r46, %r3;
	mul.wide.s32 	%rd18, %r47, 8;
	add.s64 	%rd19, %rd7, %rd18;
	ld.global.nc.f64 	%fd15, [%rd19];
	add.f64 	%fd16, %fd14, %fd15;
	add.s32 	%r48, %r30, %r21;
	mul.wide.s32 	%rd20, %r48, 8;
	add.s64 	%rd21, %rd7, %rd20;
	ld.global.nc.f64 	%fd17, [%rd21];
	add.f64 	%fd18, %fd16, %fd17;
	add.s32 	%r49, %r21, %r32;
	mul.wide.s32 	%rd22, %r49, 8;
	add.s64 	%rd23, %rd7, %rd22;
	ld.global.nc.f64 	%fd19, [%rd23];
	add.f64 	%fd20, %fd18, %fd19;
	fma.rn.f64 	%fd21, %fd20, 0d3FDDDDDDDDDDDDDE, %fd9;
	add.s32 	%r50, %r33, %r40;
	add.s32 	%r51, %r50, %r3;
	mul.wide.s32 	%rd24, %r51, 8;
	add.s64 	%rd25, %rd7, %rd24;
	ld.global.nc.f64 	%fd22, [%rd25];
	add.s32 	%r52, %r33, %r45;
	add.s32 	%r53, %r52, %r3;
	mul.wide.s32 	%rd26, %r53, 8;
	add.s64 	%rd27, %rd7, %rd26;
	ld.global.nc.f64 	%fd23, [%rd27];
	add.f64 	%fd24, %fd22, %fd23;
	add.s32 	%r54, %r40, %r36;
	add.s32 	%r55, %r54, %r3;
	mul.wide.s32 	%rd28, %r55, 8;
	add.s64 	%rd29, %rd7, %rd28;
	ld.global.nc.f64 	%fd25, [%rd29];
	add.f64 	%fd26, %fd24, %fd25;
	add.s32 	%r56, %r45, %r36;
	add.s32 	%r57, %r56, %r3;
	mul.wide.s32 	%rd30, %r57, 8;
	add.s64 	%rd31, %rd7, %rd30;
	ld.global.nc.f64 	%fd27, [%rd31];
	add.f64 	%fd28, %fd26, %fd27;
	add.s32 	%r58, %r34, %r30;
	mul.wide.s32 	%rd32, %r58, 8;
	add.s64 	%rd33, %rd7, %rd32;
	ld.global.nc.f64 	%fd29, [%rd33];
	add.f64 	%fd30, %fd28, %fd29;
	add.s32 	%r59, %r30, %r41;
	mul.wide.s32 	%rd34, %r59, 8;
	add.s64 	%rd35, %rd7, %rd34;
	ld.global.nc.f64 	%fd31, [%rd35];
	add.f64 	%fd32, %fd30, %fd31;
	add.s32 	%r60, %r30, %r46;
	mul.wide.s32 	%rd36, %r60, 8;
	add.s64 	%rd37, %rd7, %rd36;
	ld.global.nc.f64 	%fd33, [%rd37];
	add.f64 	%fd34, %fd32, %fd33;
	add.s32 	%r61, %r30, %r37;
	mul.wide.s32 	%rd38, %r61, 8;
	add.s64 	%rd39, %rd7, %rd38;
	ld.global.nc.f64 	%fd35, [%rd39];
	add.f64 	%fd36, %fd34, %fd35;
	add.s32 	%r62, %r34, %r32;
	mul.wide.s32 	%rd40, %r62, 8;
	add.s64 	%rd41, %rd7, %rd40;
	ld.global.nc.f64 	%fd37, [%rd41];
	add.f64 	%fd38, %fd36, %fd37;
	add.s32 	%r63, %r41, %r32;
	mul.wide.s32 	%rd42, %r63, 8;
	add.s64 	%rd43, %rd7, %rd42;
	ld.global.nc.f64 	%fd39, [%rd43];
	add.f64 	%fd40, %fd38, %fd39;
	add.s32 	%r64, %r46, %r32;
	mul.wide.s32 	%rd44, %r64, 8;
	add.s64 	%rd45, %rd7, %rd44;
	ld.global.nc.f64 	%fd41, [%rd45];
	add.f64 	%fd42, %fd40, %fd41;
	add.s32 	%r65, %r37, %r32;
	mul.wide.s32 	%rd46, %r65, 8;
	add.s64 	%rd47, %rd7, %rd46;
	ld.global.nc.f64 	%fd43, [%rd47];
	add.f64 	%fd44, %fd42, %fd43;
	fma.rn.f64 	%fd45, %fd44, 0d3FB999999999999A, %fd21;
	add.s32 	%r66, %r50, %r30;
	mul.wide.s32 	%rd48, %r66, 8;
	add.s64 	%rd49, %rd7, %rd48;
	ld.global.nc.f64 	%fd46, [%rd49];
	add.s32 	%r67, %r30, %r54;
	mul.wide.s32 	%rd50, %r67, 8;
	add.s64 	%rd51, %rd7, %rd50;
	ld.global.nc.f64 	%fd47, [%rd51];
	add.f64 	%fd48, %fd46, %fd47;
	add.s32 	%r68, %r30, %r56;
	mul.wide.s32 	%rd52, %r68, 8;
	add.s64 	%rd53, %rd7, %rd52;
	ld.global.nc.f64 	%fd49, [%rd53];
	add.f64 	%fd50, %fd48, %fd49;
	add.s32 	%r69, %r52, %r30;
	mul.wide.s32 	%rd54, %r69, 8;
	add.s64 	%rd55, %rd7, %rd54;
	ld.global.nc.f64 	%fd51, [%rd55];
	add.f64 	%fd52, %fd50, %fd51;
	add.s32 	%r70, %r50, %r32;
	mul.wide.s32 	%rd56, %r70, 8;
	add.s64 	%rd57, %rd7, %rd56;
	ld.global.nc.f64 	%fd53, [%rd57];
	add.f64 	%fd54, %fd52, %fd53;
	add.s32 	%r71, %r54, %r32;
	mul.wide.s32 	%rd58, %r71, 8;
	add.s64 	%rd59, %rd7, %rd58;
	ld.global.nc.f64 	%fd55, [%rd59];
	add.f64 	%fd56, %fd54, %fd55;
	add.s32 	%r72, %r56, %r32;
	mul.wide.s32 	%rd60, %r72, 8;
	add.s64 	%rd61, %rd7, %rd60;
	ld.global.nc.f64 	%fd57, [%rd61];
	add.f64 	%fd58, %fd56, %fd57;
	add.s32 	%r73, %r52, %r32;
	mul.wide.s32 	%rd62, %r73, 8;
	add.s64 	%rd63, %rd7, %rd62;
	ld.global.nc.f64 	%fd59, [%rd63];
	add.f64 	%fd60, %fd58, %fd59;
	fma.rn.f64 	%fd61, %fd60, 0d3FA1111111111111, %fd45;
	mul.f64 	%fd62, %fd7, %fd61;
	mul.wide.u32 	%rd64, %r22, 8;
	add.s64 	%rd65, %rd7, %rd64;
	ld.global.nc.f64 	%fd63, [%rd65];
	fma.rn.f64 	%fd64, %fd62, 0d3F0A36E2EB1C432D, %fd63;
	add.s64 	%rd66, %rd8, %rd64;
	ld.global.nc.f64 	%fd65, [%rd66];
	add.f64 	%fd66, %fd65, %fd64;
	add.s64 	%rd67, %rd9, %rd64;
	ld.global.nc.f64 	%fd67, [%rd67];
	sub.f64 	%fd1, %fd66, %fd67;
	add.s64 	%rd68, %rd6, %rd64;
	st.global.f64 	[%rd68], %fd1;
	setp.eq.s16 	%p9, %rs1, 0;
	@%p9 bra 	$L__BB4_5;
	add.f64 	%fd69, %fd1, 0d0000000000000000;
	bra.uni 	$L__BB4_4;
$L__BB4_3:
	setp.eq.s16 	%p6, %rs1, 0;
	mov.f64 	%fd69, 0d0000000000000000;
	@%p6 bra 	$L__BB4_5;
$L__BB4_4:
	cvta.to.global.u64 	%rd69, %rd5;
	atom.global.add.f64 	%fd68, [%rd69], %fd69;
$L__BB4_5:
	ret;

}
	// .globl	_Z12T_DBA_kernelILi4ELi4ELi4EEvPiS0_PdS1_S1_S1_S1_S1_S0_iiiidb
.visible .entry _Z12T_DBA_kernelILi4ELi4ELi4EEvPiS0_PdS1_S1_S1_S1_S1_S0_iiiidb(
	.param .u64 .ptr .align 1 _Z12T_DBA_kernelILi4ELi4ELi4EEvPiS0_PdS1_S1_S1_S1_S1_S0_iiiidb_param_0,
	.param .u64 .ptr .align 1 _Z12T_DBA_kernelILi4ELi4ELi4EEvPiS0_PdS1_S1_S1_S1_S1_S0_iiiidb_param_1,
	.param .u64 .ptr .align 1 _Z12T_DBA_kernelILi4ELi4ELi4EEvPiS0_PdS1_S1_S1_S1_S1_S0_iiiidb_param_2,
	.param .u64 .ptr .align 1 _Z12T_DBA_kernelILi4ELi4ELi4EEvPiS0_PdS1_S1_S1_S1_S1_S0_iiiidb_param_3,
	.param .u64 .ptr .align 1 _Z12T_DBA_kernelILi4ELi4ELi4EEvPiS0_PdS1_S1_S1_S1_S1_S0_iiiidb_param_4,
	.param .u64 .ptr .align 1 _Z12T_DBA_kernelILi4ELi4ELi4EEvPiS0_PdS1_S1_S1_S1_S1_S0_iiiidb_param_5,
	.param .u64 .ptr .align 1 _Z12T_DBA_kernelILi4ELi4ELi4EEvPiS0_PdS1_S1_S1_S1_S1_S0_iiiidb_param_6,
	.param .u64 .ptr .align 1 _Z12T_DBA_kernelILi4ELi4ELi4EEvPiS0_PdS1_S1_S1_S1_S1_S0_iiiidb_param_7,
	.param .u64 .ptr .align 1 _Z12T_DBA_kernelILi4ELi4ELi4EEvPiS0_PdS1_S1_S1_S1_S1_S0_iiiidb_param_8,
	.param .u32 _Z12T_DBA_kernelILi4ELi4ELi4EEvPiS0_PdS1_S1_S1_S1_S1_S0_iiiidb_param_9,
	.param .u32 _Z12T_DBA_kernelILi4ELi4ELi4EEvPiS0_PdS1_S1_S1_S1_S1_S0_iiiidb_param_10,
	.param .u32 _Z12T_DBA_kernelILi4ELi4ELi4EEvPiS0_PdS1_S1_S1_S1_S1_S0_iiiidb_param_11,
	.param .u32 _Z12T_DBA_kernelILi4ELi4ELi4EEvPiS0_PdS1_S1_S1_S1_S1_S0_iiiidb_param_12,
	.param .f64 _Z12T_DBA_kernelILi4ELi4ELi4EEvPiS0_PdS1_S1_S1_S1_S1_S0_iiiidb_param_13,
	.param .u8 _Z12T_DBA_kernelILi4ELi4ELi4EEvPiS0_PdS1_S1_S1_S1_S1_S0_iiiidb_param_14
)
{
	.reg .pred 	%p<14>;
	.reg .b16 	%rs<2>;
	.reg .b32 	%r<99>;
	.reg .b64 	%rd<90>;
	.reg .b64 	%fd<77>;
	// demoted variable
	.shared .align 4 .u32 _ZZ12T_DBA_kernelILi4ELi4ELi4EEvPiS0_PdS1_S1_S1_S1_S1_S0_iiiidbE10wakeup_T_s;
	// demoted variable
	.shared .align 4 .u32 _ZZ12T_DBA_kernelILi4ELi4ELi4EEvPiS0_PdS1_S1_S1_S1_S1_S0_iiiidbE12wakeup_phi_s;
	ld.param.u64 	%rd4, [_Z12T_DBA_kernelILi4ELi4ELi4EEvPiS0_PdS1_S1_S1_S1_S1_S0_iiiidb_param_0];
	ld.param.u64 	%rd5, [_Z12T_DBA_kernelILi4ELi4ELi4EEvPiS0_PdS1_S1_S1_S1_S1_S0_iiiidb_param_1];
	ld.param.u64 	%rd10, [_Z12T_DBA_kernelILi4ELi4ELi4EEvPiS0_PdS1_S1_S1_S1_S1_S0_iiiidb_param_2];
	ld.param.u64 	%rd11, [_Z12T_DBA_kernelILi4ELi4ELi4EEvPiS0_PdS1_S1_S1_S1_S1_S0_iiiidb_param_3];
	ld.param.u64 	%rd7, [_Z12T_DBA_kernelILi4ELi4ELi4EEvPiS0_PdS1_S1_S1_S1_S1_S0_iiiidb_param_5];
	ld.param.u64 	%rd12, [_Z12T_DBA_kernelILi4ELi4ELi4EEvPiS0_PdS1_S1_S1_S1_S1_S0_iiiidb_param_6];
	ld.param.u64 	%rd9, [_Z12T_DBA_kernelILi4ELi4ELi4EEvPiS0_PdS1_S1_S1_S1_S1_S0_iiiidb_param_8];
	ld.param.u32 	%r16, [_Z12T_DBA_kernelILi4ELi4ELi4EEvPiS0_PdS1_S1_S1_S1_S1_S0_iiiidb_param_9];
	ld.param.u32 	%r12, [_Z12T_DBA_kernelILi4ELi4ELi4EEvPiS0_PdS1_S1_S1_S1_S1_S0_iiiidb_param_10];
	ld.param.u32 	%r13, [_Z12T_DBA_kernelILi4ELi4ELi4EEvPiS0_PdS1_S1_S1_S1_S1_S0_iiiidb_param_11];
	ld.param.u32 	%r14, [_Z12T_DBA_kernelILi4ELi4ELi4EEvPiS0_PdS1_S1_S1_S1_S1_S0_iiiidb_param_12];
	ld.param.f64 	%fd3, [_Z12T_DBA_kernelILi4ELi4ELi4EEvPiS0_PdS1_S1_S1_S1_S1_S0_iiiidb_param_13];
	ld.param.s8 	%rs1, [_Z12T_DBA_kernelILi4ELi4ELi4EEvPiS0_PdS1_S1_S1_S1_S1_S0_iiiidb_param_14];
	cvta.to.global.u64 	%rd1, %rd12;
	cvta.to.global.u64 	%rd2, %rd11;
	cvta.to.global.u64 	%rd3, %rd10;
	mov.u32 	%r17, %ctaid.y;
	mov.u32 	%r18, %ntid.y;
	mov.u32 	%r19, %tid.y;
	mad.lo.s32 	%r20, %r17, %r18, %r19;
	add.s32 	%r1, %r20, %r16;
	mov.u32 	%r21, %ctaid.x;
	mov.u32 	%r22, %ntid.x;
	mov.u32 	%r23, %tid.x;
	mad.lo.s32 	%r2, %r21, %r22, %r23;
	mov.u32 	%r24, %ctaid.z;
	mov.u32 	%r25, %ntid.z;
	mul.lo.s32 	%r3, %r24, %r25;
	mov.u32 	%r26, %tid.z;
	add.s32 	%r4, %r3, %r26;
	or.b32  	%r27, %r23, %r19;
	or.b32  	%r28, %r27, %r26;
	setp.ne.s32 	%p1, %r28, 0;
	mov.b32 	%r98, 0;
	@%p1 bra 	$L__BB5_2;
	cvta.to.global.u64 	%rd13, %rd4;
	cvta.to.global.u64 	%rd14, %rd5;
	shr.u32 	%r29, %r3, 2;
	shr.s32 	%r30, %r1, 31;
	shr.u32 	%r31, %r30, 30;
	add.s32 	%r32, %r1, %r31;
	shr.s32 	%r33, %r32, 2;
	shr.s32 	%r34, %r2, 31;
	shr.u32 	%r35, %r34, 30;
	add.s32 	%r36, %r2, %r35;
	shr.s32 	%r37, %r36, 2;
	mov.u32 	%r38, %nctaid.x;
	mov.u32 	%r39, %nctaid.z;
	mad.lo.s32 	%r40, %r33, %r38, %r37;
	mad.lo.s32 	%r41, %r40, %r39, %r29;
	mul.wide.s32 	%rd15, %r41, 4;
	add.s64 	%rd16, %rd13, %rd15;
	ld.global.nc.u32 	%r42, [%rd16];
	st.shared.u32 	[_ZZ12T_DBA_kernelILi4ELi4ELi4EEvPiS0_PdS1_S1_S1_S1_S1_S0_iiiidbE10wakeup_T_s], %r42;
	add.s64 	%rd17, %rd14, %rd15;
	ld.global.nc.u32 	%r43, [%rd17];
	st.shared.u32 	[_ZZ12T_DBA_kernelILi4ELi4ELi4EEvPiS0_PdS1_S1_S1_S1_S1_S0_iiiidbE12wakeup_phi_s], %r43;
	setp.eq.s16 	%p2, %rs1, 0;
	selp.b32 	%r98, 0, %r42, %p2;
$L__BB5_2:
	bar.sync 	0;
	setp.ge.s32 	%p3, %r1, %r12;
	setp.ge.s32 	%p4, %r2, %r13;
	or.pred  	%p5, %p3, %p4;
	setp.ge.s32 	%p6, %r4, %r14;
	or.pred  	%p7, %p5, %p6;
	@%p7 bra 	$L__BB5_9;
	mul.lo.s32 	%r7, %r13, %r1;
	mul.lo.s32 	%r8, %r7, %r14;
	mul.lo.s32 	%r9, %r14, %r2;
	add.s32 	%r10, %r8, %r9;
	add.s32 	%r11, %r10, %r4;
	ld.shared.u32 	%r44, [_ZZ12T_DBA_kernelILi4ELi4ELi4EEvPiS0_PdS1_S1_S1_S1_S1_S0_iiiidbE10wakeup_T_s];
	setp.eq.s32 	%p9, %r44, 0;
	@%p9 bra 	$L__BB5_5;
	add.s32 	%r45, %r2, 1;
	add.s32 	%r46, %r4, 1;
	add.s32 	%r47, %r13, -1;
	setp.lt.s32 	%p10, %r2, %r47;
	selp.b32 	%r48, %r45, %r47, %p10;
	max.s32 	%r49, %r2, 1;
	add.s32 	%r50, %r49, -1;
	add.s32 	%r51, %r14, -1;
	setp.lt.u32 	%p11, %r4, %r51;
	selp.b32 	%r52, %r46, %r51, %p11;
	max.u32 	%r53, %r4, 1;
	add.s32 	%r54, %r53, -1;
	mul.f64 	%fd5, %fd3, %fd3;
	rcp.rn.f64 	%fd6, %fd5;
	mul.wide.s32 	%rd18, %r11, 8;
	add.s64 	%rd19, %rd3, %rd18;
	ld.global.nc.f64 	%fd7, [%rd19];
	mul.f64 	%fd8, %fd7, 0dC011111111111111;
	mul.lo.s32 	%r55, %r48, %r14;
	add.s32 	%r56, %r55, %r8;
	add.s32 	%r57, %r56, %r4;
	mul.wide.s32 	%rd20, %r57, 8;
	add.s64 	%rd21, %rd3, %rd20;
	ld.global.nc.f64 	%fd9, [%rd21];
	mul.lo.s32 	%r58, %r14, %r50;
	add.s32 	%r59, %r8, %r58;
	add.s32 	%r60, %r59, %r4;
	mul.wide.s32 	%rd22, %r60, 8;
	add.s64 	%rd23, %rd3, %rd22;
	ld.global.nc.f64 	%fd10, [%rd23];
	add.f64 	%fd11, %fd9, %fd10;
	add.s32 	%r61, %r7, %r13;
	mul.lo.s32 	%r62, %r61, %r14;
	add.s32 	%r63, %r62, %r9;
	add.s32 	%r64, %r63, %r4;
	mul.wide.s32 	%rd24, %r64, 8;
	add.s64 	%rd25, %rd3, %rd24;
	ld.global.nc.f64 	%fd12, [%rd25];
	add.f64 	%fd13, %fd11, %fd12;
	shl.b32 	%r65, %r13, 1;
	sub.s32 	%r66, %r61, %r65;
	mul.lo.s32 	%r67, %r66, %r14;
	add.s32 	%r68, %r67, %r9;
	add.s32 	%r69, %r68, %r4;
	mul.wide.s32 	%rd26, %r69, 8;
	add.s64 	%rd27, %rd3, %rd26;
	ld.global.nc.f64 	%fd14, [%rd27];
	add.f64 	%fd15, %fd13, %fd14;
	add.s32 	%r70, %r52, %r10;
	mul.wide.s32 	%rd28, %r70, 8;
	add.s64 	%rd29, %rd3, %rd28;
	ld.global.nc.f64 	%fd16, [%rd29];
	add.f64 	%fd17, %fd15, %fd16;
	add.s32 	%r71, %r10, %r54;
	mul.wide.s32 	%rd30, %r71, 8;
	add.s64 	%rd31, %rd3, %rd30;
	ld.global.nc.f64 	%fd18, [%rd31];
	add.f64 	%fd19, %fd17, %fd18;
	fma.rn.f64 	%fd20, %fd19, 0d3FDDDDDDDDDDDDDE, %fd8;
	add.s32 	%r72, %r55, %r62;
	add.s32 	%r73, %r72, %r4;
	mul.wide.s32 	%rd32, %r73, 8;
	add.s64 	%rd33, %rd3, %rd32;
	ld.global.nc.f64 	%fd21, [%rd33];
	add.s32 	%r74, %r55, %r67;
	add.s32 	%r75, %r74, %r4;
	mul.wide.s32 	%rd34, %r75, 8;
	add.s64 	%rd35, %rd3, %rd34;
	ld.global.nc.f64 	%fd22, [%rd35];
	add.f64 	%fd23, %fd21, %fd22;
	add.s32 	%r76, %r62, %r58;
	add.s32 	%r77, %r76, %r4;
	mul.wide.s32 	%rd36, %r77, 8;
	add.s64 	%rd37, %rd3, %rd36;
	ld.global.nc.f64 	%fd24, [%rd37];
	add.f64 	%fd25, %fd23, %fd24;
	add.s32 	%r78, %r67, %r58;
	add.s32 	%r79, %r78, %r4;
	mul.wide.s32 	%rd38, %r79, 8;
	add.s64 	%rd39, %rd3, %rd38;
	ld.global.nc.f64 	%fd26, [%rd39];
	add.f64 	%fd27, %fd25, %fd26;
	add.s32 	%r80, %r56, %r52;
	mul.wide.s32 	%rd40, %r80, 8;
	add.s64 	%rd41, %rd3, %rd40;
	ld.global.nc.f64 	%fd28, [%rd41];
	add.f64 	%fd29, %fd27, %fd28;
	add.s32 	%r81, %r52, %r63;
	mul.wide.s32 	%rd42, %r81, 8;
	add.s64 	%rd43, %rd3, %rd42;
	ld.global.nc.f64 	%fd30, [%rd43];
	add.f64 	%fd31, %fd29, %fd30;
	add.s32 	%r82, %r52, %r68;
	mul.wide.s32 	%rd44, %r82, 8;
	add.s64 	%rd45, %rd3, %rd44;
	ld.global.nc.f64 	%fd32, [%rd45];
	add.f64 	%fd33, %fd31, %fd32;
	add.s32 	%r83, %r52, %r59;
	mul.wide.s32 	%rd46, %r83, 8;
	add.s64 	%rd47, %rd3, %rd46;
	ld.global.nc.f64 	%fd34, [%rd47];
	add.f64 	%fd35, %fd33, %fd34;
	add.s32 	%r84, %r56, %r54;
	mul.wide.s32 	%rd48, %r84, 8;
	add.s64 	%rd49, %rd3, %rd48;
	ld.global.nc.f64 	%fd36, [%rd49];
	add.f64 	%fd37, %fd35, %fd36;
	add.s32 	%r85, %r63, %r54;
	mul.wide.s32 	%rd50, %r85, 8;
	add.s64 	%rd51, %rd3, %rd50;
	ld.global.nc.f64 	%fd38, [%rd51];
	add.f64 	%fd39, %fd37, %fd38;
	add.s32 	%r86, %r68, %r54;
	mul.wide.s32 	%rd52, %r86, 8;
	add.s64 	%rd53, %rd3, %rd52;
	ld.global.nc.f64 	%fd40, [%rd53];
	add.f64 	%fd41, %fd39, %fd40;
	add.s32 	%r87, %r59, %r54;
	mul.wide.s32 	%rd54, %r87, 8;
	add.s64 	%rd55, %rd3, %rd54;
	ld.global.nc.f64 	%fd42, [%rd55];
	add.f64 	%fd43, %fd41, %fd42;
	fma.rn.f64 	%fd44, %fd43, 0d3FB999999999999A, %fd20;
	add.s32 	%r88, %r72, %r52;
	mul.wide.s32 	%rd56, %r88, 8;
	add.s64 	%rd57, %rd3, %rd56;
	ld.global.nc.f64 	%fd45, [%rd57];
	add.s32 	%r89, %r52, %r76;
	mul.wide.s32 	%rd58, %r89, 8;
	add.s64 	%rd59, %rd3, %rd58;
	ld.global.nc.f64 	%fd46, [%rd59];
	add.f64 	%fd47, %fd45, %fd46;
	add.s32 	%r90, %r52, %r78;
	mul.wide.s32 	%rd60, %r90, 8;
	add.s64 	%rd61, %rd3, %rd60;
	ld.global.nc.f64 	%fd48, [%rd61];
	add.f64 	%fd49, %fd47, %fd48;
	add.s32 	%r91, %r74, %r52;
	mul.wide.s32 	%rd62, %r91, 8;
	add.s64 	%rd63, %rd3, %rd62;
	ld.global.nc.f64 	%fd50, [%rd63];
	add.f64 	%fd51, %fd49, %fd50;
	add.s32 	%r92, %r72, %r54;
	mul.wide.s32 	%rd64, %r92, 8;
	add.s64 	%rd65, %rd3, %rd64;
	ld.global.nc.f64 	%fd52, [%rd65];
	add.f64 	%fd53, %fd51, %fd52;
	add.s32 	%r93, %r76, %r54;
	mul.wide.s32 	%rd66, %r93, 8;
	add.s64 	%rd67, %rd3, %rd66;
	ld.global.nc.f64 	%fd54, [%rd67];
	add.f64 	%fd55, %fd53, %fd54;
	add.s32 	%r94, %r78, %r54;
	mul.wide.s32 	%rd68, %r94, 8;
	add.s64 	%rd69, %rd3, %rd68;
	ld.global.nc.f64 	%fd56, [%rd69];
	add.f64 	%fd57, %fd55, %fd56;
	add.s32 	%r95, %r74, %r54;
	mul.wide.s32 	%rd70, %r95, 8;
	add.s64 	%rd71, %rd3, %rd70;
	ld.global.nc.f64 	%fd58, [%rd71];
	add.f64 	%fd59, %fd57, %fd58;
	fma.rn.f64 	%fd60, %fd59, 0d3FA1111111111111, %fd44;
	mul.f64 	%fd61, %fd6, %fd60;
	mul.wide.u32 	%rd72, %r11, 8;
	add.s64 	%rd73, %rd3, %rd72;
	ld.global.nc.f64 	%fd62, [%rd73];
	fma.rn.f64 	%fd63, %fd61, 0d3F0A36E2EB1C432D, %fd62;
	add.s64 	%rd74, %rd2, %rd72;
	st.global.f64 	[%rd74], %fd63;
	sub.f64 	%fd64, %fd63, %fd62;
	abs.f64 	%fd65, %fd64;
	add.s64 	%rd75, %rd1, %rd72;
	st.global.f64 	[%rd75], %fd65;
$L__BB5_5:
	ld.shared.u32 	%r96, [_ZZ12T_DBA_kernelILi4ELi4ELi4EEvPiS0_PdS1_S1_S1_S1_S1_S0_iiiidbE12wakeup_phi_s];
	setp.eq.s32 	%p12, %r96, 0;
	@%p12 bra 	$L__BB5_7;
	ld.param.u64 	%rd88, [_Z12T_DBA_kernelILi4ELi4ELi4EEvPiS0_PdS1_S1_S1_S1_S1_S0_iiiidb_param_4];
	cvta.to.global.u64 	%rd76, %rd7;
	mul.wide.u32 	%rd77, %r11, 8;
	add.s64 	%rd78, %rd76, %rd77;
	ld.global.nc.f64 	%fd66, [%rd78];
	cvta.to.global.u64 	%rd79, %rd88;
	add.s64 	%rd80, %rd79, %rd77;
	ld.global.nc.f64 	%fd67, [%rd80];
	sub.f64 	%fd68, %fd66, %fd67;
	add.s64 	%rd81, %rd2, %rd77;
	ld.global.f64 	%fd69, [%rd81];
	add.f64 	%fd70, %fd69, %fd68;
	st.global.f64 	[%rd81], %fd70;
	add.s64 	%rd82, %rd3, %rd77;
	ld.global.nc.f64 	%fd71, [%rd82];
	sub.f64 	%fd72, %fd70, %fd71;
	abs.f64 	%fd73, %fd72;
	add.s64 	%rd83, %rd1, %rd77;
	st.global.f64 	[%rd83], %fd73;
$L__BB5_7:
	setp.eq.s16 	%p13, %rs1, 0;
	@%p13 bra 	$L__BB5_11;
	mul.wide.u32 	%rd84, %r11, 8;
	add.s64 	%rd85, %rd2, %rd84;
	ld.global.f64 	%fd74, [%rd85];
	add.f64 	%fd76, %fd74, 0d0000000000000000;
	bra.uni 	$L__BB5_10;
$L__BB5_9:
	setp.eq.s16 	%p8, %rs1, 0;
	mov.f64 	%fd76, 0d0000000000000000;
	@%p8 bra 	$L__BB5_11;
$L__BB5_10:
	ld.param.u64 	%rd89, [_Z12T_DBA_kernelILi4ELi4ELi4EEvPiS0_PdS1_S1_S1_S1_S1_S0_iiiidb_param_7];
	cvta.to.global.u64 	%rd86, %rd89;
	atom.global.add.f64 	%fd75, [%rd86], %fd76;
	cvta.to.global.u64 	%rd87, %rd9;
	atom.global.add.u32 	%r97, [%rd87], %r98;
$L__BB5_11:
	ret;

}
	// .globl	_Z18wakeup_next_kernelILi4ELi4ELi4EEvPdS0_PiS1_S1_S1_S0_S0_iii
.visible .entry _Z18wakeup_next_kernelILi4ELi4ELi4EEvPdS0_PiS1_S1_S1_S0_S0_iii(
	.param .u64 .ptr .align 1 _Z18wakeup_next_kernelILi4ELi4ELi4EEvPdS0_PiS1_S1_S1_S0_S0_iii_param_0,
	.param .u64 .ptr .align 1 _Z18wakeup_next_kernelILi4ELi4ELi4EEvPdS0_PiS1_S1_S1_S0_S0_iii_param_1,
	.param .u64 .ptr .align 1 _Z18wakeup_next_kernelILi4ELi4ELi4EEvPdS0_PiS1_S1_S1_S0_S0_iii_param_2,
	.param .u64 .ptr .align 1 _Z18wakeup_next_kernelILi4ELi4ELi4EEvPdS0_PiS1_S1_S1_S0_S0_iii_param_3,
	.param .u64 .ptr .align 1 _Z18wakeup_next_kernelILi4ELi4ELi4EEvPdS0_PiS1_S1_S1_S0_S0_iii_param_4,
	.param .u64 .ptr .align 1 _Z18wakeup_next_kernelILi4ELi4ELi4EEvPdS0_PiS1_S1_S1_S0_S0_iii_param_5,
	.param .u64 .ptr .align 1 _Z18wakeup_next_kernelILi4ELi4ELi4EEvPdS0_PiS1_S1_S1_S0_S0_iii_param_6,
	.param .u64 .ptr .align 1 _Z18wakeup_next_kernelILi4ELi4ELi4EEvPdS0_PiS1_S1_S1_S0_S0_iii_param_7,
	.param .u32 _Z18wakeup_next_kernelILi4ELi4ELi4EEvPdS0_PiS1_S1_S1_S0_S0_iii_param_8,
	.param .u32 _Z18wakeup_next_kernelILi4ELi4ELi4EEvPdS0_PiS1_S1_S1_S0_S0_iii_param_9,
	.param .u32 _Z18wakeup_next_kernelILi4ELi4ELi4EEvPdS0_PiS1_S1_S1_S0_S0_iii_param_10
)
{
	.reg .pred 	%p<16>;
	.reg .b32 	%r<41>;
	.reg .b64 	%rd<24>;
	.reg .b64 	%fd<3>;
	// demoted variable
	.shared .align 4 .u32 _ZZ18wakeup_next_kernelILi4ELi4ELi4EEvPdS0_PiS1_S1_S1_S0_S0_iiiE17wakeup_phi_s_next;
	// demoted variable
	.shared .align 4 .u32 _ZZ18wakeup_next_kernelILi4ELi4ELi4EEvPdS0_PiS1_S1_S1_S0_S0_iiiE15wakeup_T_s_next;
	ld.param.u64 	%rd1, [_Z18wakeup_next_kernelILi4ELi4ELi4EEvPdS0_PiS1_S1_S1_S0_S0_iii_param_0];
	ld.param.u64 	%rd2, [_Z18wakeup_next_kernelILi4ELi4ELi4EEvPdS0_PiS1_S1_S1_S0_S0_iii_param_2];
	ld.param.u64 	%rd3, [_Z18wakeup_next_kernelILi4ELi4ELi4EEvPdS0_PiS1_S1_S1_S0_S0_iii_param_3];
	ld.param.u64 	%rd4, [_Z18wakeup_next_kernelILi4ELi4ELi4EEvPdS0_PiS1_S1_S1_S0_S0_iii_param_4];
	ld.param.u64 	%rd5, [_Z18wakeup_next_kernelILi4ELi4ELi4EEvPdS0_PiS1_S1_S1_S0_S0_iii_param_5];
	ld.param.u64 	%rd6, [_Z18wakeup_next_kernelILi4ELi4ELi4EEvPdS0_PiS1_S1_S1_S0_S0_iii_param_7];
	ld.param.u32 	%r9, [_Z18wakeup_next_kernelILi4ELi4ELi4EEvPdS0_PiS1_S1_S1_S0_S0_iii_param_8];
	ld.param.u32 	%r10, [_Z18wakeup_next_kernelILi4ELi4ELi4EEvPdS0_PiS1_S1_S1_S0_S0_iii_param_9];
	ld.param.u32 	%r11, [_Z18wakeup_next_kernelILi4ELi4ELi4EEvPdS0_PiS1_S1_S1_S0_S0_iii_param_10];
	mov.u32 	%r1, %ctaid.y;
	mov.u32 	%r12, %ntid.y;
	mov.u32 	%r13, %tid.y;
	mad.lo.s32 	%r2, %r1, %r12, %r13;
	mov.u32 	%r3, %ctaid.x;
	mov.u32 	%r14, %ntid.x;
	mov.u32 	%r15, %tid.x;
	mad.lo.s32 	%r4, %r3, %r14, %r15;
	mov.u32 	%r5, %ctaid.z;
	mov.u32 	%r16, %ntid.z;
	mov.u32 	%r17, %tid.z;
	mad.lo.s32 	%r6, %r5, %r16, %r17;
	or.b32  	%r18, %r15, %r13;
	or.b32  	%r7, %r18, %r17;
	setp.ne.s32 	%p1, %r7, 0;
	@%p1 bra 	$L__BB6_2;
	cvta.to.global.u64 	%rd7, %rd2;
	cvta.to.global.u64 	%rd8, %rd4;
	mov.u32 	%r19, %nctaid.x;
	mov.u32 	%r20, %nctaid.z;
	mad.lo.s32 	%r21, %r1, %r19, %r3;
	mad.lo.s32 	%r22, %r21, %r20, %r5;
	mul.wide.s32 	%rd9, %r22, 4;
	add.s64 	%rd10, %rd7, %rd9;
	mov.b32 	%r23, 0;
	st.global.u32 	[%rd10], %r23;
	add.s64 	%rd11, %rd8, %rd9;
	st.global.u32 	[%rd11], %r23;
	st.shared.u32 	[_ZZ18wakeup_next_kernelILi4ELi4ELi4EEvPdS0_PiS1_S1_S1_S0_S0_iiiE17wakeup_phi_s_next], %r23;
	st.shared.u32 	[_ZZ18wakeup_next_kernelILi4ELi4ELi4EEvPdS0_PiS1_S1_S1_S0_S0_iiiE15wakeup_T_s_next], %r23;
$L__BB6_2:
	bar.sync 	0;
	setp.ge.s32 	%p2, %r2, %r9;
	setp.ge.s32 	%p3, %r4, %r10;
	or.pred  	%p4, %p2, %p3;
	setp.ge.s32 	%p5, %r6, %r11;
	or.pred  	%p6, %p4, %p5;
	@%p6 bra 	$L__BB6_12;
	mad.lo.s32 	%r24, %r10, %r2, %r4;
	mad.lo.s32 	%r8, %r24, %r11, %r6;
	cvta.to.global.u64 	%rd12, %rd1;
	mul.wide.u32 	%rd13, %r8, 8;
	add.s64 	%rd14, %rd12, %rd13;
	ld.global.nc.f64 	%fd1, [%rd14];
	setp.ltu.f64 	%p7, %fd1, 0d3F50624DD2F1A9FC;
	@%p7 bra 	$L__BB6_6;
	setp.gtu.f64 	%p8, %fd1, 0d3FEFF7CED916872B;
	ld.shared.u32 	%r25, [_ZZ18wakeup_next_kernelILi4ELi4ELi4EEvPdS0_PiS1_S1_S1_S0_S0_iiiE17wakeup_phi_s_next];
	setp.ne.s32 	%p9, %r25, 0;
	or.pred  	%p10, %p8, %p9;
	@%p10 bra 	$L__BB6_6;
	mov.b32 	%r27, 1;
	st.shared.u32 	[_ZZ18wakeup_next_kernelILi4ELi4ELi4EEvPdS0_PiS1_S1_S1_S0_S0_iiiE17wakeup_phi_s_next], %r27;
$L__BB6_6:
	setp.ne.s32 	%p11, %r7, 0;
	bar.sync 	0;
	@%p11 bra 	$L__BB6_8;
	mov.u32 	%r28, %nctaid.x;
	mov.u32 	%r29, %nctaid.z;
	mad.lo.s32 	%r30, %r1, %r28, %r3;
	mad.lo.s32 	%r31, %r30, %r29, %r5;
	ld.shared.u32 	%r32, [_ZZ18wakeup_next_kernelILi4ELi4ELi4EEvPdS0_PiS1_S1_S1_S0_S0_iiiE17wakeup_phi_s_next];
	cvta.to.global.u64 	%rd15, %rd3;
	mul.wide.s32 	%rd16, %r31, 4;
	add.s64 	%rd17, %rd15, %rd16;
	st.global.u32 	[%rd17], %r32;
$L__BB6_8:
	cvta.to.global.u64 	%rd18, %rd6;
	add.s64 	%rd20, %rd18, %rd13;
	ld.global.nc.f64 	%fd2, [%rd20];
	setp.leu.f64 	%p12, %fd2, 0d3EB0C6F7A0B5ED8D;
	ld.shared.u32 	%r33, [_ZZ18wakeup_next_kernelILi4ELi4ELi4EEvPdS0_PiS1_S1_S1_S0_S0_iiiE15wakeup_T_s_next];
	setp.ne.s32 	%p13, %r33, 0;
	or.pred  	%p14, %p12, %p13;
	@%p14 bra 	$L__BB6_10;
	mov.b32 	%r35, 1;
	st.shared.u32 	[_ZZ18wakeup_next_kernelILi4ELi4ELi4EEvPdS0_PiS1_S1_S1_S0_S0_iiiE15wakeup_T_s_next], %r35;
$L__BB6_10:
	setp.ne.s32 	%p15, %r7, 0;
	bar.sync 	0;
	@%p15 bra 	$L__BB6_12;
	mov.u32 	%r36, %nctaid.x;
	mov.u32 	%r37, %nctaid.z;
	mad.lo.s32 	%r38, %r1, %r36, %r3;
	mad.lo.s32 	%r39, %r38, %r37, %r5;
	ld.shared.u32 	%r40, [_ZZ18wakeup_next_kernelILi4ELi4ELi4EEvPdS0_PiS1_S1_S1_S0_S0_iiiE15wakeup_T_s_next];
	cvta.to.global.u64 	%rd21, %rd5;
	mul.wide.s32 	%rd22, %r39, 4;
	add.s64 	%rd23, %rd21, %rd22;
	st.global.u32 	[%rd23], %r40;
$L__BB6_12:
	ret;

}
	// .globl	_Z22wakeup_neighbor_kernelILi4ELi4ELi4EEvPiS0_S0_S0_iii
.visible .entry _Z22wakeup_neighbor_kernelILi4ELi4ELi4EEvPiS0_S0_S0_iii(
	.param .u64 .ptr .align 1 _Z22wakeup_neighbor_kernelILi4ELi4ELi4EEvPiS0_S0_S0_iii_param_0,
	.param .u64 .ptr .align 1 _Z22wakeup_neighbor_kernelILi4ELi4ELi4EEvPiS0_S0_S0_iii_param_1,
	.param .u64 .ptr .align 1 _Z22wakeup_neighbor_kernelILi4ELi4ELi4EEvPiS0_S0_S0_iii_param_2,
	.param .u64 .ptr .align 1 _Z22wakeup_neighbor_kernelILi4ELi4ELi4EEvPiS0_S0_S0_iii_param_3,
	.param .u32 _Z22wakeup_neighbor_kernelILi4ELi4ELi4EEvPiS0_S0_S0_iii_param_4,
	.param .u32 _Z22wakeup_neighbor_kernelILi4ELi4ELi4EEvPiS0_S0_S0_iii_param_5,
	.param .u32 _Z22wakeup_neighbor_kernelILi4ELi4ELi4EEvPiS0_S0_S0_iii_param_6
)
{
	.reg .pred 	%p<7>;
	.reg .b32 	%r<38>;
	.reg .b64 	%rd<41>;

	ld.param.u64 	%rd1, [_Z22wakeup_neighbor_kernelILi4ELi4ELi4EEvPiS0_S0_S0_iii_param_0];
	ld.param.u64 	%rd4, [_Z22wakeup_neighbor_kernelILi4ELi4ELi4EEvPiS0_S0_S0_iii_param_1];
	ld.param.u64 	%rd2, [_Z22wakeup_neighbor_kernelILi4ELi4ELi4EEvPiS0_S0_S0_iii_param_2];
	ld.param.u64 	%rd3, [_Z22wakeup_neighbor_kernelILi4ELi4ELi4EEvPiS0_S0_S0_iii_param_3];
	cvta.to.global.u64 	%rd5, %rd4;
	mov.u32 	%r9, %ctaid.x;
	mov.u32 	%r10, %ctaid.y;
	mov.u32 	%r11, %ctaid.z;
	mov.u32 	%r12, %nctaid.x;
	mul.lo.s32 	%r13, %r10, %r12;
	mov.u32 	%r1, %nctaid.z;
	mul.lo.s32 	%r14, %r13, %r1;
	mul.lo.s32 	%r15, %r9, %r1;
	add.s32 	%r16, %r14, %r15;
	add.s32 	%r2, %r16, %r11;
	max.u32 	%r17, %r9, 1;
	add.s32 	%r18, %r17, -1;
	max.u32 	%r19, %r10, 1;
	add.s32 	%r20, %r19, -1;
	max.u32 	%r21, %r11, 1;
	add.s32 	%r22, %r21, %r16;
	add.s32 	%r23, %r9, 1;
	setp.lt.u32 	%p1, %r23, %r12;
	selp.u32 	%r24, 1, 0, %p1;
	add.s32 	%r25, %r9, %r24;
	add.s32 	%r26, %r10, 1;
	mov.u32 	%r27, %nctaid.y;
	setp.lt.u32 	%p2, %r26, %r27;
	selp.u32 	%r28, 1, 0, %p2;
	add.s32 	%r29, %r10, %r28;
	add.s32 	%r3, %r11, 1;
	mad.lo.s32 	%r30, %r18, %r1, %r11;
	add.s32 	%r4, %r30, %r14;
	add.s32 	%r31, %r14, %r11;
	mad.lo.s32 	%r5, %r25, %r1, %r31;
	mul.lo.s32 	%r32, %r1, %r12;
	add.s32 	%r33, %r15, %r11;
	mad.lo.s32 	%r6, %r32, %r20, %r33;
	mad.lo.s32 	%r7, %r32, %r29, %r33;
	add.s32 	%r8, %r22, -1;
	mul.wide.s32 	%rd6, %r2, 4;
	add.s64 	%rd7, %rd5, %rd6;
	ld.global.nc.u32 	%r34, [%rd7];
	setp.eq.s32 	%p3, %r34, 0;
	@%p3 bra 	$L__BB7_2;
	setp.lt.u32 	%p4, %r3, %r1;
	cvta.to.global.u64 	%rd8, %rd1;
	add.s64 	%rd10, %rd8, %rd6;
	mov.b32 	%r35, 1;
	st.global.u32 	[%rd10], %r35;
	mul.wide.s32 	%rd11, %r4, 4;
	add.s64 	%rd12, %rd8, %rd11;
	st.global.u32 	[%rd12], %r35;
	mul.wide.s32 	%rd13, %r5, 4;
	add.s64 	%rd14, %rd8, %rd13;
	st.global.u32 	[%rd14], %r35;
	mul.wide.s32 	%rd15, %r6, 4;
	add.s64 	%rd16, %rd8, %rd15;
	st.global.u32 	[%rd16], %r35;
	mul.wide.s32 	%rd17, %r7, 4;
	add.s64 	%rd18, %rd8, %rd17;
	st.global.u32 	[%rd18], %r35;
	mul.wide.s32 	%rd19, %r8, 4;
	add.s64 	%rd20, %rd8, %rd19;
	st.global.u32 	[%rd20], %r35;
	selp.b64 	%rd21, 4, 0, %p4;
	add.s64 	%rd22, %rd10, %rd21;
	st.global.u32 	[%rd22], %r35;
$L__BB7_2:
	cvta.to.global.u64 	%rd23, %rd3;
	add.s64 	%rd25, %rd23, %rd6;
	ld.global.nc.u32 	%r36, [%rd25];
	setp.eq.s32 	%p5, %r36, 0;
	@%p5 bra 	$L__BB7_4;
	cvta.to.global.u64 	%rd26, %rd2;
	setp.lt.u32 	%p6, %r3, %r1;
	add.s64 	%rd28, %rd26, %rd6;
	mov.b32 	%r37, 1;
	st.global.u32 	[%rd28], %r37;
	mul.wide.s32 	%rd29, %r4, 4;
	add.s64 	%rd30, %rd26, %rd29;
	st.global.u32 	[%rd30], %r37;
	mul.wide.s32 	%rd31, %r5, 4;
	add.s64 	%rd32, %rd26, %rd31;
	st.global.u32 	[%rd32], %r37;
	mul.wide.s32 	%rd33, %r6, 4;
	add.s64 	%rd34, %rd26, %rd33;
	st.global.u32 	[%rd34], %r37;
	mul.wide.s32 	%rd35, %r7, 4;
	add.s64 	%rd36, %rd26, %rd35;
	st.global.u32 	[%rd36], %r37;
	mul.wide.s32 	%rd37, %r8, 4;
	add.s64 	%rd38, %rd26, %rd37;
	st.global.u32 	[%rd38], %r37;
	selp.b64 	%rd39, 4, 0, %p6;
	add.s64 	%rd40, %rd28, %rd39;
	st.global.u32 	[%rd40], %r37;
$L__BB7_4:
	ret;

}
.func  (.param .b64 func_retval0) __internal_accurate_pow(
	.param .b64 __internal_accurate_pow_param_0
)
{
	.reg .pred 	%p<8>;
	.reg .b32 	%r<49>;
	.reg .b32 	%f<3>;
	.reg .b64 	%fd<109>;

	ld.param.f64 	%fd10, [__internal_accurate_pow_param_0];
	{
	.reg .b32 %temp; 
	mov.b64 	{%temp, %r46}, %fd10;
	}
	{
	.reg .b32 %temp; 
	mov.b64 	{%r45, %temp}, %fd10;
	}
	shr.u32 	%r47, %r46, 20;
	setp.gt.u32 	%p1, %r46, 1048575;
	@%p1 bra 	$L__BB8_2;
	mul.f64 	%fd11, %fd10, 0d4350000000000000;
	{
	.reg .b32 %temp; 
	mov.b64 	{%temp, %r46}, %fd11;
	}
	{
	.reg .b32 %temp; 
	mov.b64 	{%r45, %temp}, %fd11;
	}
	shr.u32 	%r16, %r46, 20;
	add.s32 	%r47, %r16, -54;
$L__BB8_2:
	add.s32 	%r48, %r47, -1023;
	and.b32  	%r17, %r46, -2146435073;
	or.b32  	%r18, %r17, 1072693248;
	mov.b64 	%fd107, {%r45, %r18};
	setp.lt.u32 	%p2, %r18, 1073127583;
	@%p2 bra 	$L__BB8_4;
	{
	.reg .b32 %temp; 
	mov.b64 	{%r19, %temp}, %fd107;
	}
	{
	.reg .b32 %temp; 
	mov.b64 	{%temp, %r20}, %fd107;
	}
	add.s32 	%r21, %r20, -1048576;
	mov.b64 	%fd107, {%r19, %r21};
	add.s32 	%r48, %r47, -1022;
$L__BB8_4:
	add.f64 	%fd12, %fd107, 0dBFF0000000000000;
	add.f64 	%fd13, %fd107, 0d3FF0000000000000;
	rcp.approx.ftz.f64 	%fd14, %fd13;
	neg.f64 	%fd15, %fd13;
	fma.rn.f64 	%fd16, %fd15, %fd14, 0d3FF0000000000000;
	fma.rn.f64 	%fd17, %fd16, %fd16, %fd16;
	fma.rn.f64 	%fd18, %fd17, %fd14, %fd14;
	mul.f64 	%fd19, %fd12, %fd18;
	fma.rn.f64 	%fd20, %fd12, %fd18, %fd19;
	mul.f64 	%fd21, %fd20, %fd20;
	fma.rn.f64 	%fd22, %fd21, 0d3EB0F5FF7D2CAFE2, 0d3ED0F5D241AD3B5A;
	fma.rn.f64 	%fd23, %fd22, %fd21, 0d3EF3B20A75488A3F;
	fma.rn.f64 	%fd24, %fd23, %fd21, 0d3F1745CDE4FAECD5;
	fma.rn.f64 	%fd25, %fd24, %fd21, 0d3F3C71C7258A578B;
	fma.rn.f64 	%fd26, %fd25, %fd21, 0d3F6249249242B910;
	fma.rn.f64 	%fd27, %fd26, %fd21, 0d3F89999999999DFB;
	sub.f64 	%fd28, %fd12, %fd20;
	add.f64 	%fd29, %fd28, %fd28;
	neg.f64 	%fd30, %fd20;
	fma.rn.f64 	%fd31, %fd30, %fd12, %fd29;
	mul.f64 	%fd32, %fd18, %fd31;
	fma.rn.f64 	%fd33, %fd21, %fd27, 0d3FB5555555555555;
	mov.f64 	%fd34, 0d3FB5555555555555;
	sub.f64 	%fd35, %fd34, %fd33;
	fma.rn.f64 	%fd36, %fd21, %fd27, %fd35;
	add.f64 	%fd37, %fd36, 0dBC46A4CB00B9E7B0;
	add.f64 	%fd38, %fd33, %fd37;
	sub.f64 	%fd39, %fd33, %fd38;
	add.f64 	%fd40, %fd37, %fd39;
	mul.rn.f64 	%fd41, %fd20, %fd20;
	neg.f64 	%fd42, %fd41;
	fma.rn.f64 	%fd43, %fd20, %fd20, %fd42;
	{
	.reg .b32 %temp; 
	mov.b64 	{%r22, %temp}, %fd32;
	}
	{
	.reg .b32 %temp; 
	mov.b64 	{%temp, %r23}, %fd32;
	}
	add.s32 	%r24, %r23, 1048576;
	mov.b64 	%fd44, {%r22, %r24};
	fma.rn.f64 	%fd45, %fd20, %fd44, %fd43;
	mul.rn.f64 	%fd46, %fd41, %fd20;
	neg.f64 	%fd47, %fd46;
	fma.rn.f64 	%fd48, %fd41, %fd20, %fd47;
	fma.rn.f64 	%fd49, %fd41, %fd32, %fd48;
	fma.rn.f64 	%fd50, %fd45, %fd20, %fd49;
	mul.rn.f64 	%fd51, %fd38, %fd46;
	neg.f64 	%fd52, %fd51;
	fma.rn.f64 	%fd53, %fd38, %fd46, %fd52;
	fma.rn.f64 	%fd54, %fd38, %fd50, %fd53;
	fma.rn.f64 	%fd55, %fd40, %fd46, %fd54;
	add.f64 	%fd56, %fd51, %fd55;
	sub.f64 	%fd57, %fd51, %fd56;
	add.f64 	%fd58, %fd55, %fd57;
	add.f64 	%fd59, %fd20, %fd56;
	sub.f64 	%fd60, %fd20, %fd59;
	add.f64 	%fd61, %fd56, %fd60;
	add.f64 	%fd62, %fd58, %fd61;
	add.f64 	%fd63, %fd32, %fd62;
	add.f64 	%fd64, %fd59, %fd63;
	sub.f64 	%fd65, %fd59, %fd64;
	add.f64 	%fd66, %fd63, %fd65;
	xor.b32  	%r25, %r48, -2147483648;
	mov.b32 	%r26, 1127219200;
	mov.b64 	%fd67, {%r25, %r26};
	mov.b32 	%r27, -2147483648;
	mov.b64 	%fd68, {%r27, %r26};
	sub.f64 	%fd69, %fd67, %fd68;
	fma.rn.f64 	%fd70, %fd69, 0d3FE62E42FEFA39EF, %fd64;
	fma.rn.f64 	%fd71, %fd69, 0dBFE62E42FEFA39EF, %fd70;
	sub.f64 	%fd72, %fd71, %fd64;
	sub.f64 	%fd73, %fd66, %fd72;
	fma.rn.f64 	%fd74, %fd69, 0d3C7ABC9E3B39803F, %fd73;
	add.f64 	%fd75, %fd70, %fd74;
	sub.f64 	%fd76, %fd70, %fd75;
	add.f64 	%fd77, %fd74, %fd76;
	mov.f64 	%fd78, 0d4010000000000000;
	{
	.reg .b32 %temp; 
	mov.b64 	{%temp, %r28}, %fd78;
	}
	{
	.reg .b32 %temp; 
	mov.b64 	{%r29, %temp}, %fd78;
	}
	shl.b32 	%r30, %r28, 1;
	setp.gt.u32 	%p3, %r30, -33554433;
	and.b32  	%r31, %r28, -15728641;
	selp.b32 	%r32, %r31, %r28, %p3;
	mov.b64 	%fd79, {%r29, %r32};
	mul.rn.f64 	%fd80, %fd75, %fd79;
	neg.f64 	%fd81, %fd80;
	fma.rn.f64 	%fd82, %fd75, %fd79, %fd81;
	fma.rn.f64 	%fd83, %fd77, %fd79, %fd82;
	add.f64 	%fd4, %fd80, %fd83;
	sub.f64 	%fd84, %fd80, %fd4;
	add.f64 	%fd5, %fd83, %fd84;
	fma.rn.f64 	%fd85, %fd4, 0d3FF71547652B82FE, 0d4338000000000000;
	{
	.reg .b32 %temp; 
	mov.b64 	{%r13, %temp}, %fd85;
	}
	mov.f64 	%fd86, 0dC338000000000000;
	add.rn.f64 	%fd87, %fd85, %fd86;
	fma.rn.f64 	%fd88, %fd87, 0dBFE62E42FEFA39EF, %fd4;
	fma.rn.f64 	%fd89, %fd87, 0dBC7ABC9E3B39803F, %fd88;
	fma.rn.f64 	%fd90, %fd89, 0d3E5ADE1569CE2BDF, 0d3E928AF3FCA213EA;
	fma.rn.f64 	%fd91, %fd90, %fd89, 0d3EC71DEE62401315;
	fma.rn.f64 	%fd92, %fd91, %fd89, 0d3EFA01997C89EB71;
	fma.rn.f64 	%fd93, %fd92, %fd89, 0d3F2A01A014761F65;
	fma.rn.f64 	%fd94, %fd93, %fd89, 0d3F56C16C1852B7AF;
	fma.rn.f64 	%fd95, %fd94, %fd89, 0d3F81111111122322;
	fma.rn.f64 	%fd96, %fd95, %fd89, 0d3FA55555555502A1;
	fma.rn.f64 	%fd97, %fd96, %fd89, 0d3FC5555555555511;
	fma.rn.f64 	%fd98, %fd97, %fd89, 0d3FE000000000000B;
	fma.rn.f64 	%fd99, %fd98, %fd89, 0d3FF0000000000000;
	fma.rn.f64 	%fd100, %fd99, %fd89, 0d3FF0000000000000;
	{
	.reg .b32 %temp; 
	mov.b64 	{%r14, %temp}, %fd100;
	}
	{
	.reg .b32 %temp; 
	mov.b64 	{%temp, %r15}, %fd100;
	}
	shl.b32 	%r33, %r13, 20;
	add.s32 	%r34, %r33, %r15;
	mov.b64 	%fd108, {%r14, %r34};
	{
	.reg .b32 %temp; 
	mov.b64 	{%temp, %r35}, %fd4;
	}
	mov.b32 	%f2, %r35;
	abs.f32 	%f1, %f2;
	setp.lt.f32 	%p4, %f1, 0f4086232B;
	@%p4 bra 	$L__BB8_7;
	setp.lt.f64 	%p5, %fd4, 0d0000000000000000;
	add.f64 	%fd101, %fd4, 0d7FF0000000000000;
	selp.f64 	%fd108, 0d0000000000000000, %fd101, %p5;
	setp.geu.f32 	%p6, %f1, 0f40874800;
	@%p6 bra 	$L__BB8_7;
	shr.u32 	%r36, %r13, 31;
	add.s32 	%r37, %r13, %r36;
	shr.s32 	%r38, %r37, 1;
	shl.b32 	%r39, %r38, 20;
	add.s32 	%r40, %r15, %r39;
	mov.b64 	%fd102, {%r14, %r40};
	sub.s32 	%r41, %r13, %r38;
	shl.b32 	%r42, %r41, 20;
	add.s32 	%r43, %r42, 1072693248;
	mov.b32 	%r44, 0;
	mov.b64 	%fd103, {%r44, %r43};
	mul.f64 	%fd108, %fd103, %fd102;
$L__BB8_7:
	abs.f64 	%fd104, %fd108;
	setp.eq.f64 	%p7, %fd104, 0d7FF0000000000000;
	fma.rn.f64 	%fd105, %fd108, %fd5, %fd108;
	selp.f64 	%fd106, %fd108, %fd105, %p7;
	st.param.f64 	[func_retval0], %fd106;
	ret;

}


// ===== COMPILED SASS (sm_100) =====

	.target	sm_100

	.elftype	@"ET_EXEC"


//--------------------- .note.nv.tkinfo           --------------------------
	.section	.note.nv.tkinfo,"",@"SHT_NOTE"
	.sectionflags	@"SHF_NOTE_NV_TKINFO"
	.tkinfo
        /*0018*/ 	.word	0x00000002
        /*0030*/ 	.string	""
        /*0030*/ 	.string	"ptxas"
        /*0030*/ 	.string	"Cuda compilation tools, release 13.0, V13.0.88"
        /*0030*/ 	.string	"Build cuda_13.0.r13.0/compiler.36424714_0"
        /*0030*/ 	.string	"-arch sm_100 -m 64 "



//--------------------- .note.nv.cuinfo           --------------------------
	.section	.note.nv.cuinfo,"",@"SHT_NOTE"
	.sectionflags	@"SHF_NOTE_NV_CUINFO"
        /*0018*/ 	.short	0x0002
        /*001a*/ 	.short	0x0064
        /*001c*/ 	.short	0x0082
	.zero		2


//--------------------- .nv.info                  --------------------------
	.section	.nv.info,"",@"SHT_CUDA_INFO"
	.align	4


	//----- nvinfo : EIATTR_REGCOUNT
	.align		4
        /*0000*/ 	.byte	0x04, 0x2f
        /*0002*/ 	.short	(.L_1 - .L_0)
	.align		4
.L_0:
        /*0004*/ 	.word	index@(_Z17initialize_deviceILi4ELi4ELi4EEvPdS0_S0_iiiii)
        /*0008*/ 	.word	0x00000014


	//----- nvinfo : EIATTR_FRAME_SIZE
	.align		4
.L_1:
        /*000c*/ 	.byte	0x04, 0x11
        /*000e*/ 	.short	(.L_3 - .L_2)
	.align		4
.L_2:
        /*0010*/ 	.word	index@($__internal_7_$__cuda_sm20_dsqrt_rn_f64_mediumpath_v1)
        /*0014*/ 	.word	0x00000000


	//----- nvinfo : EIATTR_FRAME_SIZE
	.align		4
.L_3:
        /*0018*/ 	.byte	0x04, 0x11
        /*001a*/ 	.short	(.L_5 - .L_4)
	.align		4
.L_4:
        /*001c*/ 	.word	index@(_Z17initialize_deviceILi4ELi4ELi4EEvPdS0_S0_iiiii)
        /*0020*/ 	.word	0x00000000


	//----- nvinfo : EIATTR_REGCOUNT
	.align		4
.L_5:
        /*0024*/ 	.byte	0x04, 0x2f
        /*0026*/ 	.short	(.L_7 - .L_6)
	.align		4
.L_6:
        /*0028*/ 	.word	index@(_Z21initialize_DBA_deviceILi4ELi4ELi4EEvPiS0_S0_S0_PdS1_S1_iiiii)
        /*002c*/ 	.word	0x00000024


	//----- nvinfo : EIATTR_FRAME_SIZE
	.align		4
.L_7:
        /*0030*/ 	.byte	0x04, 0x11
        /*0032*/ 	.short	(.L_9 - .L_8)
	.align		4
.L_8:
        /*0034*/ 	.word	index@($__internal_6_$__cuda_sm20_dsqrt_rn_f64_mediumpath_v1)
        /*0038*/ 	.word	0x00000000


	//----- nvinfo : EIATTR_FRAME_SIZE
	.align		4
.L_9:
        /*003c*/ 	.byte	0x04, 0x11
        /*003e*/ 	.short	(.L_11 - .L_10)
	.align		4
.L_10:
        /*0040*/ 	.word	index@(_Z21initialize_DBA_deviceILi4ELi4ELi4EEvPiS0_S0_S0_PdS1_S1_iiiii)
        /*0044*/ 	.word	0x00000000


	//----- nvinfo : EIATTR_REGCOUNT
	.align		4
.L_11:
        /*0048*/ 	.byte	0x04, 0x2f
        /*004a*/ 	.short	(.L_13 - .L_12)
	.align		4
.L_12:
        /*004c*/ 	.word	index@(_Z10phi_kernelILi4ELi4ELi4EEvPdS0_S0_iiiid)
        /*0050*/ 	.word	0x00000038


	//----- nvinfo : EIATTR_FRAME_SIZE
	.align		4
.L_13:
        /*0054*/ 	.byte	0x04, 0x11
        /*0056*/ 	.short	(.L_15 - .L_14)
	.align		4
.L_14:
        /*0058*/ 	.word	index@($_Z10phi_kernelILi4ELi4ELi4EEvPdS0_S0_iiiid$__internal_accurate_pow)
        /*005c*/ 	.word	0x00000000


	//----- nvinfo : EIATTR_FRAME_SIZE
	.align		4
.L_15:
        /*0060*/ 	.byte	0x04, 0x11
        /*0062*/ 	.short	(.L_17 - .L_16)
	.align		4
.L_16:
        /*0064*/ 	.word	index@($__internal_5_$__cuda_sm20_div_rn_f64_full)
        /*0068*/ 	.word	0x00000000


	//----- nvinfo : EIATTR_FRAME_SIZE
	.align		4
.L_17:
        /*006c*/ 	.byte	0x04, 0x11
        /*006e*/ 	.short	(.L_19 - .L_18)
	.align		4
.L_18:
        /*0070*/ 	.word	index@($__internal_4_$__cuda_sm20_dblrcp_rn_slowpath_v3)
        /*0074*/ 	.word	0x00000000


	//----- nvinfo : EIATTR_FRAME_SIZE
	.align		4
.L_19:
        /*0078*/ 	.byte	0x04, 0x11
        /*007a*/ 	.short	(.L_21 - .L_20)
	.align		4
.L_20:
        /*007c*/ 	.word	index@(_Z10phi_kernelILi4ELi4ELi4EEvPdS0_S0_iiiid)
        /*0080*/ 	.word	0x00000000


	//----- nvinfo : EIATTR_REGCOUNT
	.align		4
.L_21:
        /*0084*/ 	.byte	0x04, 0x2f
        /*0086*/ 	.short	(.L_23 - .L_22)
	.align		4
.L_22:
        /*0088*/ 	.word	index@(_Z14phi_DBA_kernelILi4ELi4ELi4EEvPiPdS1_S1_S1_iiiid)
        /*008c*/ 	.word	0x00000038


	//----- nvinfo : EIATTR_FRAME_SIZE
	.align		4
.L_23:
        /*0090*/ 	.byte	0x04, 0x11
        /*0092*/ 	.short	(.L_25 - .L_24)
	.align		4
.L_24:
        /*0094*/ 	.word	index@($_Z14phi_DBA_kernelILi4ELi4ELi4EEvPiPdS1_S1_S1_iiiid$__internal_accurate_pow)
        /*0098*/ 	.word	0x00000000


	//----- nvinfo : EIATTR_FRAME_SIZE
	.align		4
.L_25:
        /*009c*/ 	.byte	0x04, 0x11
        /*009e*/ 	.short	(.L_27 - .L_26)
	.align		4
.L_26:
        /*00a0*/ 	.word	index@($__internal_3_$__cuda_sm20_div_rn_f64_full)
        /*00a4*/ 	.word	0x00000000


	//----- nvinfo : EIATTR_FRAME_SIZE
	.align		4
.L_27:
        /*00a8*/ 	.byte	0x04, 0x11
        /*00aa*/ 	.short	(.L_29 - .L_28)
	.align		4
.L_28:
        /*00ac*/ 	.word	index@($__internal_2_$__cuda_sm20_dblrcp_rn_slowpath_v3)
        /*00b0*/ 	.word	0x00000000


	//----- nvinfo : EIATTR_FRAME_SIZE
	.align		4
.L_29:
        /*00b4*/ 	.byte	0x04, 0x11
        /*00b6*/ 	.short	(.L_31 - .L_30)
	.align		4
.L_30:
        /*00b8*/ 	.word	index@(_Z14phi_DBA_kernelILi4ELi4ELi4EEvPiPdS1_S1_S1_iiiid)
        /*00bc*/ 	.word	0x00000000


	//----- nvinfo : EIATTR_REGCOUNT
	.align		4
.L_31:
        /*00c0*/ 	.byte	0x04, 0x2f
        /*00c2*/ 	.short	(.L_33 - .L_32)
	.align		4
.L_32:
        /*00c4*/ 	.word	index@(_Z8T_kernelILi4ELi4ELi4EEvPdS0_S0_S0_S0_iiiidb)
        /*00c8*/ 	.word	0x00000022


	//----- nvinfo : EIATTR_FRAME_SIZE
	.align		4
.L_33:
        /*00cc*/ 	.byte	0x04, 0x11
        /*00ce*/ 	.short	(.L_35 - .L_34)
	.align		4
.L_34:
        /*00d0*/ 	.word	index@($__internal_1_$__cuda_sm20_dblrcp_rn_slowpath_v3)
        /*00d4*/ 	.word	0x00000000


	//----- nvinfo : EIATTR_FRAME_SIZE
	.align		4
.L_35:
        /*00d8*/ 	.byte	0x04, 0x11
        /*00da*/ 	.short	(.L_37 - .L_36)
	.align		4
.L_36:
        /*00dc*/ 	.word	index@(_Z8T_kernelILi4ELi4ELi4EEvPdS0_S0_S0_S0_iiiidb)
        /*00e0*/ 	.word	0x00000000


	//----- nvinfo : EIATTR_REGCOUNT
	.align		4
.L_37:
        /*00e4*/ 	.byte	0x04, 0x2f
        /*00e6*/ 	.short	(.L_39 - .L_38)
	.align		4
.L_38:
        /*00e8*/ 	.word	index@(_Z12T_DBA_kernelILi4ELi4ELi4EEvPiS0_PdS1_S1_S1_S1_S1_S0_iiiidb)
        /*00ec*/ 	.word	0x00000020


	//----- nvinfo : EIATTR_FRAME_SIZE
	.align		4
.L_39:
        /*00f0*/ 	.byte	0x04, 0x11
        /*00f2*/ 	.short	(.L_41 - .L_40)
	.align		4
.L_40:
        /*00f4*/ 	.word	index@($__internal_0_$__cuda_sm20_dblrcp_rn_slowpath_v3)
        /*00f8*/ 	.word	0x00000000


	//----- nvinfo : EIATTR_FRAME_SIZE
	.align		4
.L_41:
        /*00fc*/ 	.byte	0x04, 0x11
        /*00fe*/ 	.short	(.L_43 - .L_42)
	.align		4
.L_42:
        /*0100*/ 	.word	index@(_Z12T_DBA_kernelILi4ELi4ELi4EEvPiS0_PdS1_S1_S1_S1_S1_S0_iiiidb)
        /*0104*/ 	.word	0x00000000


	//----- nvinfo : EIATTR_REGCOUNT
	.align		4
.L_43:
        /*0108*/ 	.byte	0x04, 0x2f
        /*010a*/ 	.short	(.L_45 - .L_44)
	.align		4
.L_44:
        /*010c*/ 	.word	index@(_Z18wakeup_next_kernelILi4ELi4ELi4EEvPdS0_PiS1_S1_S1_S0_S0_iii)
        /*0110*/ 	.word	0x0000000f


	//----- nvinfo : EIATTR_FRAME_SIZE
	.align		4
.L_45:
        /*0114*/ 	.byte	0x04, 0x11
        /*0116*/ 	.short	(.L_47 - .L_46)
	.align		4
.L_46:
        /*0118*/ 	.word	index@(_Z18wakeup_next_kernelILi4ELi4ELi4EEvPdS0_PiS1_S1_S1_S0_S0_iii)
        /*011c*/ 	.word	0x00000000


	//----- nvinfo : EIATTR_REGCOUNT
	.align		4
.L_47:
        /*0120*/ 	.byte	0x04, 0x2f
        /*0122*/ 	.short	(.L_49 - .L_48)
	.align		4
.L_48:
        /*0124*/ 	.word	index@(_Z22wakeup_neighbor_kernelILi4ELi4ELi4EEvPiS0_S0_S0_iii)
        /*0128*/ 	.word	0x00000020


	//----- nvinfo : EIATTR_FRAME_SIZE
	.align		4
.L_49:
        /*012c*/ 	.byte	0x04, 0x11
        /*012e*/ 	.short	(.L_51 - .L_50)
	.align		4
.L_50:
        /*0130*/ 	.word	index@(_Z22wakeup_neighbor_kernelILi4ELi4ELi4EEvPiS0_S0_S0_iii)
        /*0134*/ 	.word	0x00000000


	//----- nvinfo : EIATTR_MIN_STACK_SIZE
	.align		4
.L_51:
        /*0138*/ 	.byte	0x04, 0x12
        /*013a*/ 	.short	(.L_53 - .L_52)
	.align		4
.L_52:
        /*013c*/ 	.word	index@(_Z22wakeup_neighbor_kernelILi4ELi4ELi4EEvPiS0_S0_S0_iii)
        /*0140*/ 	.word	0x00000000


	//----- nvinfo : EIATTR_MIN_STACK_SIZE
	.align		4
.L_53:
        /*0144*/ 	.byte	0x04, 0x12
        /*0146*/ 	.short	(.L_55 - .L_54)
	.align		4
.L_54:
        /*0148*/ 	.word	index@(_Z18wakeup_next_kernelILi4ELi4ELi4EEvPdS0_PiS1_S1_S1_S0_S0_iii)
        /*014c*/ 	.word	0x00000000


	//----- nvinfo : EIATTR_MIN_STACK_SIZE
	.align		4
.L_55:
        /*0150*/ 	.byte	0x04, 0x12
        /*0152*/ 	.short	(.L_57 - .L_56)
	.align		4
.L_56:
        /*0154*/ 	.word	index@(_Z12T_DBA_kernelILi4ELi4ELi4EEvPiS0_PdS1_S1_S1_S1_S1_S0_iiiidb)
        /*0158*/ 	.word	0x00000000


	//----- nvinfo : EIATTR_MIN_STACK_SIZE
	.align		4
.L_57:
        /*015c*/ 	.byte	0x04, 0x12
        /*015e*/ 	.short	(.L_59 - .L_58)
	.align		4
.L_58:
        /*0160*/ 	.word	index@(_Z8T_kernelILi4ELi4ELi4EEvPdS0_S0_S0_S0_iiiidb)
        /*0164*/ 	.word	0x00000000


	//----- nvinfo : EIATTR_MIN_STACK_SIZE
	.align		4
.L_59:
        /*0168*/ 	.byte	0x04, 0x12
        /*016a*/ 	.short	(.L_61 - .L_60)
	.align		4
.L_60:
        /*016c*/ 	.word	index@(_Z14phi_DBA_kernelILi4ELi4ELi4EEvPiPdS1_S1_S1_iiiid)
        /*0170*/ 	.word	0x00000000


	//----- nvinfo : EIATTR_MIN_STACK_SIZE
	.align		4
.L_61:
        /*0174*/ 	.byte	0x04, 0x12
        /*0176*/ 	.short	(.L_63 - .L_62)
	.align		4
.L_62:
        /*0178*/ 	.word	index@(_Z10phi_kernelILi4ELi4ELi4EEvPdS0_S0_iiiid)
        /*017c*/ 	.word	0x00000000


	//----- nvinfo : EIATTR_MIN_STACK_SIZE
	.align		4
.L_63:
        /*0180*/ 	.byte	0x04, 0x12
        /*0182*/ 	.short	(.L_65 - .L_64)
	.align		4
.L_64:
        /*0184*/ 	.word	index@(_Z21initialize_DBA_deviceILi4ELi4ELi4EEvPiS0_S0_S0_PdS1_S1_iiiii)
        /*0188*/ 	.word	0x00000000


	//----- nvinfo : EIATTR_MIN_STACK_SIZE
	.align		4
.L_65:
        /*018c*/ 	.byte	0x04, 0x12
        /*018e*/ 	.short	(.L_67 - .L_66)
	.align		4
.L_66:
        /*0190*/ 	.word	index@(_Z17initialize_deviceILi4ELi4ELi4EEvPdS0_S0_iiiii)
        /*0194*/ 	.word	0x00000000
.L_67:


//--------------------- .nv.compat                --------------------------
	.section	.nv.compat,"",@"SHT_CUDA_COMPAT_INFO"
	.align	4
        /*0000*/ 	.byte	0x02, 0x09, 0x00, 0x00, 0x02, 0x02, 0x01, 0x00, 0x02, 0x05, 0x05, 0x00, 0x03, 0x07, 0x01, 0x01
        /*0010*/ 	.byte	0x02, 0x03, 0x00, 0x00, 0x02, 0x06, 0x01, 0x00, 0x04, 0x0b, 0x08, 0x00, 0x01, 0x00, 0x00, 0x00
        /*0020*/ 	.byte	0x00, 0x00, 0x00, 0x00


//--------------------- .nv.info._Z22wakeup_neighbor_kernelILi4ELi4ELi4EEvPiS0_S0_S0_iii --------------------------
	.section	.nv.info._Z22wakeup_neighbor_kernelILi4ELi4ELi4EEvPiS0_S0_S0_iii,"",@"SHT_CUDA_INFO"
	.sectionflags	@""
	.align	4


	//----- nvinfo : EIATTR_CUDA_API_VERSION
	.align		4
        /*0000*/ 	.byte	0x04, 0x37
        /*0002*/ 	.short	(.L_69 - .L_68)
.L_68:
        /*0004*/ 	.word	0x00000082


	//----- nvinfo : EIATTR_KPARAM_INFO
	.align		4
.L_69:
        /*0008*/ 	.byte	0x04, 0x17
        /*000a*/ 	.short	(.L_71 - .L_70)
.L_70:
        /*000c*/ 	.word	0x00000000
        /*0010*/ 	.short	0x0006
        /*0012*/ 	.short	0x0028
        /*0014*/ 	.byte	0x00, 0xf0, 0x11, 0x00


	//----- nvinfo : EIATTR_KPARAM_INFO
	.align		4
.L_71:
        /*0018*/ 	.byte	0x04, 0x17
        /*001a*/ 	.short	(.L_73 - .L_72)
.L_72:
        /*001c*/ 	.word	0x00000000
        /*0020*/ 	.short	0x0005
        /*0022*/ 	.short	0x0024
        /*0024*/ 	.byte	0x00, 0xf0, 0x11, 0x00


	//----- nvinfo : EIATTR_KPARAM_INFO
	.align		4
.L_73:
        /*0028*/ 	.byte	0x04, 0x17
        /*002a*/ 	.short	(.L_75 - .L_74)
.L_74:
        /*002c*/ 	.word	0x00000000
        /*0030*/ 	.short	0x0004
        /*0032*/ 	.short	0x0020
        /*0034*/ 	.byte	0x00, 0xf0, 0x11, 0x00


	//----- nvinfo : EIATTR_KPARAM_INFO
	.align		4
.L_75:
        /*0038*/ 	.byte	0x04, 0x17
        /*003a*/ 	.short	(.L_77 - .L_76)
.L_76:
        /*003c*/ 	.word	0x00000000
        /*0040*/ 	.short	0x0003
        /*0042*/ 	.short	0x0018
        /*0044*/ 	.byte	0x00, 0xf5, 0x21, 0x00


	//----- nvinfo : EIATTR_KPARAM_INFO
	.align		4
.L_77:
        /*0048*/ 	.byte	0x04, 0x17
        /*004a*/ 	.short	(.L_79 - .L_78)
.L_78:
        /*004c*/ 	.word	0x00000000
        /*0050*/ 	.short	0x0002
        /*0052*/ 	.short	0x0010
        /*0054*/ 	.byte	0x00, 0xf5, 0x21, 0x00


	//----- nvinfo : EIATTR_KPARAM_INFO
	.align		4
.L_79:
        /*0058*/ 	.byte	0x04, 0x17
        /*005a*/ 	.short	(.L_81 - .L_80)
.L_80:
        /*005c*/ 	.word	0x00000000
        /*0060*/ 	.short	0x0001
        /*0062*/ 	.short	0x0008
        /*0064*/ 	.byte	0x00, 0xf5, 0x21, 0x00


	//----- nvinfo : EIATTR_KPARAM_INFO
	.align		4
.L_81:
        /*0068*/ 	.byte	0x04, 0x17
        /*006a*/ 	.short	(.L_83 - .L_82)
.L_82:
        /*006c*/ 	.word	0x00000000
        /*0070*/ 	.short	0x0000
        /*0072*/ 	.short	0x0000
        /*0074*/ 	.byte	0x00, 0xf5, 0x21, 0x00


	//----- nvinfo : EIATTR_SPARSE_MMA_MASK
	.align		4
.L_83:
        /*0078*/ 	.byte	0x03, 0x50
        /*007a*/ 	.short	0x0000


	//----- nvinfo : EIATTR_MAXREG_COUNT
	.align		4
        /*007c*/ 	.byte	0x03, 0x1b
        /*007e*/ 	.short	0x00ff


	//----- nvinfo : EIATTR_MERCURY_ISA_VERSION
	.align		4
        /*0080*/ 	.byte	0x03, 0x5f
        /*0082*/ 	.short	0x0101


	//----- nvinfo : EIATTR_VRC_CTA_INIT_COUNT
	.align		4
        /*0084*/ 	.byte	0x02, 0x4a
	.zero		1
	.zero		1


	//----- nvinfo : EIATTR_EXIT_INSTR_OFFSETS
	.align		4
        /*0088*/ 	.byte	0x04, 0x1c
        /*008a*/ 	.short	(.L_85 - .L_84)


	//   ....[0]....
.L_84:
        /*008c*/ 	.word	0x00000400


	//   ....[1]....
        /*0090*/ 	.word	0x00000540


	//----- nvinfo : EIATTR_CBANK_PARAM_SIZE
	.align		4
.L_85:
        /*0094*/ 	.byte	0x03, 0x19
        /*0096*/ 	.short	0x002c


	//----- nvinfo : EIATTR_PARAM_CBANK
	.align		4
        /*0098*/ 	.byte	0x04, 0x0a
        /*009a*/ 	.short	(.L_87 - .L_86)
	.align		4
.L_86:
        /*009c*/ 	.word	index@(.nv.constant0._Z22wakeup_neighbor_kernelILi4ELi4ELi4EEvPiS0_S0_S0_iii)
        /*00a0*/ 	.short	0x0380
        /*00a2*/ 	.short	0x002c


	//----- nvinfo : EIATTR_SW_WAR
	.align		4
.L_87:
        /*00a4*/ 	.byte	0x04, 0x36
        /*00a6*/ 	.short	(.L_89 - .L_88)
.L_88:
        /*00a8*/ 	.word	0x00000008
.L_89:


//--------------------- .nv.info._Z18wakeup_next_kernelILi4ELi4ELi4EEvPdS0_PiS1_S1_S1_S0_S0_iii --------------------------
	.section	.nv.info._Z18wakeup_next_kernelILi4ELi4ELi4EEvPdS0_PiS1_S1_S1_S0_S0_iii,"",@"SHT_CUDA_INFO"
	.sectionflags	@""
	.align	4


	//----- nvinfo : EIATTR_CUDA_API_VERSION
	.align		4
        /*0000*/ 	.byte	0x04, 0x37
        /*0002*/ 	.short	(.L_91 - .L_90)
.L_90:
        /*0004*/ 	.word	0x00000082


	//----- nvinfo : EIATTR_KPARAM_INFO
	.align		4
.L_91:
        /*0008*/ 	.byte	0x04, 0x17
        /*000a*/ 	.short	(.L_93 - .L_92)
.L_92:
        /*000c*/ 	.word	0x00000000
        /*0010*/ 	.short	0x000a
        /*0012*/ 	.short	0x0048
        /*0014*/ 	.byte	0x00, 0xf0, 0x11, 0x00


	//----- nvinfo : EIATTR_KPARAM_INFO
	.align		4
.L_93:
        /*0018*/ 	.byte	0x04, 0x17
        /*001a*/ 	.short	(.L_95 - .L_94)
.L_94:
        /*001c*/ 	.word	0x00000000
        /*0020*/ 	.short	0x0009
        /*0022*/ 	.short	0x0044
        /*0024*/ 	.byte	0x00, 0xf0, 0x11, 0x00


	//----- nvinfo : EIATTR_KPARAM_INFO
	.align		4
.L_95:
        /*0028*/ 	.byte	0x04, 0x17
        /*002a*/ 	.short	(.L_97 - .L_96)
.L_96:
        /*002c*/ 	.word	0x00000000
        /*0030*/ 	.short	0x0008
        /*0032*/ 	.short	0x0040
        /*0034*/ 	.byte	0x00, 0xf0, 0x11, 0x00


	//----- nvinfo : EIATTR_KPARAM_INFO
	.align		4
.L_97:
        /*0038*/ 	.byte	0x04, 0x17
        /*003a*/ 	.short	(.L_99 - .L_98)
.L_98:
        /*003c*/ 	.word	0x00000000
        /*0040*/ 	.short	0x0007
        /*0042*/ 	.short	0x0038
        /*0044*/ 	.byte	0x00, 0xf5, 0x21, 0x00


	//----- nvinfo : EIATTR_KPARAM_INFO
	.align		4
.L_99:
        /*0048*/ 	.byte	0x04, 0x17
        /*004a*/ 	.short	(.L_101 - .L_100)
.L_100:
        /*004c*/ 	.word	0x00000000
        /*0050*/ 	.short	0x0006
        /*0052*/ 	.short	0x0030
        /*0054*/ 	.byte	0x00, 0xf5, 0x21, 0x00


	//----- nvinfo : EIATTR_KPARAM_INFO
	.align		4
.L_101:
        /*0058*/ 	.byte	0x04, 0x17
        /*005a*/ 	.short	(.L_103 - .L_102)
.L_102:
        /*005c*/ 	.word	0x00000000
        /*0060*/ 	.short	0x0005
        /*0062*/ 	.short	0x0028
        /*0064*/ 	.byte	0x00, 0xf5, 0x21, 0x00


	//----- nvinfo : EIATTR_KPARAM_INFO
	.align		4
.L_103:
        /*0068*/ 	.byte	0x04, 0x17
        /*006a*/ 	.short	(.L_105 - .L_104)
.L_104:
        /*006c*/ 	.word	0x00000000
        /*0070*/ 	.short	0x0004
        /*0072*/ 	.short	0x0020
        /*0074*/ 	.byte	0x00, 0xf5, 0x21, 0x00


	//----- nvinfo : EIATTR_KPARAM_INFO
	.align		4
.L_105:
        /*0078*/ 	.byte	0x04, 0x17
        /*007a*/ 	.short	(.L_107 - .L_106)
.L_106:
        /*007c*/ 	.word	0x00000000
        /*0080*/ 	.short	0x0003
        /*0082*/ 	.short	0x0018
        /*0084*/ 	.byte	0x00, 0xf5, 0x21, 0x00


	//----- nvinfo : EIATTR_KPARAM_INFO
	.align		4
.L_107:
        /*0088*/ 	.byte	0x04, 0x17
        /*008a*/ 	.short	(.L_109 - .L_108)
.L_108:
        /*008c*/ 	.word	0x00000000
        /*0090*/ 	.short	0x0002
        /*0092*/ 	.short	0x0010
        /*0094*/ 	.byte	0x00, 0xf5, 0x21, 0x00


	//----- nvinfo : EIATTR_KPARAM_INFO
	.align		4
.L_109:
        /*0098*/ 	.byte	0x04, 0x17
        /*009a*/ 	.short	(.L_111 - .L_110)
.L_110:
        /*009c*/ 	.word	0x00000000
        /*00a0*/ 	.short	0x0001
        /*00a2*/ 	.short	0x0008
        /*00a4*/ 	.byte	0x00, 0xf5, 0x21, 0x00


	//----- nvinfo : EIATTR_KPARAM_INFO
	.align		4
.L_111:
        /*00a8*/ 	.byte	0x04, 0x17
        /*00aa*/ 	.short	(.L_113 - .L_112)
.L_112:
        /*00ac*/ 	.word	0x00000000
        /*00b0*/ 	.short	0x0000
        /*00b2*/ 	.short	0x0000
        /*00b4*/ 	.byte	0x00, 0xf5, 0x21, 0x00


	//----- nvinfo : EIATTR_SPARSE_MMA_MASK
	.align		4
.L_113:
        /*00b8*/ 	.byte	0x03, 0x50
        /*00ba*/ 	.short	0x0000


	//----- nvinfo : EIATTR_MAXREG_COUNT
	.align		4
        /*00bc*/ 	.byte	0x03, 0x1b
        /*00be*/ 	.short	0x00ff


	//----- nvinfo : EIATTR_NUM_BARRIERS
	.align		4
        /*00c0*/ 	.byte	0x02, 0x4c
        /*00c2*/ 	.byte	0x01
	.zero		1


	//----- nvinfo : EIATTR_MERCURY_ISA_VERSION
	.align		4
        /*00c4*/ 	.byte	0x03, 0x5f
        /*00c6*/ 	.short	0x0101


	//----- nvinfo : EIATTR_VRC_CTA_INIT_COUNT
	.align		4
        /*00c8*/ 	.byte	0x02, 0x4a
	.zero		1
	.zero		1


	//----- nvinfo : EIATTR_EXIT_INSTR_OFFSETS
	.align		4
        /*00cc*/ 	.byte	0x04, 0x1c
        /*00ce*/ 	.short	(.L_115 - .L_114)


	//   ....[0]....
.L_114:
        /*00d0*/ 	.word	0x00000270


	//   ....[1]....
        /*00d4*/ 	.word	0x000005b0


	//   ....[2]....
        /*00d8*/ 	.word	0x00000640


	//----- nvinfo : EIATTR_CRS_STACK_SIZE
	.align		4
.L_115:
        /*00dc*/ 	.byte	0x04, 0x1e
        /*00de*/ 	.short	(.L_117 - .L_116)
.L_116:
        /*00e0*/ 	.word	0x00000000


	//----- nvinfo : EIATTR_CBANK_PARAM_SIZE
	.align		4
.L_117:
        /*00e4*/ 	.byte	0x03, 0x19
        /*00e6*/ 	.short	0x004c


	//----- nvinfo : EIATTR_PARAM_CBANK
	.align		4
        /*00e8*/ 	.byte	0x04, 0x0a
        /*00ea*/ 	.short	(.L_119 - .L_118)
	.align		4
.L_118:
        /*00ec*/ 	.word	index@(.nv.constant0._Z18wakeup_next_kernelILi4ELi4ELi4EEvPdS0_PiS1_S1_S1_S0_S0_iii)
        /*00f0*/ 	.short	0x0380
        /*00f2*/ 	.short	0x004c


	//----- nvinfo : EIATTR_SW_WAR
	.align		4
.L_119:
        /*00f4*/ 	.byte	0x04, 0x36
        /*00f6*/ 	.short	(.L_121 - .L_120)
.L_120:
        /*00f8*/ 	.word	0x00000008
.L_121:


//--------------------- .nv.info._Z12T_DBA_kernelILi4ELi4ELi4EEvPiS0_PdS1_S1_S1_S1_S1_S0_iiiidb --------------------------
	.section	.nv.info._Z12T_DBA_kernelILi4ELi4ELi4EEvPiS0_PdS1_S1_S1_S1_S1_S0_iiiidb,"",@"SHT_CUDA_INFO"
	.sectionflags	@""
	.align	4


	//----- nvinfo : EIATTR_CUDA_API_VERSION
	.align		4
        /*0000*/ 	.byte	0x04, 0x37
        /*0002*/ 	.short	(.L_123 - .L_122)
.L_122:
        /*0004*/ 	.word	0x00000082


	//----- nvinfo : EIATTR_KPARAM_INFO
	.align		4
.L_123:
        /*0008*/ 	.byte	0x04, 0x17
        /*000a*/ 	.short	(.L_125 - .L_124)
.L_124:
        /*000c*/ 	.word	0x00000000
        /*0010*/ 	.short	0x000e
        /*0012*/ 	.short	0x0060
        /*0014*/ 	.byte	0x00, 0xf0, 0x05, 0x00


	//----- nvinfo : EIATTR_KPARAM_INFO
	.align		4
.L_125:
        /*0018*/ 	.byte	0x04, 0x17
        /*001a*/ 	.short	(.L_127 - .L_126)
.L_126:
        /*001c*/ 	.word	0x00000000
        /*0020*/ 	.short	0x000d
        /*0022*/ 	.short	0x0058
        /*0024*/ 	.byte	0x00, 0xf0, 0x21, 0x00


	//----- nvinfo : EIATTR_KPARAM_INFO
	.align		4
.L_127:
        /*0028*/ 	.byte	0x04, 0x17
        /*002a*/ 	.short	(.L_129 - .L_128)
.L_128:
        /*002c*/ 	.word	0x00000000
        /*0030*/ 	.short	0x000c
        /*0032*/ 	.short	0x0054
        /*0034*/ 	.byte	0x00, 0xf0, 0x11, 0x00


	//----- nvinfo : EIATTR_KPARAM_INFO
	.align		4
.L_129:
        /*0038*/ 	.byte	0x04, 0x17
        /*003a*/ 	.short	(.L_131 - .L_130)
.L_130:
        /*003c*/ 	.word	0x00000000
        /*0040*/ 	.short	0x000b
        /*0042*/ 	.short	0x0050
        /*0044*/ 	.byte	0x00, 0xf0, 0x11, 0x00


	//----- nvinfo : EIATTR_KPARAM_INFO
	.align		4
.L_131:
        /*0048*/ 	.byte	0x04, 0x17
        /*004a*/ 	.short	(.L_133 - .L_132)
.L_132:
        /*004c*/ 	.word	0x00000000
        /*0050*/ 	.short	0x000a
        /*0052*/ 	.short	0x004c
        /*0054*/ 	.byte	0x00, 0xf0, 0x11, 0x00


	//----- nvinfo : EIATTR_KPARAM_INFO
	.align		4
.L_133:
        /*0058*/ 	.byte	0x04, 0x17
        /*005a*/ 	.short	(.L_135 - .L_134)
.L_134:
        /*005c*/ 	.word	0x00000000
        /*0060*/ 	.short	0x0009
        /*0062*/ 	.short	0x0048
        /*0064*/ 	.byte	0x00, 0xf0, 0x11, 0x00


	//----- nvinfo : EIATTR_KPARAM_INFO
	.align		4
.L_135:
        /*0068*/ 	.byte	0x04, 0x17
        /*006a*/ 	.short	(.L_137 - .L_136)
.L_136:
        /*006c*/ 	.word	0x00000000
        /*0070*/ 	.short	0x0008
        /*0072*/ 	.short	0x0040
        /*0074*/ 	.byte	0x00, 0xf5, 0x21, 0x00


	//----- nvinfo : EIATTR_KPARAM_INFO
	.align		4
.L_137:
        /*0078*/ 	.byte	0x04, 0x17
        /*007a*/ 	.short	(.L_139 - .L_138)
.L_138:
        /*007c*/ 	.word	0x00000000
        /*0080*/ 	.short	0x0007
        /*0082*/ 	.short	0x0038
        /*0084*/ 	.byte	0x00, 0xf5, 0x21, 0x00


	//----- nvinfo : EIATTR_KPARAM_INFO
	.align		4
.L_139:
        /*0088*/ 	.byte	0x04, 0x17
        /*008a*/ 	.short	(.L_141 - .L_140)
.L_140:
        /*008c*/ 	.word	0x00000000
        /*0090*/ 	.short	0x0006
        /*0092*/ 	.short	0x0030
        /*0094*/ 	.byte	0x00, 0xf5, 0x21, 0x00


	//----- nvinfo : EIATTR_KPARAM_INFO
	.align		4
.L_141:
        /*0098*/ 	.byte	0x04, 0x17
        /*009a*/ 	.short	(.L_143 - .L_142)
.L_142:
        /*009c*/ 	.word	0x00000000
        /*00a0*/ 	.short	0x0005
        /*00a2*/ 	.short	0x0028
        /*00a4*/ 	.byte	0x00, 0xf5, 0x21, 0x00


	//----- nvinfo : EIATTR_KPARAM_INFO
	.align		4
.L_143:
        /*00a8*/ 	.byte	0x04, 0x17
        /*00aa*/ 	.short	(.L_145 - .L_144)
.L_144:
        /*00ac*/ 	.word	0x00000000
        /*00b0*/ 	.short	0x0004
        /*00b2*/ 	.short	0x0020
        /*00b4*/ 	.byte	0x00, 0xf5, 0x21, 0x00


	//----- nvinfo : EIATTR_KPARAM_INFO
	.align		4
.L_145:
        /*00b8*/ 	.byte	0x04, 0x17
        /*00ba*/ 	.short	(.L_147 - .L_146)
.L_146:
        /*00bc*/ 	.word	0x00000000
        /*00c0*/ 	.short	0x0003
        /*00c2*/ 	.short	0x0018
        /*00c4*/ 	.byte	0x00, 0xf5, 0x21, 0x00


	//----- nvinfo : EIATTR_KPARAM_INFO
	.align		4
.L_147:
        /*00c8*/ 	.byte	0x04, 0x17
        /*00ca*/ 	.short	(.L_149 - .L_148)
.L_148:
        /*00cc*/ 	.word	0x00000000
        /*00d0*/ 	.short	0x0002
        /*00d2*/ 	.short	0x0010
        /*00d4*/ 	.byte	0x00, 0xf5, 0x21, 0x00


	//----- nvinfo : EIATTR_KPARAM_INFO
	.align		4
.L_149:
        /*00d8*/ 	.byte	0x04, 0x17
        /*00da*/ 	.short	(.L_151 - .L_150)
.L_150:
        /*00dc*/ 	.word	0x00000000
        /*00e0*/ 	.short	0x0001
        /*00e2*/ 	.short	0x0008
        /*00e4*/ 	.byte	0x00, 0xf5, 0x21, 0x00


	//----- nvinfo : EIATTR_KPARAM_INFO
	.align		4
.L_151:
        /*00e8*/ 	.byte	0x04, 0x17
        /*00ea*/ 	.short	(.L_153 - .L_152)
.L_152:
        /*00ec*/ 	.word	0x00000000
        /*00f0*/ 	.short	0x0000
        /*00f2*/ 	.short	0x0000
        /*00f4*/ 	.byte	0x00, 0xf5, 0x21, 0x00


	//----- nvinfo : EIATTR_SPARSE_MMA_MASK
	.align		4
.L_153:
        /*00f8*/ 	.byte	0x03, 0x50
        /*00fa*/ 	.short	0x0000


	//----- nvinfo : EIATTR_MAXREG_COUNT
	.align		4
        /*00fc*/ 	.byte	0x03, 0x1b
        /*00fe*/ 	.short	0x00ff


	//----- nvinfo : EIATTR_NUM_BARRIERS
	.align		4
        /*0100*/ 	.byte	0x02, 0x4c
        /*0102*/ 	.byte	0x01
	.zero		1


	//----- nvinfo : EIATTR_MERCURY_ISA_VERSION
	.align		4
        /*0104*/ 	.byte	0x03, 0x5f
        /*0106*/ 	.short	0x0101


	//----- nvinfo : EIATTR_INT_WARP_WIDE_INSTR_OFFSETS
	.align		4
        /*0108*/ 	.byte	0x04, 0x31
        /*010a*/ 	.short	(.L_155 - .L_154)


	//   ....[0]....
.L_154:
        /*010c*/ 	.word	0x00001100


	//   ....[1]....
        /*0110*/ 	.word	0x00001120


	//----- nvinfo : EIATTR_VRC_CTA_INIT_COUNT
	.align		4
.L_155:
        /*0114*/ 	.byte	0x02, 0x4a
	.zero		1
	.zero		1


	//----- nvinfo : EIATTR_EXIT_INSTR_OFFSETS
	.align		4
        /*0118*/ 	.byte	0x04, 0x1c
        /*011a*/ 	.short	(.L_157 - .L_156)


	//   ....[0]....
.L_156:
        /*011c*/ 	.word	0x00001030


	//   ....[1]....
        /*0120*/ 	.word	0x000010c0


	//   ....[2]....
        /*0124*/ 	.word	0x00001190


	//----- nvinfo : EIATTR_CRS_STACK_SIZE
	.align		4
.L_157:
        /*0128*/ 	.byte	0x04, 0x1e
        /*012a*/ 	.short	(.L_159 - .L_158)
.L_158:
        /*012c*/ 	.word	0x00000000


	//----- nvinfo : EIATTR_CBANK_PARAM_SIZE
	.align		4
.L_159:
        /*0130*/ 	.byte	0x03, 0x19
        /*0132*/ 	.short	0x0061


	//----- nvinfo : EIATTR_PARAM_CBANK
	.align		4
        /*0134*/ 	.byte	0x04, 0x0a
        /*0136*/ 	.short	(.L_161 - .L_160)
	.align		4
.L_160:
        /*0138*/ 	.word	index@(.nv.constant0._Z12T_DBA_kernelILi4ELi4ELi4EEvPiS0_PdS1_S1_S1_S1_S1_S0_iiiidb)
        /*013c*/ 	.short	0x0380
        /*013e*/ 	.short	0x0061


	//----- nvinfo : EIATTR_SW_WAR
	.align		4
.L_161:
        /*0140*/ 	.byte	0x04, 0x36
        /*0142*/ 	.short	(.L_163 - .L_162)
.L_162:
        /*0144*/ 	.word	0x00000008
.L_163:


//--------------------- .nv.info._Z8T_kernelILi4ELi4ELi4EEvPdS0_S0_S0_S0_iiiidb --------------------------
	.section	.nv.info._Z8T_kernelILi4ELi4ELi4EEvPdS0_S0_S0_S0_iiiidb,"",@"SHT_CUDA_INFO"
	.sectionflags	@""
	.align	4


	//----- nvinfo : EIATTR_CUDA_API_VERSION
	.align		4
        /*0000*/ 	.byte	0x04, 0x37
        /*0002*/ 	.short	(.L_165 - .L_164)
.L_164:
        /*0004*/ 	.word	0x00000082


	//----- nvinfo : EIATTR_KPARAM_INFO
	.align		4
.L_165:
        /*0008*/ 	.byte	0x04, 0x17
        /*000a*/ 	.short	(.L_167 - .L_166)
.L_166:
        /*000c*/ 	.word	0x00000000
        /*0010*/ 	.short	0x000a
        /*0012*/ 	.short	0x0040
        /*0014*/ 	.byte	0x00, 0xf0, 0x05, 0x00


	//----- nvinfo : EIATTR_KPARAM_INFO
	.align		4
.L_167:
        /*0018*/ 	.byte	0x04, 0x17
        /*001a*/ 	.short	(.L_169 - .L_168)
.L_168:
        /*001c*/ 	.word	0x00000000
        /*0020*/ 	.short	0x0009
        /*0022*/ 	.short	0x0038
        /*0024*/ 	.byte	0x00, 0xf0, 0x21, 0x00


	//----- nvinfo : EIATTR_KPARAM_INFO
	.align		4
.L_169:
        /*0028*/ 	.byte	0x04, 0x17
        /*002a*/ 	.short	(.L_171 - .L_170)
.L_170:
        /*002c*/ 	.word	0x00000000
        /*0030*/ 	.short	0x0008
        /*0032*/ 	.short	0x0034
        /*0034*/ 	.byte	0x00, 0xf0, 0x11, 0x00


	//----- nvinfo : EIATTR_KPARAM_INFO
	.align		4
.L_171:
        /*0038*/ 	.byte	0x04, 0x17
        /*003a*/ 	.short	(.L_173 - .L_172)
.L_172:
        /*003c*/ 	.word	0x00000000
        /*0040*/ 	.short	0x0007
        /*0042*/ 	.short	0x0030
        /*0044*/ 	.byte	0x00, 0xf0, 0x11, 0x00


	//----- nvinfo : EIATTR_KPARAM_INFO
	.align		4
.L_173:
        /*0048*/ 	.byte	0x04, 0x17
        /*004a*/ 	.short	(.L_175 - .L_174)
.L_174:
        /*004c*/ 	.word	0x00000000
        /*0050*/ 	.short	0x0006
        /*0052*/ 	.short	0x002c
        /*0054*/ 	.byte	0x00, 0xf0, 0x11, 0x00


	//----- nvinfo : EIATTR_KPARAM_INFO
	.align		4
.L_175:
        /*0058*/ 	.byte	0x04, 0x17
        /*005a*/ 	.short	(.L_177 - .L_176)
.L_176:
        /*005c*/ 	.word	0x00000000
        /*0060*/ 	.short	0x0005
        /*0062*/ 	.short	0x0028
        /*0064*/ 	.byte	0x00, 0xf0, 0x11, 0x00


	//----- nvinfo : EIATTR_KPARAM_INFO
	.align		4
.L_177:
        /*0068*/ 	.byte	0x04, 0x17
        /*006a*/ 	.short	(.L_179 - .L_178)
.L_178:
        /*006c*/ 	.word	0x00000000
        /*0070*/ 	.short	0x0004
        /*0072*/ 	.short	0x0020
        /*0074*/ 	.byte	0x00, 0xf5, 0x21, 0x00


	//----- nvinfo : EIATTR_KPARAM_INFO
	.align		4
.L_179:
        /*0078*/ 	.byte	0x04, 0x17
        /*007a*/ 	.short	(.L_181 - .L_180)
.L_180:
        /*007c*/ 	.word	0x00000000
        /*0080*/ 	.short	0x0003
        /*0082*/ 	.short	0x0018
        /*0084*/ 	.byte	0x00, 0xf5, 0x21, 0x00


	//----- nvinfo : EIATTR_KPARAM_INFO
	.align		4
.L_181:
        /*0088*/ 	.byte	0x04, 0x17
        /*008a*/ 	.short	(.L_183 - .L_182)
.L_182:
        /*008c*/ 	.word	0x00000000
        /*0090*/ 	.short	0x0002
        /*0092*/ 	.short	0x0010
        /*0094*/ 	.byte	0x00, 0xf5, 0x21, 0x00


	//----- nvinfo : EIATTR_KPARAM_INFO
	.align		4
.L_183:
        /*0098*/ 	.byte	0x04, 0x17
        /*009a*/ 	.short	(.L_185 - .L_184)
.L_184:
        /*009c*/ 	.word	0x00000000
        /*00a0*/ 	.short	0x0001
        /*00a2*/ 	.short	0x0008
        /*00a4*/ 	.byte	0x00, 0xf5, 0x21, 0x00


	//----- nvinfo : EIATTR_KPARAM_INFO
	.align		4
.L_185:
        /*00a8*/ 	.byte	0x04, 0x17
        /*00aa*/ 	.short	(.L_187 - .L_186)
.L_186:
        /*00ac*/ 	.word	0x00000000
        /*00b0*/ 	.short	0x0000
        /*00b2*/ 	.short	0x0000
        /*00b4*/ 	.byte	0x00, 0xf5, 0x21, 0x00


	//----- nvinfo : EIATTR_SPARSE_MMA_MASK
	.align		4
.L_187:
        /*00b8*/ 	.byte	0x03, 0x50
        /*00ba*/ 	.short	0x0000


	//----- nvinfo : EIATTR_MAXREG_COUNT
	.align		4
        /*00bc*/ 	.byte	0x03, 0x1b
        /*00be*/ 	.short	0x00ff


	//----- nvinfo : EIATTR_MERCURY_ISA_VERSION
	.align		4
        /*00c0*/ 	.byte	0x03, 0x5f
        /*00c2*/ 	.short	0x0101


	//----- nvinfo : EIATTR_VRC_CTA_INIT_COUNT
	.align		4
        /*00c4*/ 	.byte	0x02, 0x4a
	.zero		1
	.zero		1


	//----- nvinfo : EIATTR_EXIT_INSTR_OFFSETS
	.align		4
        /*00c8*/ 	.byte	0x04, 0x1c
        /*00ca*/ 	.short	(.L_189 - .L_188)


	//   ....[0]....
.L_188:
        /*00cc*/ 	.word	0x00000c50


	//   ....[1]....
        /*00d0*/ 	.word	0x00000cb0


	//   ....[2]....
        /*00d4*/ 	.word	0x00000d00


	//----- nvinfo : EIATTR_CRS_STACK_SIZE
	.align		4
.L_189:
        /*00d8*/ 	.byte	0x04, 0x1e
        /*00da*/ 	.short	(.L_191 - .L_190)
.L_190:
        /*00dc*/ 	.word	0x00000000


	//----- nvinfo : EIATTR_CBANK_PARAM_SIZE
	.align		4
.L_191:
        /*00e0*/ 	.byte	0x03, 0x19
        /*00e2*/ 	.short	0x0041


	//----- nvinfo : EIATTR_PARAM_CBANK
	.align		4
        /*00e4*/ 	.byte	0x04, 0x0a
        /*00e6*/ 	.short	(.L_193 - .L_192)
	.align		4
.L_192:
        /*00e8*/ 	.word	index@(.nv.constant0._Z8T_kernelILi4ELi4ELi4EEvPdS0_S0_S0_S0_iiiidb)
        /*00ec*/ 	.short	0x0380
        /*00ee*/ 	.short	0x0041


	//----- nvinfo : EIATTR_SW_WAR
	.align		4
.L_193:
        /*00f0*/ 	.byte	0x04, 0x36
        /*00f2*/ 	.short	(.L_195 - .L_194)
.L_194:
        /*00f4*/ 	.word	0x00000008
.L_195:


//--------------------- .nv.info._Z14phi_DBA_kernelILi4ELi4ELi4EEvPiPdS1_S1_S1_iiiid --------------------------
	.section	.nv.info._Z14phi_DBA_kernelILi4ELi4ELi4EEvPiPdS1_S1_S1_iiiid,"",@"SHT_CUDA_INFO"
	.sectionflags	@""
	.align	4


	//----- nvinfo : EIATTR_CUDA_API_VERSION
	.align		4
        /*0000*/ 	.byte	0x04, 0x37
        /*0002*/ 	.short	(.L_197 - .L_196)
.L_196:
        /*0004*/ 	.word	0x00000082


	//----- nvinfo : EIATTR_KPARAM_INFO
	.align		4
.L_197:
        /*0008*/ 	.byte	0x04, 0x17
        /*000a*/ 	.short	(.L_199 - .L_198)
.L_198:
        /*000c*/ 	.word	0x00000000
        /*0010*/ 	.short	0x0009
        /*0012*/ 	.short	0x0038
        /*0014*/ 	.byte	0x00, 0xf0, 0x21, 0x00


	//----- nvinfo : EIATTR_KPARAM_INFO
	.align		4
.L_199:
        /*0018*/ 	.byte	0x04, 0x17
        /*001a*/ 	.short	(.L_201 - .L_200)
.L_200:
        /*001c*/ 	.word	0x00000000
        /*0020*/ 	.short	0x0008
        /*0022*/ 	.short	0x0034
        /*0024*/ 	.byte	0x00, 0xf0, 0x11, 0x00


	//----- nvinfo : EIATTR_KPARAM_INFO
	.align		4
.L_201:
        /*0028*/ 	.byte	0x04, 0x17
        /*002a*/ 	.short	(.L_203 - .L_202)
.L_202:
        /*002c*/ 	.word	0x00000000
        /*0030*/ 	.short	0x0007
        /*0032*/ 	.short	0x0030
        /*0034*/ 	.byte	0x00, 0xf0, 0x11, 0x00


	//----- nvinfo : EIATTR_KPARAM_INFO
	.align		4
.L_203:
        /*0038*/ 	.byte	0x04, 0x17
        /*003a*/ 	.short	(.L_205 - .L_204)
.L_204:
        /*003c*/ 	.word	0x00000000
        /*0040*/ 	.short	0x0006
        /*0042*/ 	.short	0x002c
        /*0044*/ 	.byte	0x00, 0xf0, 0x11, 0x00


	//----- nvinfo : EIATTR_KPARAM_INFO
	.align		4
.L_205:
        /*0048*/ 	.byte	0x04, 0x17
        /*004a*/ 	.short	(.L_207 - .L_206)
.L_206:
        /*004c*/ 	.word	0x00000000
        /*0050*/ 	.short	0x0005
        /*0052*/ 	.short	0x0028
        /*0054*/ 	.byte	0x00, 0xf0, 0x11, 0x00


	//----- nvinfo : EIATTR_KPARAM_INFO
	.align		4
.L_207:
        /*0058*/ 	.byte	0x04, 0x17
        /*005a*/ 	.short	(.L_209 - .L_208)
.L_208:
        /*005c*/ 	.word	0x00000000
        /*0060*/ 	.short	0x0004
        /*0062*/ 	.short	0x0020
        /*0064*/ 	.byte	0x00, 0xf5, 0x21, 0x00


	//----- nvinfo : EIATTR_KPARAM_INFO
	.align		4
.L_209:
        /*0068*/ 	.byte	0x04, 0x17
        /*006a*/ 	.short	(.L_211 - .L_210)
.L_210:
        /*006c*/ 	.word	0x00000000
        /*0070*/ 	.short	0x0003
        /*0072*/ 	.short	0x0018
        /*0074*/ 	.byte	0x00, 0xf5, 0x21, 0x00


	//----- nvinfo : EIATTR_KPARAM_INFO
	.align		4
.L_211:
        /*0078*/ 	.byte	0x04, 0x17
        /*007a*/ 	.short	(.L_213 - .L_212)
.L_212:
        /*007c*/ 	.word	0x00000000
        /*0080*/ 	.short	0x0002
        /*0082*/ 	.short	0x0010
        /*0084*/ 	.byte	0x00, 0xf5, 0x21, 0x00


	//----- nvinfo : EIATTR_KPARAM_INFO
	.align		4
.L_213:
        /*0088*/ 	.byte	0x04, 0x17
        /*008a*/ 	.short	(.L_215 - .L_214)
.L_214:
        /*008c*/ 	.word	0x00000000
        /*0090*/ 	.short	0x0001
        /*0092*/ 	.short	0x0008
        /*0094*/ 	.byte	0x00, 0xf5, 0x21, 0x00


	//----- nvinfo : EIATTR_KPARAM_INFO
	.align		4
.L_215:
        /*0098*/ 	.byte	0x04, 0x17
        /*009a*/ 	.short	(.L_217 - .L_216)
.L_216:
        /*009c*/ 	.word	0x00000000
        /*00a0*/ 	.short	0x0000
        /*00a2*/ 	.short	0x0000
        /*00a4*/ 	.byte	0x00, 0xf5, 0x21, 0x00


	//----- nvinfo : EIATTR_SPARSE_MMA_MASK
	.align		4
.L_217:
        /*00a8*/ 	.byte	0x03, 0x50
        /*00aa*/ 	.short	0x0000


	//----- nvinfo : EIATTR_MAXREG_COUNT
	.align		4
        /*00ac*/ 	.byte	0x03, 0x1b
        /*00ae*/ 	.short	0x00ff


	//----- nvinfo : EIATTR_NUM_BARRIERS
	.align		4
        /*00b0*/ 	.byte	0x02, 0x4c
        /*00b2*/ 	.byte	0x01
	.zero		1


	//----- nvinfo : EIATTR_MERCURY_ISA_VERSION
	.align		4
        /*00b4*/ 	.byte	0x03, 0x5f
        /*00b6*/ 	.short	0x0101


	//----- nvinfo : EIATTR_VRC_CTA_INIT_COUNT
	.align		4
        /*00b8*/ 	.byte	0x02, 0x4a
	.zero		1
	.zero		1


	//----- nvinfo : EIATTR_EXIT_INSTR_OFFSETS
	.align		4
        /*00bc*/ 	.byte	0x04, 0x1c
        /*00be*/ 	.short	(.L_219 - .L_218)


	//   ....[0]....
.L_218:
        /*00c0*/ 	.word	0x000002c0


	//   ....[1]....
        /*00c4*/ 	.word	0x00001fe0


	//----- nvinfo : EIATTR_CRS_STACK_SIZE
	.align		4
.L_219:
        /*00c8*/ 	.byte	0x04, 0x1e
        /*00ca*/ 	.short	(.L_221 - .L_220)
.L_220:
        /*00cc*/ 	.word	0x00000000


	//----- nvinfo : EIATTR_CBANK_PARAM_SIZE
	.align		4
.L_221:
        /*00d0*/ 	.byte	0x03, 0x19
        /*00d2*/ 	.short	0x0040


	//----- nvinfo : EIATTR_PARAM_CBANK
	.align		4
        /*00d4*/ 	.byte	0x04, 0x0a
        /*00d6*/ 	.short	(.L_223 - .L_222)
	.align		4
.L_222:
        /*00d8*/ 	.word	index@(.nv.constant0._Z14phi_DBA_kernelILi4ELi4ELi4EEvPiPdS1_S1_S1_iiiid)
        /*00dc*/ 	.short	0x0380
        /*00de*/ 	.short	0x0040


	//----- nvinfo : EIATTR_SW_WAR
	.align		4
.L_223:
        /*00e0*/ 	.byte	0x04, 0x36
        /*00e2*/ 	.short	(.L_225 - .L_224)
.L_224:
        /*00e4*/ 	.word	0x00000008
.L_225:


//--------------------- .nv.info._Z10phi_kernelILi4ELi4ELi4EEvPdS0_S0_iiiid --------------------------
	.section	.nv.info._Z10phi_kernelILi4ELi4ELi4EEvPdS0_S0_iiiid,"",@"SHT_CUDA_INFO"
	.sectionflags	@""
	.align	4


	//----- nvinfo : EIATTR_CUDA_API_VERSION
	.align		4
        /*0000*/ 	.byte	0x04, 0x37
        /*0002*/ 	.short	(.L_227 - .L_226)
.L_226:
        /*0004*/ 	.word	0x00000082


	//----- nvinfo : EIATTR_KPARAM_INFO
	.align		4
.L_227:
        /*0008*/ 	.byte	0x04, 0x17
        /*000a*/ 	.short	(.L_229 - .L_228)
.L_228:
        /*000c*/ 	.word	0x00000000
        /*0010*/ 	.short	0x0007
        /*0012*/ 	.short	0x0028
        /*0014*/ 	.byte	0x00, 0xf0, 0x21, 0x00


	//----- nvinfo : EIATTR_KPARAM_INFO
	.align		4
.L_229:
        /*0018*/ 	.byte	0x04, 0x17
        /*001a*/ 	.short	(.L_231 - .L_230)
.L_230:
        /*001c*/ 	.word	0x00000000
        /*0020*/ 	.short	0x0006
        /*0022*/ 	.short	0x0024
        /*0024*/ 	.byte	0x00, 0xf0, 0x11, 0x00


	//----- nvinfo : EIATTR_KPARAM_INFO
	.align		4
.L_231:
        /*0028*/ 	.byte	0x04, 0x17
        /*002a*/ 	.short	(.L_233 - .L_232)
.L_232:
        /*002c*/ 	.word	0x00000000
        /*0030*/ 	.short	0x0005
        /*0032*/ 	.short	0x0020
        /*0034*/ 	.byte	0x00, 0xf0, 0x11, 0x00


	//----- nvinfo : EIATTR_KPARAM_INFO
	.align		4
.L_233:
        /*0038*/ 	.byte	0x04, 0x17
        /*003a*/ 	.short	(.L_235 - .L_234)
.L_234:
        /*003c*/ 	.word	0x00000000
        /*0040*/ 	.short	0x0004
        /*0042*/ 	.short	0x001c
        /*0044*/ 	.byte	0x00, 0xf0, 0x11, 0x00


	//----- nvinfo : EIATTR_KPARAM_INFO
	.align		4
.L_235:
        /*0048*/ 	.byte	0x04, 0x17
        /*004a*/ 	.short	(.L_237 - .L_236)
.L_236:
        /*004c*/ 	.word	0x00000000
        /*0050*/ 	.short	0x0003
        /*0052*/ 	.short	0x0018
        /*0054*/ 	.byte	0x00, 0xf0, 0x11, 0x00


	//----- nvinfo : EIATTR_KPARAM_INFO
	.align		4
.L_237:
        /*0058*/ 	.byte	0x04, 0x17
        /*005a*/ 	.short	(.L_239 - .L_238)
.L_238:
        /*005c*/ 	.word	0x00000000
        /*0060*/ 	.short	0x0002
        /*0062*/ 	.short	0x0010
        /*0064*/ 	.byte	0x00, 0xf5, 0x21, 0x00


	//----- nvinfo : EIATTR_KPARAM_INFO
	.align		4
.L_239:
        /*0068*/ 	.byte	0x04, 0x17
        /*006a*/ 	.short	(.L_241 - .L_240)
.L_240:
        /*006c*/ 	.word	0x00000000
        /*0070*/ 	.short	0x0001
        /*0072*/ 	.short	0x0008
        /*0074*/ 	.byte	0x00, 0xf5, 0x21, 0x00


	//----- nvinfo : EIATTR_KPARAM_INFO
	.align		4
.L_241:
        /*0078*/ 	.byte	0x04, 0x17
        /*007a*/ 	.short	(.L_243 - .L_242)
.L_242:
        /*007c*/ 	.word	0x00000000
        /*0080*/ 	.short	0x0000
        /*0082*/ 	.short	0x0000
        /*0084*/ 	.byte	0x00, 0xf5, 0x21, 0x00


	//----- nvinfo : EIATTR_SPARSE_MMA_MASK
	.align		4
.L_243:
        /*0088*/ 	.byte	0x03, 0x50
        /*008a*/ 	.short	0x0000


	//----- nvinfo : EIATTR_MAXREG_COUNT
	.align		4
        /*008c*/ 	.byte	0x03, 0x1b
        /*008e*/ 	.short	0x00ff


	//----- nvinfo : EIATTR_MERCURY_ISA_VERSION
	.align		4
        /*0090*/ 	.byte	0x03, 0x5f
        /*0092*/ 	.short	0x0101


	//----- nvinfo : EIATTR_VRC_CTA_INIT_COUNT
	.align		4
        /*0094*/ 	.byte	0x02, 0x4a
	.zero		1
	.zero		1


	//----- nvinfo : EIATTR_EXIT_INSTR_OFFSETS
	.align		4
        /*0098*/ 	.byte	0x04, 0x1c
        /*009a*/ 	.short	(.L_245 - .L_244)


	//   ....[0]....
.L_244:
        /*009c*/ 	.word	0x00000130


	//   ....[1]....
        /*00a0*/ 	.word	0x00001e60


	//----- nvinfo : EIATTR_CRS_STACK_SIZE
	.align		4
.L_245:
        /*00a4*/ 	.byte	0x04, 0x1e
        /*00a6*/ 	.short	(.L_247 - .L_246)
.L_246:
        /*00a8*/ 	.word	0x00000000


	//----- nvinfo : EIATTR_CBANK_PARAM_SIZE
	.align		4
.L_247:
        /*00ac*/ 	.byte	0x03, 0x19
        /*00ae*/ 	.short	0x0030


	//----- nvinfo : EIATTR_PARAM_CBANK
	.align		4
        /*00b0*/ 	.byte	0x04, 0x0a
        /*00b2*/ 	.short	(.L_249 - .L_248)
	.align		4
.L_248:
        /*00b4*/ 	.word	index@(.nv.constant0._Z10phi_kernelILi4ELi4ELi4EEvPdS0_S0_iiiid)
        /*00b8*/ 	.short	0x0380
        /*00ba*/ 	.short	0x0030


	//----- nvinfo : EIATTR_SW_WAR
	.align		4
.L_249:
        /*00bc*/ 	.byte	0x04, 0x36
        /*00be*/ 	.short	(.L_251 - .L_250)
.L_250:
        /*00c0*/ 	.word	0x00000008
.L_251:


//--------------------- .nv.info._Z21initialize_DBA_deviceILi4ELi4ELi4EEvPiS0_S0_S0_PdS1_S1_iiiii --------------------------
	.section	.nv.info._Z21initialize_DBA_deviceILi4ELi4ELi4EEvPiS0_S0_S0_PdS1_S1_iiiii,"",@"SHT_CUDA_INFO"
	.sectionflags	@""
	.align	4


	//----- nvinfo : EIATTR_CUDA_API_VERSION
	.align		4
        /*0000*/ 	.byte	0x04, 0x37
        /*0002*/ 	.short	(.L_253 - .L_252)
.L_252:
        /*0004*/ 	.word	0x00000082


	//----- nvinfo : EIATTR_KPARAM_INFO
	.align		4
.L_253:
        /*0008*/ 	.byte	0x04, 0x17
        /*000a*/ 	.short	(.L_255 - .L_254)
.L_254:
        /*000c*/ 	.word	0x00000000
        /*0010*/ 	.short	0x000b
        /*0012*/ 	.short	0x0048
        /*0014*/ 	.byte	0x00, 0xf0, 0x11, 0x00


	//----- nvinfo : EIATTR_KPARAM_INFO
	.align		4
.L_255:
        /*0018*/ 	.byte	0x04, 0x17
        /*001a*/ 	.short	(.L_257 - .L_256)
.L_256:
        /*001c*/ 	.word	0x00000000
        /*0020*/ 	.short	0x000a
        /*0022*/ 	.short	0x0044
        /*0024*/ 	.byte	0x00, 0xf0, 0x11, 0x00


	//----- nvinfo : EIATTR_KPARAM_INFO
	.align		4
.L_257:
        /*0028*/ 	.byte	0x04, 0x17
        /*002a*/ 	.short	(.L_259 - .L_258)
.L_258:
        /*002c*/ 	.word	0x00000000
        /*0030*/ 	.short	0x0009
        /*0032*/ 	.short	0x0040
        /*0034*/ 	.byte	0x00, 0xf0, 0x11, 0x00


	//----- nvinfo : EIATTR_KPARAM_INFO
	.align		4
.L_259:
        /*0038*/ 	.byte	0x04, 0x17
        /*003a*/ 	.short	(.L_261 - .L_260)
.L_260:
        /*003c*/ 	.word	0x00000000
        /*0040*/ 	.short	0x0008
        /*0042*/ 	.short	0x003c
        /*0044*/ 	.byte	0x00, 0xf0, 0x11, 0x00


	//----- nvinfo : EIATTR_KPARAM_INFO
	.align		4
.L_261:
        /*0048*/ 	.byte	0x04, 0x17
        /*004a*/ 	.short	(.L_263 - .L_262)
.L_262:
        /*004c*/ 	.word	0x00000000
        /*0050*/ 	.short	0x0007
        /*0052*/ 	.short	0x0038
        /*0054*/ 	.byte	0x00, 0xf0, 0x11, 0x00


	//----- nvinfo : EIATTR_KPARAM_INFO
	.align		4
.L_263:
        /*0058*/ 	.byte	0x04, 0x17
        /*005a*/ 	.short	(.L_265 - .L_264)
.L_264:
        /*005c*/ 	.word	0x00000000
        /*0060*/ 	.short	0x0006
        /*0062*/ 	.short	0x0030
        /*0064*/ 	.byte	0x00, 0xf5, 0x21, 0x00


	//----- nvinfo : EIATTR_KPARAM_INFO
	.align		4
.L_265:
        /*0068*/ 	.byte	0x04, 0x17
        /*006a*/ 	.short	(.L_267 - .L_266)
.L_266:
        /*006c*/ 	.word	0x00000000
        /*0070*/ 	.short	0x0005
        /*0072*/ 	.short	0x0028
        /*0074*/ 	.byte	0x00, 0xf5, 0x21, 0x00


	//----- nvinfo : EIATTR_KPARAM_INFO
	.align		4
.L_267:
        /*0078*/ 	.byte	0x04, 0x17
        /*007a*/ 	.short	(.L_269 - .L_268)
.L_268:
        /*007c*/ 	.word	0x00000000
        /*0080*/ 	.short	0x0004
        /*0082*/ 	.short	0x0020
        /*0084*/ 	.byte	0x00, 0xf5, 0x21, 0x00


	//----- nvinfo : EIATTR_KPARAM_INFO
	.align		4
.L_269:
        /*0088*/ 	.byte	0x04, 0x17
        /*008a*/ 	.short	(.L_271 - .L_270)
.L_270:
        /*008c*/ 	.word	0x00000000
        /*0090*/ 	.short	0x0003
        /*0092*/ 	.short	0x0018
        /*0094*/ 	.byte	0x00, 0xf5, 0x21, 0x00


	//----- nvinfo : EIATTR_KPARAM_INFO
	.align		4
.L_271:
        /*0098*/ 	.byte	0x04, 0x17
        /*009a*/ 	.short	(.L_273 - .L_272)
.L_272:
        /*009c*/ 	.word	0x00000000
        /*00a0*/ 	.short	0x0002
        /*00a2*/ 	.short	0x0010
        /*00a4*/ 	.byte	0x00, 0xf5, 0x21, 0x00


	//----- nvinfo : EIATTR_KPARAM_INFO
	.align		4
.L_273:
        /*00a8*/ 	.byte	0x04, 0x17
        /*00aa*/ 	.short	(.L_275 - .L_274)
.L_274:
        /*00ac*/ 	.word	0x00000000
        /*00b0*/ 	.short	0x0001
        /*00b2*/ 	.short	0x0008
        /*00b4*/ 	.byte	0x00, 0xf5, 0x21, 0x00


	//----- nvinfo : EIATTR_KPARAM_INFO
	.align		4
.L_275:
        /*00b8*/ 	.byte	0x04, 0x17
        /*00ba*/ 	.short	(.L_277 - .L_276)
.L_276:
        /*00bc*/ 	.word	0x00000000
        /*00c0*/ 	.short	0x0000
        /*00c2*/ 	.short	0x0000
        /*00c4*/ 	.byte	0x00, 0xf5, 0x21, 0x00


	//----- nvinfo : EIATTR_SPARSE_MMA_MASK
	.align		4
.L_277:
        /*00c8*/ 	.byte	0x03, 0x50
        /*00ca*/ 	.short	0x0000


	//----- nvinfo : EIATTR_MAXREG_COUNT
	.align		4
        /*00cc*/ 	.byte	0x03, 0x1b
        /*00ce*/ 	.short	0x00ff


	//----- nvinfo : EIATTR_MERCURY_ISA_VERSION
	.align		4
        /*00d0*/ 	.byte	0x03, 0x5f
        /*00d2*/ 	.short	0x0101


	//----- nvinfo : EIATTR_VRC_CTA_INIT_COUNT
	.align		4
        /*00d4*/ 	.byte	0x02, 0x4a
	.zero		1
	.zero		1


	//----- nvinfo : EIATTR_EXIT_INSTR_OFFSETS
	.align		4
        /*00d8*/ 	.byte	0x04, 0x1c
        /*00da*/ 	.short	(.L_279 - .L_278)


	//   ....[0]....
.L_278:
        /*00dc*/ 	.word	0x000003c0


	//   ....[1]....
        /*00e0*/ 	.word	0x000018f0


	//----- nvinfo : EIATTR_CRS_STACK_SIZE
	.align		4
.L_279:
        /*00e4*/ 	.byte	0x04, 0x1e
        /*00e6*/ 	.short	(.L_281 - .L_280)
.L_280:
        /*00e8*/ 	.word	0x00000000


	//----- nvinfo : EIATTR_CBANK_PARAM_SIZE
	.align		4
.L_281:
        /*00ec*/ 	.byte	0x03, 0x19
        /*00ee*/ 	.short	0x004c


	//----- nvinfo : EIATTR_PARAM_CBANK
	.align		4
        /*00f0*/ 	.byte	0x04, 0x0a
        /*00f2*/ 	.short	(.L_283 - .L_282)
	.align		4
.L_282:
        /*00f4*/ 	.word	index@(.nv.constant0._Z21initialize_DBA_deviceILi4ELi4ELi4EEvPiS0_S0_S0_PdS1_S1_iiiii)
        /*00f8*/ 	.short	0x0380
        /*00fa*/ 	.short	0x004c


	//----- nvinfo : EIATTR_SW_WAR
	.align		4
.L_283:
        /*00fc*/ 	.byte	0x04, 0x36
        /*00fe*/ 	.short	(.L_285 - .L_284)
.L_284:
        /*0100*/ 	.word	0x00000008
.L_285:


//--------------------- .nv.info._Z17initialize_deviceILi4ELi4ELi4EEvPdS0_S0_iiiii --------------------------
	.section	.nv.info._Z17initialize_deviceILi4ELi4ELi4EEvPdS0_S0_iiiii,"",@"SHT_CUDA_INFO"
	.sectionflags	@""
	.align	4


	//----- nvinfo : EIATTR_CUDA_API_VERSION
	.align		4
        /*0000*/ 	.byte	0x04, 0x37
        /*0002*/ 	.short	(.L_287 - .L_286)
.L_286:
        /*0004*/ 	.word	0x00000082


	//----- nvinfo : EIATTR_KPARAM_INFO
	.align		4
.L_287:
        /*0008*/ 	.byte	0x04, 0x17
        /*000a*/ 	.short	(.L_289 - .L_288)
.L_288:
        /*000c*/ 	.word	0x00000000
        /*0010*/ 	.short	0x0007
        /*0012*/ 	.short	0x0028
        /*0014*/ 	.byte	0x00, 0xf0, 0x11, 0x00


	//----- nvinfo : EIATTR_KPARAM_INFO
	.align		4
.L_289:
        /*0018*/ 	.byte	0x04, 0x17
        /*001a*/ 	.short	(.L_291 - .L_290)
.L_290:
        /*001c*/ 	.word	0x00000000
        /*0020*/ 	.short	0x0006
        /*0022*/ 	.short	0x0024
        /*0024*/ 	.byte	0x00, 0xf0, 0x11, 0x00


	//----- nvinfo : EIATTR_KPARAM_INFO
	.align		4
.L_291:
        /*0028*/ 	.byte	0x04, 0x17
        /*002a*/ 	.short	(.L_293 - .L_292)
.L_292:
        /*002c*/ 	.word	0x00000000
        /*0030*/ 	.short	0x0005
        /*0032*/ 	.short	0x0020
        /*0034*/ 	.byte	0x00, 0xf0, 0x11, 0x00


	//----- nvinfo : EIATTR_KPARAM_INFO
	.align		4
.L_293:
        /*0038*/ 	.byte	0x04, 0x17
        /*003a*/ 	.short	(.L_295 - .L_294)
.L_294:
        /*003c*/ 	.word	0x00000000
        /*0040*/ 	.short	0x0004
        /*0042*/ 	.short	0x001c
        /*0044*/ 	.byte	0x00, 0xf0, 0x11, 0x00


	//----- nvinfo : EIATTR_KPARAM_INFO
	.align		4
.L_295:
        /*0048*/ 	.byte	0x04, 0x17
        /*004a*/ 	.short	(.L_297 - .L_296)
.L_296:
        /*004c*/ 	.word	0x00000000
        /*0050*/ 	.short	0x0003
        /*0052*/ 	.short	0x0018
        /*0054*/ 	.byte	0x00, 0xf0, 0x11, 0x00


	//----- nvinfo : EIATTR_KPARAM_INFO
	.align		4
.L_297:
        /*0058*/ 	.byte	0x04, 0x17
        /*005a*/ 	.short	(.L_299 - .L_298)
.L_298:
        /*005c*/ 	.word	0x00000000
        /*0060*/ 	.short	0x0002
        /*0062*/ 	.short	0x0010
        /*0064*/ 	.byte	0x00, 0xf5, 0x21, 0x00


	//----- nvinfo : EIATTR_KPARAM_INFO
	.align		4
.L_299:
        /*0068*/ 	.byte	0x04, 0x17
        /*006a*/ 	.short	(.L_301 - .L_300)
.L_300:
        /*006c*/ 	.word	0x00000000
        /*0070*/ 	.short	0x0001
        /*0072*/ 	.short	0x0008
        /*0074*/ 	.byte	0x00, 0xf5, 0x21, 0x00


	//----- nvinfo : EIATTR_KPARAM_INFO
	.align		4
.L_301:
        /*0078*/ 	.byte	0x04, 0x17
        /*007a*/ 	.short	(.L_303 - .L_302)
.L_302:
        /*007c*/ 	.word	0x00000000
        /*0080*/ 	.short	0x0000
        /*0082*/ 	.short	0x0000
        /*0084*/ 	.byte	0x00, 0xf5, 0x21, 0x00


	//----- nvinfo : EIATTR_SPARSE_MMA_MASK
	.align		4
.L_303:
        /*0088*/ 	.byte	0x03, 0x50
        /*008a*/ 	.short	0x0000


	//----- nvinfo : EIATTR_MAXREG_COUNT
	.align		4
        /*008c*/ 	.byte	0x03, 0x1b
        /*008e*/ 	.short	0x00ff


	//----- nvinfo : EIATTR_MERCURY_ISA_VERSION
	.align		4
        /*0090*/ 	.byte	0x03, 0x5f
        /*0092*/ 	.short	0x0101


	//----- nvinfo : EIATTR_VRC_CTA_INIT_COUNT
	.align		4
        /*0094*/ 	.byte	0x02, 0x4a
	.zero		1
	.zero		1


	//----- nvinfo : EIATTR_EXIT_INSTR_OFFSETS
	.align		4
        /*0098*/ 	.byte	0x04, 0x1c
        /*009a*/ 	.short	(.L_305 - .L_304)


	//   ....[0]....
.L_304:
        /*009c*/ 	.word	0x00000130


	//   ....[1]....
        /*00a0*/ 	.word	0x00000ae0


	//----- nvinfo : EIATTR_CRS_STACK_SIZE
	.align		4
.L_305:
        /*00a4*/ 	.byte	0x04, 0x1e
        /*00a6*/ 	.short	(.L_307 - .L_306)
.L_306:
        /*00a8*/ 	.word	0x00000000


	//----- nvinfo : EIATTR_CBANK_PARAM_SIZE
	.align		4
.L_307:
        /*00ac*/ 	.byte	0x03, 0x19
        /*00ae*/ 	.short	0x002c


	//----- nvinfo : EIATTR_PARAM_CBANK
	.align		4
        /*00b0*/ 	.byte	0x04, 0x0a
        /*00b2*/ 	.short	(.L_309 - .L_308)
	.align		4
.L_308:
        /*00b4*/ 	.word	index@(.nv.constant0._Z17initialize_deviceILi4ELi4ELi4EEvPdS0_S0_iiiii)
        /*00b8*/ 	.short	0x0380
        /*00ba*/ 	.short	0x002c


	//----- nvinfo : EIATTR_SW_WAR
	.align		4
.L_309:
        /*00bc*/ 	.byte	0x04, 0x36
        /*00be*/ 	.short	(.L_311 - .L_310)
.L_310:
        /*00c0*/ 	.word	0x00000008
.L_311:


//--------------------- .nv.callgraph             --------------------------
	.section	.nv.callgraph,"",@"SHT_CUDA_CALLGRAPH"
	.align	4
	.sectionentsize	8
	.align		4
        /*0000*/ 	.word	0x00000000
	.align		4
        /*0004*/ 	.word	0xffffffff
	.align		4
        /*0008*/ 	.word	0x00000000
	.align		4
        /*000c*/ 	.word	0xfffffffe
	.align		4
        /*0010*/ 	.word	0x00000000
	.align		4
        /*0014*/ 	.word	0xfffffffd
	.align		4
        /*0018*/ 	.word	0x00000000
	.align		4
        /*001c*/ 	.word	0xfffffffc


//--------------------- .text._Z22wakeup_neighbor_kernelILi4ELi4ELi4EEvPiS0_S0_S0_iii --------------------------
	.section	.text._Z22wakeup_neighbor_kernelILi4ELi4ELi4EEvPiS0_S0_S0_iii,"ax",@progbits
	.align	128
        .global         _Z22wakeup_neighbor_kernelILi4ELi4ELi4EEvPiS0_S0_S0_iii
        .type           _Z22wakeup_neighbor_kernelILi4ELi4ELi4EEvPiS0_S0_S0_iii,@function
        .size           _Z22wakeup_neighbor_kernelILi4ELi4ELi4EEvPiS0_S0_S0_iii,(.L_x_132 - _Z22wakeup_neighbor_kernelILi4ELi4ELi4EEvPiS0_S0_S0_iii)
        .other          _Z22wakeup_neighbor_kernelILi4ELi4ELi4EEvPiS0_S0_S0_iii,@"STO_CUDA_ENTRY STV_DEFAULT"
_Z22wakeup_neighbor_kernelILi4ELi4ELi4EEvPiS0_S0_S0_iii:
.text._Z22wakeup_neighbor_kernelILi4ELi4ELi4EEvPiS0_S0_S0_iii:
[----:B------:R-:W-:Y:S01]  /*0000*/  LDC R1, c[0x0][0x37c] ;  /* 0x0000df00ff017b82 */ /* 0x000fe20000000800 */
[----:B------:R-:W0:Y:S07]  /*0010*/  S2R R21, SR_CTAID.Z ;  /* 0x0000000000157919 */ /* 0x000e2e0000002700 */
[----:B------:R-:W-:Y:S01]  /*0020*/  S2UR UR9, SR_CTAID.X ;  /* 0x00000000000979c3 */ /* 0x000fe20000002500 */
[----:B------:R-:W1:Y:S01]  /*0030*/  LDCU UR13, c[0x0][0x370] ;  /* 0x00006e00ff0d77ac */ /* 0x000e620008000800 */
[----:B------:R-:W2:Y:S06]  /*0040*/  LDCU.64 UR10, c[0x0][0x358] ;  /* 0x00006b00ff0a77ac */ /* 0x000eac0008000a00 */
[----:B------:R-:W1:Y:S08]  /*0050*/  S2UR UR12, SR_CTAID.Y ;  /* 0x00000000000c79c3 */ /* 0x000e700000002600 */
[----:B------:R-:W0:Y:S08]  /*0060*/  LDC R0, c[0x0][0x378] ;  /* 0x0000de00ff007b82 */ /* 0x000e300000000800 */
[----:B------:R-:W3:Y:S01]  /*0070*/  LDC.64 R2, c[0x0][0x388] ;  /* 0x0000e200ff027b82 */ /* 0x000ee20000000a00 */
[----:B-1----:R-:W-:-:S07]  /*0080*/  UIMAD UR14, UR12, UR13, UR9 ;  /* 0x0000000d0c0e72a4 */ /* 0x002fce000f8e0209 */
[----:B------:R-:W1:Y:S01]  /*0090*/  LDC.64 R4, c[0x0][0x398] ;  /* 0x0000e600ff047b82 */ /* 0x000e620000000a00 */
[----:B0-----:R-:W-:-:S04]  /*00a0*/  IMAD R15, R0, UR14, R21 ;  /* 0x0000000e000f7c24 */ /* 0x001fc8000f8e0215 */
[----:B---3--:R-:W-:-:S06]  /*00b0*/  IMAD.WIDE R2, R15, 0x4, R2 ;  /* 0x000000040f027825 */ /* 0x008fcc00078e0202 */
[----:B--2---:R-:W2:Y:S01]  /*00c0*/  LDG.E.CONSTANT R2, desc[UR10][R2.64] ;  /* 0x0000000a02027981 */ /* 0x004ea2000c1e9900 */
[----:B-1----:R-:W-:-:S05]  /*00d0*/  IMAD.WIDE R4, R15, 0x4, R4 ;  /* 0x000000040f047825 */ /* 0x002fca00078e0204 */
[----:B------:R0:W3:Y:S01]  /*00e0*/  LDG.E.CONSTANT R6, desc[UR10][R4.64] ;  /* 0x0000000a04067981 */ /* 0x0000e2000c1e9900 */
[----:B------:R-:W1:Y:S01]  /*00f0*/  LDC R7, c[0x0][0x374] ;  /* 0x0000dd00ff077b82 */ /* 0x000e620000000800 */
[----:B------:R-:W-:Y:S01]  /*0100*/  UIADD3 UR8, UPT, UPT, UR12, 0x1, URZ ;  /* 0x000000010c087890 */ /* 0x000fe2000fffe0ff */
[----:B------:R-:W-:Y:S01]  /*0110*/  IADD3 R27, PT, PT, R21, 0x1, RZ ;  /* 0x00000001151b7810 */ /* 0x000fe20007ffe0ff */
[----:B------:R-:W-:Y:S01]  /*0120*/  UIADD3 UR7, UPT, UPT, UR9, 0x1, URZ ;  /* 0x0000000109077890 */ /* 0x000fe2000fffe0ff */
[----:B------:R-:W-:Y:S01]  /*0130*/  IMAD R19, R0, UR13, RZ ;  /* 0x0000000d00137c24 */ /* 0x000fe2000f8e02ff */
[----:B------:R-:W-:Y:S02]  /*0140*/  UISETP.LT.U32.AND UP1, UPT, UR9, 0x1, UPT ;  /* 0x000000010900788c */ /* 0x000fe4000bf21070 */
[----:B------:R-:W-:Y:S02]  /*0150*/  UISETP.GE.U32.AND UP0, UPT, UR7, UR13, UPT ;  /* 0x0000000d0700728c */ /* 0x000fe4000bf06070 */
[----:B------:R-:W-:Y:S01]  /*0160*/  UISETP.LT.U32.AND UP2, UPT, UR12, 0x1, UPT ;  /* 0x000000010c00788c */ /* 0x000fe2000bf41070 */
[----:B0-----:R-:W-:Y:S01]  /*0170*/  MOV R5, UR8 ;  /* 0x0000000800057c02 */ /* 0x001fe20008000f00 */
[----:B------:R-:W-:-:S02]  /*0180*/  USEL UR4, UR9, 0x1, !UP1 ;  /* 0x0000000109047887 */ /* 0x000fc4000c800000 */
[C-C-:B------:R-:W-:Y:S01]  /*0190*/  IMAD R4, R0.reuse, UR9, R21.reuse ;  /* 0x0000000900047c24 */ /* 0x140fe2000f8e0215 */
[----:B------:R-:W-:Y:S02]  /*01a0*/  USEL UR5, UR12, 0x1, !UP2 ;  /* 0x000000010c057887 */ /* 0x000fe4000d000000 */
[----:B------:R-:W-:Y:S02]  /*01b0*/  UIADD3 UR4, UPT, UPT, UR4, -0x1, URZ ;  /* 0xffffffff04047890 */ /* 0x000fe4000fffe0ff */
[----:B------:R-:W-:Y:S02]  /*01c0*/  UIMAD UR6, UR12, UR13, URZ ;  /* 0x0000000d0c0672a4 */ /* 0x000fe4000f8e02ff */
[----:B------:R-:W-:Y:S02]  /*01d0*/  @UP0 UIADD3 UR7, UPT, UPT, UR9, URZ, URZ ;  /* 0x000000ff09070290 */ /* 0x000fe4000fffe0ff */
[----:B------:R-:W-:Y:S01]  /*01e0*/  UIADD3 UR5, UPT, UPT, UR5, -0x1, URZ ;  /* 0xffffffff05057890 */ /* 0x000fe2000fffe0ff */
[----:B------:R-:W-:Y:S01]  /*01f0*/  IMAD R25, R0, UR4, R21 ;  /* 0x0000000400197c24 */ /* 0x000fe2000f8e0215 */
[----:B-1----:R-:W-:-:S02]  /*0200*/  ISETP.LE.U32.AND P1, PT, R7, UR8, PT ;  /* 0x0000000807007c0c */ /* 0x002fc4000bf23070 */
[----:B------:R-:W-:Y:S01]  /*0210*/  VIMNMX.U32 R7, PT, PT, R21, 0x1, !PT ;  /* 0x0000000115077848 */ /* 0x000fe20007fe0000 */
[C---:B------:R-:W-:Y:S01]  /*0220*/  IMAD R21, R0.reuse, UR6, R21 ;  /* 0x0000000600157c24 */ /* 0x040fe2000f8e0215 */
[----:B------:R-:W-:Y:S01]  /*0230*/  MOV R8, UR7 ;  /* 0x0000000700087c02 */ /* 0x000fe20008000f00 */
[----:B------:R-:W-:Y:S02]  /*0240*/  IMAD R17, R19, UR5, R4 ;  /* 0x0000000513117c24 */ /* 0x000fe4000f8e0204 */
[C---:B------:R-:W-:Y:S02]  /*0250*/  IMAD R7, R0.reuse, UR14, R7 ;  /* 0x0000000e00077c24 */ /* 0x040fe4000f8e0207 */
[C---:B------:R-:W-:Y:S02]  /*0260*/  IMAD R25, R0.reuse, UR6, R25 ;  /* 0x0000000600197c24 */ /* 0x040fe4000f8e0219 */
[----:B------:R-:W-:Y:S01]  /*0270*/  IMAD R21, R0, R8, R21 ;  /* 0x0000000800157224 */ /* 0x000fe200078e0215 */
[----:B------:R-:W-:-:S02]  /*0280*/  IADD3 R23, PT, PT, R7, -0x1, RZ ;  /* 0xffffffff07177810 */ /* 0x000fc40007ffe0ff */
[----:B------:R-:W-:-:S05]  /*0290*/  @P1 IADD3 R5, PT, PT, RZ, UR12, RZ ;  /* 0x0000000cff051c10 */ /* 0x000fca000fffe0ff */
[----:B------:R-:W-:Y:S01]  /*02a0*/  IMAD R19, R19, R5, R4 ;  /* 0x0000000513137224 */ /* 0x000fe200078e0204 */
[----:B--2---:R-:W-:-:S13]  /*02b0*/  ISETP.NE.AND P0, PT, R2, RZ, PT ;  /* 0x000000ff0200720c */ /* 0x004fda0003f05270 */
[----:B------:R-:W0:Y:S01]  /*02c0*/  @P0 LDC.64 R2, c[0x0][0x380] ;  /* 0x0000e000ff020b82 */ /* 0x000e220000000a00 */
[----:B------:R-:W-:Y:S02]  /*02d0*/  @P0 ISETP.GE.U32.AND P1, PT, R27, R0, PT ;  /* 0x000000001b00020c */ /* 0x000fe40003f26070 */
[----:B------:R-:W-:Y:S02]  /*02e0*/  @P0 MOV R14, 0x1 ;  /* 0x00000001000e0802 */ /* 0x000fe40000000f00 */
[----:B------:R-:W-:Y:S02]  /*02f0*/  @P0 SEL R13, RZ, 0x4, P1 ;  /* 0x00000004ff0d0807 */ /* 0x000fe40000800000 */
[----:B---3--:R-:W-:Y:S01]  /*0300*/  ISETP.NE.AND P1, PT, R6, RZ, PT ;  /* 0x000000ff0600720c */ /* 0x008fe20003f25270 */
[----:B0-----:R-:W-:-:S04]  /*0310*/  @P0 IMAD.WIDE R4, R15, 0x4, R2 ;  /* 0x000000040f040825 */ /* 0x001fc800078e0202 */
[--C-:B------:R-:W-:Y:S01]  /*0320*/  @P0 IMAD.WIDE R28, R25, 0x4, R2.reuse ;  /* 0x00000004191c0825 */ /* 0x100fe200078e0202 */
[----:B------:R-:W-:Y:S01]  /*0330*/  @P0 IADD3 R12, P2, PT, R4, R13, RZ ;  /* 0x0000000d040c0210 */ /* 0x000fe20007f5e0ff */
[----:B------:R0:W-:Y:S02]  /*0340*/  @P0 STG.E desc[UR10][R4.64], R14 ;  /* 0x0000000e04000986 */ /* 0x0001e4000c10190a */
[--C-:B------:R-:W-:Y:S01]  /*0350*/  @P0 IMAD.WIDE R6, R21, 0x4, R2.reuse ;  /* 0x0000000415060825 */ /* 0x100fe200078e0202 */
[----:B------:R-:W-:Y:S01]  /*0360*/  @P0 IADD3.X R13, PT, PT, RZ, R5, RZ, P2, !PT ;  /* 0x00000005ff0d0210 */ /* 0x000fe200017fe4ff */
[----:B------:R0:W-:Y:S02]  /*0370*/  @P0 STG.E desc[UR10][R28.64], R14 ;  /* 0x0000000e1c000986 */ /* 0x0001e4000c10190a */
[--C-:B------:R-:W-:Y:S02]  /*0380*/  @P0 IMAD.WIDE R8, R17, 0x4, R2.reuse ;  /* 0x0000000411080825 */ /* 0x100fe400078e0202 */
[----:B------:R0:W-:Y:S02]  /*0390*/  @P0 STG.E desc[UR10][R6.64], R14 ;  /* 0x0000000e06000986 */ /* 0x0001e4000c10190a */
[----:B------:R-:W-:-:S02]  /*03a0*/  @P0 IMAD.WIDE R10, R19, 0x4, R2 ;  /* 0x00000004130a0825 */ /* 0x000fc400078e0202 */
[----:B------:R0:W-:Y:S02]  /*03b0*/  @P0 STG.E desc[UR10][R8.64], R14 ;  /* 0x0000000e08000986 */ /* 0x0001e4000c10190a */
[----:B------:R-:W-:Y:S02]  /*03c0*/  @P0 IMAD.WIDE R2, R23, 0x4, R2 ;  /* 0x0000000417020825 */ /* 0x000fe400078e0202 */
[----:B------:R0:W-:Y:S04]  /*03d0*/  @P0 STG.E desc[UR10][R10.64], R14 ;  /* 0x0000000e0a000986 */ /* 0x0001e8000c10190a */
[----:B------:R0:W-:Y:S04]  /*03e0*/  @P0 STG.E desc[UR10][R2.64], R14 ;  /* 0x0000000e02000986 */ /* 0x0001e8000c10190a */
[----:B------:R0:W-:Y:S01]  /*03f0*/  @P0 STG.E desc[UR10][R12.64], R14 ;  /* 0x0000000e0c000986 */ /* 0x0001e2000c10190a */
[----:B------:R-:W-:Y:S05]  /*0400*/  @!P1 EXIT ;  /* 0x000000000000994d */ /* 0x000fea0003800000 */
[----:B0-----:R-:W0:Y:S01]  /*0410*/  LDC.64 R2, c[0x0][0x390] ;  /* 0x0000e400ff027b82 */ /* 0x001e220000000a00 */
[----:B------:R-:W-:Y:S01]  /*0420*/  ISETP.GE.U32.AND P0, PT, R27, R0, PT ;  /* 0x000000001b00720c */ /* 0x000fe20003f06070 */
[----:B------:R-:W-:Y:S02]  /*0430*/  HFMA2 R27, -RZ, RZ, 0, 5.9604644775390625e-08 ;  /* 0x00000001ff1b7431 */ /* 0x000fe400000001ff */
[----:B0-----:R-:W-:Y:S01]  /*0440*/  IMAD.WIDE R4, R15, 0x4, R2 ;  /* 0x000000040f047825 */ /* 0x001fe200078e0202 */
[----:B------:R-:W-:-:S03]  /*0450*/  SEL R15, RZ, 0x4, P0 ;  /* 0x00000004ff0f7807 */ /* 0x000fc60000000000 */
[--C-:B------:R-:W-:Y:S01]  /*0460*/  IMAD.WIDE R6, R25, 0x4, R2.reuse ;  /* 0x0000000419067825 */ /* 0x100fe200078e0202 */
[----:B------:R-:W-:Y:S01]  /*0470*/  IADD3 R14, P0, PT, R4, R15, RZ ;  /* 0x0000000f040e7210 */ /* 0x000fe20007f1e0ff */
[----:B------:R-:W-:Y:S02]  /*0480*/  STG.E desc[UR10][R4.64], R27 ;  /* 0x0000001b04007986 */ /* 0x000fe4000c10190a */
[--C-:B------:R-:W-:Y:S01]  /*0490*/  IMAD.WIDE R8, R21, 0x4, R2.reuse ;  /* 0x0000000415087825 */ /* 0x100fe200078e0202 */
[----:B------:R-:W-:Y:S01]  /*04a0*/  IADD3.X R15, PT, PT, RZ, R5, RZ, P0, !PT ;  /* 0x00000005ff0f7210 */ /* 0x000fe200007fe4ff */
[----:B------:R-:W-:Y:S02]  /*04b0*/  STG.E desc[UR10][R6.64], R27 ;  /* 0x0000001b06007986 */ /* 0x000fe4000c10190a */
[--C-:B------:R-:W-:Y:S02]  /*04c0*/  IMAD.WIDE R10, R17, 0x4, R2.reuse ;  /* 0x00000004110a7825 */ /* 0x100fe400078e0202 */
[----:B------:R-:W-:Y:S02]  /*04d0*/  STG.E desc[UR10][R8.64], R27 ;  /* 0x0000001b08007986 */ /* 0x000fe4000c10190a */
[----:B------:R-:W-:-:S02]  /*04e0*/  IMAD.WIDE R12, R19, 0x4, R2 ;  /* 0x00000004130c7825 */ /* 0x000fc400078e0202 */
[----:B------:R-:W-:Y:S02]  /*04f0*/  STG.E desc[UR10][R10.64], R27 ;  /* 0x0000001b0a007986 */ /* 0x000fe4000c10190a */
[----:B------:R-:W-:Y:S02]  /*0500*/  IMAD.WIDE R2, R23, 0x4, R2 ;  /* 0x0000000417027825 */ /* 0x000fe400078e0202 */
[----:B------:R-:W-:Y:S04]  /*0510*/  STG.E desc[UR10][R12.64], R27 ;  /* 0x0000001b0c007986 */ /* 0x000fe8000c10190a */
[----:B------:R-:W-:Y:S04]  /*0520*/  STG.E desc[UR10][R2.64], R27 ;  /* 0x0000001b02007986 */ /* 0x000fe8000c10190a */
[----:B------:R-:W-:Y:S01]  /*0530*/  STG.E desc[UR10][R14.64], R27 ;  /* 0x0000001b0e007986 */ /* 0x000fe2000c10190a */
[----:B------:R-:W-:Y:S05]  /*0540*/  EXIT ;  /* 0x000000000000794d */ /* 0x000fea0003800000 */
.L_x_0:
[----:B------:R-:W-:-:S00]  /*0550*/  BRA `(.L_x_0) ;  /* 0xfffffffc00fc7947 */ /* 0x000fc0000383ffff */
[----:B------:R-:W-:-:S00]  /*0560*/  NOP ;  /* 0x0000000000007918 */ /* 0x000fc00000000000 */
        /* <DEDUP_REMOVED lines=9> */
.L_x_132:


//--------------------- .text._Z18wakeup_next_kernelILi4ELi4ELi4EEvPdS0_PiS1_S1_S1_S0_S0_iii --------------------------
	.section	.text._Z18wakeup_next_kernelILi4ELi4ELi4EEvPdS0_PiS1_S1_S1_S0_S0_iii,"ax",@progbits
	.align	128
        .global         _Z18wakeup_next_kernelILi4ELi4ELi4EEvPdS0_PiS1_S1_S1_S0_S0_iii
        .type           _Z18wakeup_next_kernelILi4ELi4ELi4EEvPdS0_PiS1_S1_S1_S0_S0_iii,@function
        .size           _Z18wakeup_next_kernelILi4ELi4ELi4EEvPdS0_PiS1_S1_S1_S0_S0_iii,(.L_x_133 - _Z18wakeup_next_kernelILi4ELi4ELi4EEvPdS0_PiS1_S1_S1_S0_S0_iii)
        .other          _Z18wakeup_next_kernelILi4ELi4ELi4EEvPdS0_PiS1_S1_S1_S0_S0_iii,@"STO_CUDA_ENTRY STV_DEFAULT"
_Z18wakeup_next_kernelILi4ELi4ELi4EEvPdS0_PiS1_S1_S1_S0_S0_iii:
.text._Z18wakeup_next_kernelILi4ELi4ELi4EEvPdS0_PiS1_S1_S1_S0_S0_iii:
[----:B------:R-:W-:Y:S01]  /*0000*/  LDC R1, c[0x0][0x37c] ;  /* 0x0000df00ff017b82 */ /* 0x000fe20000000800 */
[----:B------:R-:W0:Y:S07]  /*0010*/  S2R R11, SR_TID.Y ;  /* 0x00000000000b7919 */ /* 0x000e2e0000002200 */
[----:B------:R-:W1:Y:S01]  /*0020*/  LDC R10, c[0x0][0x364] ;  /* 0x0000d900ff0a7b82 */ /* 0x000e620000000800 */
[----:B------:R-:W2:Y:S01]  /*0030*/  LDCU.64 UR8, c[0x0][0x358] ;  /* 0x00006b00ff0877ac */ /* 0x000ea20008000a00 */
[----:B------:R-:W-:Y:S01]  /*0040*/  BSSY.RECONVERGENT B0, `(.L_x_1) ;  /* 0x000001a000007945 */ /* 0x000fe20003800200 */
[----:B------:R-:W0:Y:S01]  /*0050*/  S2R R12, SR_TID.X ;  /* 0x00000000000c7919 */ /* 0x000e220000002100 */
[----:B------:R-:W3:Y:S04]  /*0060*/  S2R R9, SR_TID.Z ;  /* 0x0000000000097919 */ /* 0x000ee80000002300 */
[----:B------:R-:W4:Y:S01]  /*0070*/  LDC R8, c[0x0][0x360] ;  /* 0x0000d800ff087b82 */ /* 0x000f220000000800 */
[----:B------:R-:W5:Y:S01]  /*0080*/  LDCU UR4, c[0x0][0x368] ;  /* 0x00006d00ff0477ac */ /* 0x000f620008000800 */
[----:B------:R-:W5:Y:S06]  /*0090*/  S2R R0, SR_CTAID.Z ;  /* 0x0000000000007919 */ /* 0x000f6c0000002700 */
[----:B------:R-:W1:Y:S08]  /*00a0*/  S2UR UR10, SR_CTAID.X ;  /* 0x00000000000a79c3 */ /* 0x000e700000002500 */
[----:B------:R-:W1:Y:S01]  /*00b0*/  S2UR UR7, SR_CTAID.Y ;  /* 0x00000000000779c3 */ /* 0x000e620000002600 */
[----:B0-----:R-:W-:-:S04]  /*00c0*/  LOP3.LUT R2, R12, R11, RZ, 0xfc, !PT ;  /* 0x0000000b0c027212 */ /* 0x001fc800078efcff */
[--C-:B---3--:R-:W-:Y:S01]  /*00d0*/  LOP3.LUT P0, R2, R2, RZ, R9.reuse, 0xfa, !PT ;  /* 0x000000ff02027212 */ /* 0x108fe2000780fa09 */
[----:B-----5:R-:W-:-:S12]  /*00e0*/  IMAD R9, R0, UR4, R9 ;  /* 0x0000000400097c24 */ /* 0x020fd8000f8e0209 */
[----:B-12---:R-:W-:Y:S05]  /*00f0*/  @P0 BRA `(.L_x_2) ;  /* 0x0000000000380947 */ /* 0x006fea0003800000 */
[----:B------:R-:W0:Y:S01]  /*0100*/  LDCU UR4, c[0x0][0x370] ;  /* 0x00006e00ff0477ac */ /* 0x000e220008000800 */
[----:B------:R-:W1:Y:S01]  /*0110*/  LDC R3, c[0x0][0x378] ;  /* 0x0000de00ff037b82 */ /* 0x000e620000000800 */
[----:B------:R-:W-:-:S07]  /*0120*/  UMOV UR5, 0x400 ;  /* 0x0000040000057882 */ /* 0x000fce0000000000 */
[----:B------:R-:W2:Y:S08]  /*0130*/  S2UR UR6, SR_CgaCtaId ;  /* 0x00000000000679c3 */ /* 0x000eb00000008800 */
[----:B------:R-:W3:Y:S01]  /*0140*/  LDC.64 R4, c[0x0][0x390] ;  /* 0x0000e400ff047b82 */ /* 0x000ee20000000a00 */
[----:B0-----:R-:W-:-:S07]  /*0150*/  UIMAD UR4, UR7, UR4, UR10 ;  /* 0x00000004070472a4 */ /* 0x001fce000f8e020a */
[----:B------:R-:W0:Y:S01]  /*0160*/  LDC.64 R6, c[0x0][0x3a0] ;  /* 0x0000e800ff067b82 */ /* 0x000e220000000a00 */
[----:B-1----:R-:W-:Y:S01]  /*0170*/  IMAD R3, R3, UR4, R0 ;  /* 0x0000000403037c24 */ /* 0x002fe2000f8e0200 */
[----:B--2---:R-:W-:-:S03]  /*0180*/  ULEA UR5, UR6, UR5, 0x18 ;  /* 0x0000000506057291 */ /* 0x004fc6000f8ec0ff */
[----:B---3--:R-:W-:-:S06]  /*0190*/  IMAD.WIDE R4, R3, 0x4, R4 ;  /* 0x0000000403047825 */ /* 0x008fcc00078e0204 */
[----:B------:R-:W-:Y:S04]  /*01a0*/  STS.64 [UR5], RZ ;  /* 0x000000ffff007988 */ /* 0x000fe80008000a05 */
[----:B------:R1:W-:Y:S01]  /*01b0*/  STG.E desc[UR8][R4.64], RZ ;  /* 0x000000ff04007986 */ /* 0x0003e2000c101908 */
[----:B0-----:R-:W-:-:S05]  /*01c0*/  IMAD.WIDE R6, R3, 0x4, R6 ;  /* 0x0000000403067825 */ /* 0x001fca00078e0206 */
[----:B------:R1:W-:Y:S02]  /*01d0*/  STG.E desc[UR8][R6.64], RZ ;  /* 0x000000ff06007986 */ /* 0x0003e4000c101908 */
.L_x_2:
[----:B------:R-:W-:Y:S05]  /*01e0*/  BSYNC.RECONVERGENT B0 ;  /* 0x0000000000007941 */ /* 0x000fea0003800200 */
.L_x_1:
[----:B------:R-:W0:Y:S01]  /*01f0*/  LDCU.64 UR4, c[0x0][0x3c0] ;  /* 0x00007800ff0477ac */ /* 0x000e220008000a00 */
[----:B----4-:R-:W-:Y:S02]  /*0200*/  IMAD R8, R8, UR10, R12 ;  /* 0x0000000a08087c24 */ /* 0x010fe4000f8e020c */
[----:B------:R-:W-:Y:S01]  /*0210*/  IMAD R3, R10, UR7, R11 ;  /* 0x000000070a037c24 */ /* 0x000fe2000f8e020b */
[----:B------:R-:W2:Y:S01]  /*0220*/  LDCU UR6, c[0x0][0x3c8] ;  /* 0x00007900ff0677ac */ /* 0x000ea20008000800 */
[----:B------:R-:W-:Y:S01]  /*0230*/  BAR.SYNC.DEFER_BLOCKING 0x0 ;  /* 0x0000000000007b1d */ /* 0x000fe20000010000 */
[----:B0-----:R-:W-:-:S04]  /*0240*/  ISETP.GE.AND P0, PT, R8, UR5, PT ;  /* 0x0000000508007c0c */ /* 0x001fc8000bf06270 */
[----:B------:R-:W-:-:S04]  /*0250*/  ISETP.GE.OR P0, PT, R3, UR4, P0 ;  /* 0x0000000403007c0c */ /* 0x000fc80008706670 */
[----:B--2---:R-:W-:-:S13]  /*0260*/  ISETP.GE.OR P0, PT, R9, UR6, P0 ;  /* 0x0000000609007c0c */ /* 0x004fda0008706670 */
[----:B------:R-:W-:Y:S05]  /*0270*/  @P0 EXIT ;  /* 0x000000000000094d */ /* 0x000fea0003800000 */
[----:B-1----:R-:W0:Y:S01]  /*0280*/  LDC.64 R4, c[0x0][0x380] ;  /* 0x0000e000ff047b82 */ /* 0x002e220000000a00 */
[----:B------:R-:W-:-:S04]  /*0290*/  IMAD R8, R3, UR5, R8 ;  /* 0x0000000503087c24 */ /* 0x000fc8000f8e0208 */
[----:B------:R-:W-:-:S03]  /*02a0*/  IMAD R9, R8, UR6, R9 ;  /* 0x0000000608097c24 */ /* 0x000fc6000f8e0209 */
[----:B------:R-:W1:Y:S01]  /*02b0*/  LDC.64 R6, c[0x0][0x3b8] ;  /* 0x0000ee00ff067b82 */ /* 0x000e620000000a00 */
[----:B0-----:R-:W-:-:S06]  /*02c0*/  IMAD.WIDE.U32 R4, R9, 0x8, R4 ;  /* 0x0000000809047825 */ /* 0x001fcc00078e0004 */
[----:B------:R-:W2:Y:S01]  /*02d0*/  LDG.E.64.CONSTANT R4, desc[UR8][R4.64] ;  /* 0x0000000804047981 */ /* 0x000ea2000c1e9b00 */
[----:B-1----:R-:W-:-:S06]  /*02e0*/  IMAD.WIDE.U32 R6, R9, 0x8, R6 ;  /* 0x0000000809067825 */ /* 0x002fcc00078e0006 */
[----:B------:R-:W5:Y:S01]  /*02f0*/  LDG.E.64.CONSTANT R6, desc[UR8][R6.64] ;  /* 0x0000000806067981 */ /* 0x000f62000c1e9b00 */
[----:B------:R-:W-:Y:S01]  /*0300*/  UMOV UR4, 0xd2f1a9fc ;  /* 0xd2f1a9fc00047882 */ /* 0x000fe20000000000 */
[----:B------:R-:W-:Y:S01]  /*0310*/  UMOV UR5, 0x3f50624d ;  /* 0x3f50624d00057882 */ /* 0x000fe20000000000 */
[----:B------:R-:W-:Y:S01]  /*0320*/  BSSY.RECONVERGENT B0, `(.L_x_3) ;  /* 0x000000e000007945 */ /* 0x000fe20003800200 */
[----:B------:R-:W-:Y:S01]  /*0330*/  ISETP.NE.AND P1, PT, R2, RZ, PT ;  /* 0x000000ff0200720c */ /* 0x000fe20003f25270 */
[----:B--2---:R-:W-:-:S14]  /*0340*/  DSETP.GE.AND P0, PT, R4, UR4, PT ;  /* 0x0000000404007e2a */ /* 0x004fdc000bf06000 */
[----:B------:R-:W-:Y:S05]  /*0350*/  @!P0 BRA `(.L_x_4) ;  /* 0x0000000000288947 */ /* 0x000fea0003800000 */
[----:B------:R-:W0:Y:S01]  /*0360*/  S2UR UR5, SR_CgaCtaId ;  /* 0x00000000000579c3 */ /* 0x000e220000008800 */
[----:B------:R-:W-:Y:S01]  /*0370*/  UMOV UR4, 0x400 ;  /* 0x0000040000047882 */ /* 0x000fe20000000000 */
[----:B------:R-:W-:Y:S01]  /*0380*/  UMOV UR12, 0xd916872b ;  /* 0xd916872b000c7882 */ /* 0x000fe20000000000 */
[----:B------:R-:W-:Y:S01]  /*0390*/  UMOV UR13, 0x3feff7ce ;  /* 0x3feff7ce000d7882 */ /* 0x000fe20000000000 */
[----:B0-----:R-:W-:-:S09]  /*03a0*/  ULEA UR4, UR5, UR4, 0x18 ;  /* 0x0000000405047291 */ /* 0x001fd2000f8ec0ff */
[----:B------:R-:W0:Y:S02]  /*03b0*/  LDS R2, [UR4] ;  /* 0x00000004ff027984 */ /* 0x000e240008000800 */
[----:B0-----:R-:W-:-:S13]  /*03c0*/  ISETP.NE.AND P0, PT, R2, RZ, PT ;  /* 0x000000ff0200720c */ /* 0x001fda0003f05270 */
[----:B------:R-:W-:-:S14]  /*03d0*/  DSETP.GTU.OR P0, PT, R4, UR12, P0 ;  /* 0x0000000c04007e2a */ /* 0x000fdc000870c400 */
[----:B------:R-:W-:-:S05]  /*03e0*/  @!P0 MOV R2, 0x1 ;  /* 0x0000000100028802 */ /* 0x000fca0000000f00 */
[----:B------:R0:W-:Y:S02]  /*03f0*/  @!P0 STS [UR4], R2 ;  /* 0x00000002ff008988 */ /* 0x0001e40008000804 */
.L_x_4:
[----:B------:R-:W-:Y:S05]  /*0400*/  BSYNC.RECONVERGENT B0 ;  /* 0x0000000000007941 */ /* 0x000fea0003800200 */
.L_x_3:
[----:B------:R-:W-:Y:S06]  /*0410*/  BAR.SYNC.DEFER_BLOCKING 0x0 ;  /* 0x0000000000007b1d */ /* 0x000fec0000010000 */
[----:B------:R-:W-:Y:S04]  /*0420*/  BSSY.RECONVERGENT B0, `(.L_x_5) ;  /* 0x000000d000007945 */ /* 0x000fe80003800200 */
[----:B------:R-:W-:Y:S05]  /*0430*/  @P1 BRA `(.L_x_6) ;  /* 0x00000000002c1947 */ /* 0x000fea0003800000 */
[----:B------:R-:W1:Y:S01]  /*0440*/  S2UR UR5, SR_CgaCtaId ;  /* 0x00000000000579c3 */ /* 0x000e620000008800 */
[----:B------:R-:W-:-:S07]  /*0450*/  UMOV UR4, 0x400 ;  /* 0x0000040000047882 */ /* 0x000fce0000000000 */
[----:B0-----:R-:W0:Y:S01]  /*0460*/  LDC.64 R2, c[0x0][0x398] ;  /* 0x0000e600ff027b82 */ /* 0x001e220000000a00 */
[----:B-1----:R-:W-:-:S09]  /*0470*/  ULEA UR4, UR5, UR4, 0x18 ;  /* 0x0000000405047291 */ /* 0x002fd2000f8ec0ff */
[----:B------:R-:W1:Y:S02]  /*0480*/  LDS R9, [UR4] ;  /* 0x00000004ff097984 */ /* 0x000e640008000800 */
[----:B------:R-:W2:Y:S01]  /*0490*/  LDCU UR4, c[0x0][0x370] ;  /* 0x00006e00ff0477ac */ /* 0x000ea20008000800 */
[----:B------:R-:W3:Y:S01]  /*04a0*/  LDC R5, c[0x0][0x378] ;  /* 0x0000de00ff057b82 */ /* 0x000ee20000000800 */
[----:B--2---:R-:W-:-:S06]  /*04b0*/  UIMAD UR4, UR7, UR4, UR10 ;  /* 0x00000004070472a4 */ /* 0x004fcc000f8e020a */
[----:B---3--:R-:W-:-:S04]  /*04c0*/  IMAD R5, R5, UR4, R0 ;  /* 0x0000000405057c24 */ /* 0x008fc8000f8e0200 */
[----:B0-----:R-:W-:-:S05]  /*04d0*/  IMAD.WIDE R2, R5, 0x4, R2 ;  /* 0x0000000405027825 */ /* 0x001fca00078e0202 */
[----:B-1----:R1:W-:Y:S02]  /*04e0*/  STG.E desc[UR8][R2.64], R9 ;  /* 0x0000000902007986 */ /* 0x0023e4000c101908 */
.L_x_6:
[----:B------:R-:W-:Y:S05]  /*04f0*/  BSYNC.RECONVERGENT B0 ;  /* 0x0000000000007941 */ /* 0x000fea0003800200 */
.L_x_5:
[----:B------:R-:W2:Y:S01]  /*0500*/  S2UR UR5, SR_CgaCtaId ;  /* 0x00000000000579c3 */ /* 0x000ea20000008800 */
[----:B------:R-:W-:Y:S01]  /*0510*/  UMOV UR4, 0x400 ;  /* 0x0000040000047882 */ /* 0x000fe20000000000 */
[----:B------:R-:W-:Y:S01]  /*0520*/  UMOV UR12, 0xa0b5ed8d ;  /* 0xa0b5ed8d000c7882 */ /* 0x000fe20000000000 */
[----:B------:R-:W-:Y:S01]  /*0530*/  UMOV UR13, 0x3eb0c6f7 ;  /* 0x3eb0c6f7000d7882 */ /* 0x000fe20000000000 */
[----:B--2---:R-:W-:-:S09]  /*0540*/  ULEA UR5, UR5, UR4, 0x18 ;  /* 0x0000000405057291 */ /* 0x004fd2000f8ec0ff */
[----:B01----:R-:W0:Y:S02]  /*0550*/  LDS R2, [UR5+0x4] ;  /* 0x00000405ff027984 */ /* 0x003e240008000800 */
[----:B0-----:R-:W-:-:S13]  /*0560*/  ISETP.NE.AND P0, PT, R2, RZ, PT ;  /* 0x000000ff0200720c */ /* 0x001fda0003f05270 */
[----:B-----5:R-:W-:-:S14]  /*0570*/  DSETP.LEU.OR P0, PT, R6, UR12, P0 ;  /* 0x0000000c06007e2a */ /* 0x020fdc000870b400 */
[----:B------:R-:W-:-:S05]  /*0580*/  @!P0 MOV R2, 0x1 ;  /* 0x0000000100028802 */ /* 0x000fca0000000f00 */
[----:B------:R0:W-:Y:S01]  /*0590*/  @!P0 STS [UR5+0x4], R2 ;  /* 0x00000402ff008988 */ /* 0x0001e20008000805 */
[----:B------:R-:W-:Y:S06]  /*05a0*/  BAR.SYNC.DEFER_BLOCKING 0x0 ;  /* 0x0000000000007b1d */ /* 0x000fec0000010000 */
[----:B------:R-:W-:Y:S05]  /*05b0*/  @P1 EXIT ;  /* 0x000000000000194d */ /* 0x000fea0003800000 */
[----:B------:R-:W1:Y:S01]  /*05c0*/  LDS R7, [UR5+0x4] ;  /* 0x00000405ff077984 */ /* 0x000e620008000800 */
[----:B------:R-:W2:Y:S01]  /*05d0*/  LDCU UR4, c[0x0][0x370] ;  /* 0x00006e00ff0477ac */ /* 0x000ea20008000800 */
[----:B------:R-:W3:Y:S08]  /*05e0*/  LDC R5, c[0x0][0x378] ;  /* 0x0000de00ff057b82 */ /* 0x000ef00000000800 */
[----:B0-----:R-:W0:Y:S01]  /*05f0*/  LDC.64 R2, c[0x0][0x3a8] ;  /* 0x0000ea00ff027b82 */ /* 0x001e220000000a00 */
[----:B--2---:R-:W-:-:S06]  /*0600*/  UIMAD UR4, UR7, UR4, UR10 ;  /* 0x00000004070472a4 */ /* 0x004fcc000f8e020a */
[----:B---3--:R-:W-:-:S04]  /*0610*/  IMAD R5, R5, UR4, R0 ;  /* 0x0000000405057c24 */ /* 0x008fc8000f8e0200 */
[----:B0-----:R-:W-:-:S05]  /*0620*/  IMAD.WIDE R2, R5, 0x4, R2 ;  /* 0x0000000405027825 */ /* 0x001fca00078e0202 */
[----:B-1----:R-:W-:Y:S01]  /*0630*/  STG.E desc[UR8][R2.64], R7 ;  /* 0x0000000702007986 */ /* 0x002fe2000c101908 */
[----:B------:R-:W-:Y:S05]  /*0640*/  EXIT ;  /* 0x000000000000794d */ /* 0x000fea0003800000 */
.L_x_7:
        /* <DEDUP_REMOVED lines=11> */
.L_x_133:


//--------------------- .text._Z12T_DBA_kernelILi4ELi4ELi4EEvPiS0_PdS1_S1_S1_S1_S1_S0_iiiidb --------------------------
	.section	.text._Z12T_DBA_kernelILi4ELi4ELi4EEvPiS0_PdS1_S1_S1_S1_S1_S0_iiiidb,"ax",@progbits
	.align	128
        .global         _Z12T_DBA_kernelILi4ELi4ELi4EEvPiS0_PdS1_S1_S1_S1_S1_S0_iiiidb
        .type           _Z12T_DBA_kernelILi4ELi4ELi4EEvPiS0_PdS1_S1_S1_S1_S1_S0_iiiidb,@function
        .size           _Z12T_DBA_kernelILi4ELi4ELi4EEvPiS0_PdS1_S1_S1_S1_S1_S0_iiiidb,(.L_x_122 - _Z12T_DBA_kernelILi4ELi4ELi4EEvPiS0_PdS1_S1_S1_S1_S1_S0_iiiidb)
        .other          _Z12T_DBA_kernelILi4ELi4ELi4EEvPiS0_PdS1_S1_S1_S1_S1_S0_iiiidb,@"STO_CUDA_ENTRY STV_DEFAULT"
_Z12T_DBA_kernelILi4ELi4ELi4EEvPiS0_PdS1_S1_S1_S1_S1_S0_iiiidb:
.text._Z12T_DBA_kernelILi4ELi4ELi4EEvPiS0_PdS1_S1_S1_S1_S1_S0_iiiidb:
[----:B------:R-:W-:Y:S01]  /*0000*/  LDC R1, c[0x0][0x37c] ;  /* 0x0000df00ff017b82 */ /* 0x000fe20000000800 */
[----:B------:R-:W0:Y:S07]  /*0010*/  S2R R0, SR_TID.Y ;  /* 0x0000000000007919 */ /* 0x000e2e0000002200 */
[----:B------:R-:W0:Y:S01]  /*0020*/  S2UR UR6, SR_CTAID.Y ;  /* 0x00000000000679c3 */ /* 0x000e220000002600 */
[----:B------:R-:W1:Y:S01]  /*0030*/  LDCU UR10, c[0x0][0x3c8] ;  /* 0x00007900ff0a77ac */ /* 0x000e620008000800 */
[----:B------:R-:W-:Y:S01]  /*0040*/  BSSY.RECONVERGENT B0, `(.L_x_8) ;  /* 0x000002b000007945 */ /* 0x000fe20003800200 */
[----:B------:R-:W2:Y:S01]  /*0050*/  S2R R3, SR_TID.X ;  /* 0x0000000000037919 */ /* 0x000ea20000002100 */
[----:B------:R-:W3:Y:S01]  /*0060*/  LDCU.64 UR8, c[0x0][0x358] ;  /* 0x00006b00ff0877ac */ /* 0x000ee20008000a00 */
[----:B------:R-:W2:Y:S03]  /*0070*/  S2R R5, SR_TID.Z ;  /* 0x0000000000057919 */ /* 0x000ea60000002300 */
[----:B------:R-:W0:Y:S08]  /*0080*/  LDC R17, c[0x0][0x364] ;  /* 0x0000d900ff117b82 */ /* 0x000e300000000800 */
[----:B------:R-:W4:Y:S08]  /*0090*/  S2UR UR4, SR_CTAID.Z ;  /* 0x00000000000479c3 */ /* 0x000f300000002700 */
[----:B------:R-:W5:Y:S08]  /*00a0*/  S2UR UR7, SR_CTAID.X ;  /* 0x00000000000779c3 */ /* 0x000f700000002500 */
[----:B------:R-:W5:Y:S01]  /*00b0*/  LDC R24, c[0x0][0x360] ;  /* 0x0000d800ff187b82 */ /* 0x000f620000000800 */
[----:B------:R-:W4:Y:S01]  /*00c0*/  LDCU UR5, c[0x0][0x368] ;  /* 0x00006d00ff0577ac */ /* 0x000f220008000800 */
[--C-:B0-----:R-:W-:Y:S01]  /*00d0*/  IMAD R17, R17, UR6, R0.reuse ;  /* 0x0000000611117c24 */ /* 0x101fe2000f8e0200 */
[----:B--2---:R-:W-:-:S05]  /*00e0*/  LOP3.LUT P0, RZ, R5, R3, R0, 0xfe, !PT ;  /* 0x0000000305ff7212 */ /* 0x004fca000780fe00 */
[----:B------:R-:W0:Y:S01]  /*00f0*/  LDC.64 R6, c[0x0][0x3d0] ;  /* 0x0000f400ff067b82 */ /* 0x000e220000000a00 */
[----:B-1----:R-:W-:Y:S01]  /*0100*/  IADD3 R17, PT, PT, R17, UR10, RZ ;  /* 0x0000000a11117c10 */ /* 0x002fe2000fffe0ff */
[----:B------:R-:W-:Y:S01]  /*0110*/  HFMA2 R0, -RZ, RZ, 0, 0 ;  /* 0x00000000ff007431 */ /* 0x000fe200000001ff */
[----:B----4-:R-:W-:Y:S01]  /*0120*/  UIMAD UR4, UR4, UR5, URZ ;  /* 0x00000005040472a4 */ /* 0x010fe2000f8e02ff */
[----:B-----5:R-:W-:-:S05]  /*0130*/  IMAD R24, R24, UR7, R3 ;  /* 0x0000000718187c24 */ /* 0x020fca000f8e0203 */
[----:B------:R-:W-:Y:S01]  /*0140*/  IADD3 R5, PT, PT, R5, UR4, RZ ;  /* 0x0000000405057c10 */ /* 0x000fe2000fffe0ff */
[----:B---3--:R-:W-:Y:S06]  /*0150*/  @P0 BRA `(.L_x_9) ;  /* 0x0000000000640947 */ /* 0x008fec0003800000 */
[----:B------:R-:W1:Y:S01]  /*0160*/  LDCU UR6, c[0x0][0x370] ;  /* 0x00006e00ff0677ac */ /* 0x000e620008000800 */
[----:B------:R-:W2:Y:S01]  /*0170*/  LDC R13, c[0x0][0x378] ;  /* 0x0000de00ff0d7b82 */ /* 0x000ea20000000800 */
[----:B------:R-:W-:Y:S02]  /*0180*/  SHF.R.S32.HI R0, RZ, 0x1f, R17 ;  /* 0x0000001fff007819 */ /* 0x000fe40000011411 */
[----:B------:R-:W-:Y:S01]  /*0190*/  SHF.R.S32.HI R11, RZ, 0x1f, R24 ;  /* 0x0000001fff0b7819 */ /* 0x000fe20000011418 */
[----:B------:R-:W-:Y:S01]  /*01a0*/  USHF.R.U32.HI UR5, URZ, 0x2, UR4 ;  /* 0x00000002ff057899 */ /* 0x000fe20008011604 */
[----:B------:R-:W-:Y:S01]  /*01b0*/  LEA.HI R0, R0, R17, RZ, 0x2 ;  /* 0x0000001100007211 */ /* 0x000fe200078f10ff */
[----:B------:R-:W3:Y:S01]  /*01c0*/  LDCU.U8 UR7, c[0x0][0x3e0] ;  /* 0x00007c00ff0777ac */ /* 0x000ee20008000000 */
[----:B------:R-:W-:Y:S01]  /*01d0*/  LEA.HI R11, R11, R24, RZ, 0x2 ;  /* 0x000000180b0b7211 */ /* 0x000fe200078f10ff */
[----:B------:R-:W4:Y:S01]  /*01e0*/  LDC.64 R8, c[0x0][0x380] ;  /* 0x0000e000ff087b82 */ /* 0x000f220000000a00 */
[----:B------:R-:W-:-:S02]  /*01f0*/  SHF.R.S32.HI R0, RZ, 0x2, R0 ;  /* 0x00000002ff007819 */ /* 0x000fc40000011400 */
[----:B------:R-:W-:-:S05]  /*0200*/  SHF.R.S32.HI R11, RZ, 0x2, R11 ;  /* 0x00000002ff0b7819 */ /* 0x000fca000001140b */
[----:B------:R-:W5:Y:S01]  /*0210*/  LDC.64 R2, c[0x0][0x388] ;  /* 0x0000e200ff027b82 */ /* 0x000f620000000a00 */
[----:B-1----:R-:W-:-:S04]  /*0220*/  IMAD R0, R0, UR6, R11 ;  /* 0x0000000600007c24 */ /* 0x002fc8000f8e020b */
[----:B--2---:R-:W-:-:S04]  /*0230*/  IMAD R11, R0, R13, UR5 ;  /* 0x00000005000b7e24 */ /* 0x004fc8000f8e020d */
[----:B----4-:R-:W-:-:S05]  /*0240*/  IMAD.WIDE R8, R11, 0x4, R8 ;  /* 0x000000040b087825 */ /* 0x010fca00078e0208 */
[----:B------:R-:W2:Y:S01]  /*0250*/  LDG.E.CONSTANT R10, desc[UR8][R8.64] ;  /* 0x00000008080a7981 */ /* 0x000ea2000c1e9900 */
[----:B-----5:R-:W-:-:S05]  /*0260*/  IMAD.WIDE R2, R11, 0x4, R2 ;  /* 0x000000040b027825 */ /* 0x020fca00078e0202 */
[----:B------:R-:W2:Y:S01]  /*0270*/  LDG.E.CONSTANT R11, desc[UR8][R2.64] ;  /* 0x00000008020b7981 */ /* 0x000ea2000c1e9900 */
[----:B------:R-:W1:Y:S01]  /*0280*/  S2UR UR6, SR_CgaCtaId ;  /* 0x00000000000679c3 */ /* 0x000e620000008800 */
[----:B------:R-:W-:Y:S02]  /*0290*/  UMOV UR5, 0x400 ;  /* 0x0000040000057882 */ /* 0x000fe40000000000 */
[----:B-1----:R-:W-:-:S09]  /*02a0*/  ULEA UR5, UR6, UR5, 0x18 ;  /* 0x0000000506057291 */ /* 0x002fd2000f8ec0ff */
[----:B--2---:R1:W-:Y:S01]  /*02b0*/  STS.64 [UR5], R10 ;  /* 0x0000000aff007988 */ /* 0x0043e20008000a05 */
[----:B---3--:R-:W-:-:S06]  /*02c0*/  UPRMT UR5, UR7, 0x8880, URZ ;  /* 0x0000888007057896 */ /* 0x008fcc00080000ff */
[----:B------:R-:W-:-:S04]  /*02d0*/  ISETP.NE.AND P0, PT, RZ, UR5, PT ;  /* 0x00000005ff007c0c */ /* 0x000fc8000bf05270 */
[----:B-1----:R-:W-:-:S09]  /*02e0*/  SEL R0, R10, RZ, P0 ;  /* 0x000000ff0a007207 */ /* 0x002fd20000000000 */
.L_x_9:
[----:B------:R-:W-:Y:S05]  /*02f0*/  BSYNC.RECONVERGENT B0 ;  /* 0x0000000000007941 */ /* 0x000fea0003800200 */
.L_x_8:
[----:B------:R-:W1:Y:S01]  /*0300*/  LDCU UR4, c[0x0][0x3cc] ;  /* 0x00007980ff0477ac */ /* 0x000e620008000800 */
[----:B------:R-:W-:Y:S01]  /*0310*/  BAR.SYNC.DEFER_BLOCKING 0x0 ;  /* 0x0000000000007b1d */ /* 0x000fe20000010000 */
[----:B0-----:R-:W-:-:S05]  /*0320*/  ISETP.GE.AND P0, PT, R24, R6, PT ;  /* 0x000000061800720c */ /* 0x001fca0003f06270 */
[----:B------:R-:W-:Y:S01]  /*0330*/  BSSY.RECONVERGENT B0, `(.L_x_10) ;  /* 0x00000db000007945 */ /* 0x000fe20003800200 */
[----:B-1----:R-:W-:-:S04]  /*0340*/  ISETP.GE.OR P0, PT, R17, UR4, P0 ;  /* 0x0000000411007c0c */ /* 0x002fc80008706670 */
[----:B------:R-:W-:-:S13]  /*0350*/  ISETP.GE.OR P0, PT, R5, R7, P0 ;  /* 0x000000070500720c */ /* 0x000fda0000706670 */
[----:B------:R-:W-:Y:S05]  /*0360*/  @P0 BRA `(.L_x_11) ;  /* 0x0000000c00480947 */ /* 0x000fea0003800000 */
[----:B------:R-:W0:Y:S01]  /*0370*/  S2UR UR5, SR_CgaCtaId ;  /* 0x00000000000579c3 */ /* 0x000e220000008800 */
[----:B------:R-:W-:Y:S01]  /*0380*/  UMOV UR4, 0x400 ;  /* 0x0000040000047882 */ /* 0x000fe20000000000 */
[----:B------:R-:W-:Y:S01]  /*0390*/  IMAD R4, R17, R6, R24 ;  /* 0x0000000611047224 */ /* 0x000fe200078e0218 */
[----:B0-----:R-:W-:-:S09]  /*03a0*/  ULEA UR4, UR5, UR4, 0x18 ;  /* 0x0000000405047291 */ /* 0x001fd2000f8ec0ff */
[----:B------:R-:W0:Y:S02]  /*03b0*/  LDS R2, [UR4] ;  /* 0x00000004ff027984 */ /* 0x000e240008000800 */
[----:B0-----:R-:W-:Y:S01]  /*03c0*/  ISETP.NE.AND P0, PT, R2, RZ, PT ;  /* 0x000000ff0200720c */ /* 0x001fe20003f05270 */
[----:B------:R-:W-:-:S12]  /*03d0*/  IMAD R2, R4, R7, R5 ;  /* 0x0000000704027224 */ /* 0x000fd800078e0205 */
[----:B------:R-:W-:Y:S05]  /*03e0*/  @!P0 BRA `(.L_x_12) ;  /* 0x00000008009c8947 */ /* 0x000fea0003800000 */
[----:B------:R-:W0:Y:S01]  /*03f0*/  LDC.64 R8, c[0x0][0x3d8] ;  /* 0x0000f600ff087b82 */ /* 0x000e220000000a00 */
[----:B------:R-:W-:Y:S02]  /*0400*/  IADD3 R23, PT, PT, R6, -0x1, RZ ;  /* 0xffffffff06177810 */ /* 0x000fe40007ffe0ff */
[----:B------:R-:W-:Y:S02]  /*0410*/  IADD3 R7, PT, PT, R7, -0x1, RZ ;  /* 0xffffffff07077810 */ /* 0x000fe40007ffe0ff */
[C---:B------:R-:W-:Y:S02]  /*0420*/  ISETP.GE.AND P0, PT, R24.reuse, R23, PT ;  /* 0x000000171800720c */ /* 0x040fe40003f06270 */
[C---:B------:R-:W-:Y:S02]  /*0430*/  ISETP.GE.U32.AND P1, PT, R5.reuse, R7, PT ;  /* 0x000000070500720c */ /* 0x040fe40003f26070 */
[----:B------:R-:W-:Y:S02]  /*0440*/  VIMNMX R22, PT, PT, R24, 0x1, !PT ;  /* 0x0000000118167848 */ /* 0x000fe40007fe0100 */
[----:B------:R-:W-:-:S02]  /*0450*/  VIMNMX.U32 R3, PT, PT, R5, 0x1, !PT ;  /* 0x0000000105037848 */ /* 0x000fc40007fe0000 */
[----:B------:R-:W-:Y:S02]  /*0460*/  IADD3 R22, PT, PT, R22, -0x1, RZ ;  /* 0xffffffff16167810 */ /* 0x000fe40007ffe0ff */
[----:B------:R-:W-:-:S03]  /*0470*/  IADD3 R3, PT, PT, R3, -0x1, RZ ;  /* 0xffffffff03037810 */ /* 0x000fc60007ffe0ff */
[----:B------:R-:W-:Y:S02]  /*0480*/  @!P0 IADD3 R23, PT, PT, R24, 0x1, RZ ;  /* 0x0000000118178810 */ /* 0x000fe40007ffe0ff */
[----:B------:R-:W-:Y:S01]  /*0490*/  @!P1 IADD3 R7, PT, PT, R5, 0x1, RZ ;  /* 0x0000000105079810 */ /* 0x000fe20007ffe0ff */
[----:B0-----:R-:W-:-:S06]  /*04a0*/  DMUL R8, R8, R8 ;  /* 0x0000000808087228 */ /* 0x001fcc0000000000 */
[----:B------:R-:W0:Y:S04]  /*04b0*/  MUFU.RCP64H R11, R9 ;  /* 0x00000009000b7308 */ /* 0x000e280000001800 */
[----:B------:R-:W-:-:S04]  /*04c0*/  IADD3 R10, PT, PT, R9, 0x300402, RZ ;  /* 0x00300402090a7810 */ /* 0x000fc80007ffe0ff */
[----:B------:R-:W-:Y:S02]  /*04d0*/  FSETP.GEU.AND P2, PT, |R10|, 5.8789094863358348022e-39, PT ;  /* 0x004004020a00780b */ /* 0x000fe40003f4e200 */
[----:B0-----:R-:W-:-:S08]  /*04e0*/  DFMA R12, -R8, R10, 1 ;  /* 0x3ff00000080c742b */ /* 0x001fd0000000010a */
[----:B------:R-:W-:-:S08]  /*04f0*/  DFMA R12, R12, R12, R12 ;  /* 0x0000000c0c0c722b */ /* 0x000fd0000000000c */
[----:B------:R-:W-:-:S08]  /*0500*/  DFMA R12, R10, R12, R10 ;  /* 0x0000000c0a0c722b */ /* 0x000fd0000000000a */
[----:B------:R-:W-:-:S08]  /*0510*/  DFMA R14, -R8, R12, 1 ;  /* 0x3ff00000080e742b */ /* 0x000fd0000000010c */
[----:B------:R-:W-:Y:S01]  /*0520*/  DFMA R10, R12, R14, R12 ;  /* 0x0000000e0c0a722b */ /* 0x000fe2000000000c */
[----:B------:R-:W-:Y:S10]  /*0530*/  @P2 BRA `(.L_x_13) ;  /* 0x0000000000102947 */ /* 0x000ff40003800000 */
[----:B------:R-:W-:-:S04]  /*0540*/  LOP3.LUT R6, R9, 0x7fffffff, RZ, 0xc0, !PT ;  /* 0x7fffffff09067812 */ /* 0x000fc800078ec0ff */
[----:B------:R-:W-:Y:S02]  /*0550*/  IADD3 R15, PT, PT, R6, -0x100000, RZ ;  /* 0xfff00000060f7810 */ /* 0x000fe40007ffe0ff */
[----:B------:R-:W-:-:S07]  /*0560*/  MOV R6, 0x580 ;  /* 0x0000058000067802 */ /* 0x000fce0000000f00 */
[----:B------:R-:W-:Y:S05]  /*0570*/  CALL.REL.NOINC `($__internal_0_$__cuda_sm20_dblrcp_rn_slowpath_v3) ;  /* 0x0000000c00087944 */ /* 0x000fea0003c00000 */
.L_x_13:
[----:B------:R-:W0:Y:S08]  /*0580*/  LDC.64 R14, c[0x0][0x3d0] ;  /* 0x0000f400ff0e7b82 */ /* 0x000e300000000a00 */
[----:B------:R-:W1:Y:S01]  /*0590*/  LDC.64 R12, c[0x0][0x390] ;  /* 0x0000e400ff0c7b82 */ /* 0x000e620000000a00 */
[CC--:B0-----:R-:W-:Y:S02]  /*05a0*/  IMAD R8, R17.reuse, R14.reuse, R23 ;  /* 0x0000000e11087224 */ /* 0x0c1fe400078e0217 */
[----:B------:R-:W-:-:S02]  /*05b0*/  IMAD R6, R17, R14, R22 ;  /* 0x0000000e11067224 */ /* 0x000fc400078e0216 */
[----:B------:R-:W-:Y:S02]  /*05c0*/  IMAD R26, R17, R14, R14 ;  /* 0x0000000e111a7224 */ /* 0x000fe400078e020e */
[-CC-:B------:R-:W-:Y:S02]  /*05d0*/  IMAD R19, R8, R15.reuse, R5.reuse ;  /* 0x0000000f08137224 */ /* 0x180fe400078e0205 */
[----:B------:R-:W-:Y:S01]  /*05e0*/  IMAD R17, R6, R15, R5 ;  /* 0x0000000f06117224 */ /* 0x000fe200078e0205 */
[----:B------:R-:W-:Y:S01]  /*05f0*/  IADD3 R9, PT, PT, R24, R26, RZ ;  /* 0x0000001a18097210 */ /* 0x000fe20007ffe0ff */
[----:B-1----:R-:W-:-:S04]  /*0600*/  IMAD.WIDE R18, R19, 0x8, R12 ;  /* 0x0000000813127825 */ /* 0x002fc800078e020c */
[----:B------:R-:W-:Y:S02]  /*0610*/  IMAD.WIDE R16, R17, 0x8, R12 ;  /* 0x0000000811107825 */ /* 0x000fe400078e020c */
[----:B------:R-:W2:Y:S02]  /*0620*/  LDG.E.64.CONSTANT R18, desc[UR8][R18.64] ;  /* 0x0000000812127981 */ /* 0x000ea4000c1e9b00 */
[----:B------:R-:W-:Y:S02]  /*0630*/  IMAD R21, R9, R15, R5 ;  /* 0x0000000f09157224 */ /* 0x000fe400078e0205 */
[----:B------:R-:W2:Y:S02]  /*0640*/  LDG.E.64.CONSTANT R16, desc[UR8][R16.64] ;  /* 0x0000000810107981 */ /* 0x000ea4000c1e9b00 */
[----:B------:R-:W-:-:S06]  /*0650*/  IMAD.WIDE R20, R21, 0x8, R12 ;  /* 0x0000000815147825 */ /* 0x000fcc00078e020c */
[----:B------:R-:W3:Y:S01]  /*0660*/  LDG.E.64.CONSTANT R20, desc[UR8][R20.64] ;  /* 0x0000000814147981 */ /* 0x000ee2000c1e9b00 */
[----:B------:R-:W-:-:S04]  /*0670*/  IADD3 R25, PT, PT, -R14, RZ, RZ ;  /* 0x000000ff0e197210 */ /* 0x000fc80007ffe1ff */
[----:B------:R-:W-:-:S04]  /*0680*/  LEA R25, R25, R26, 0x1 ;  /* 0x0000001a19197211 */ /* 0x000fc800078e08ff */
[----:B------:R-:W-:-:S05]  /*0690*/  IADD3 R24, PT, PT, R24, R25, RZ ;  /* 0x0000001918187210 */ /* 0x000fca0007ffe0ff */
[----:B------:R-:W-:Y:S01]  /*06a0*/  IMAD R27, R24, R15, R5 ;  /* 0x0000000f181b7224 */ /* 0x000fe200078e0205 */
[----:B--2---:R-:W-:-:S03]  /*06b0*/  DADD R16, R18, R16 ;  /* 0x0000000012107229 */ /* 0x004fc60000000010 */
[----:B------:R-:W-:-:S04]  /*06c0*/  IMAD.WIDE R18, R27, 0x8, R12 ;  /* 0x000000081b127825 */ /* 0x000fc800078e020c */
[----:B------:R-:W-:Y:S02]  /*06d0*/  IMAD R27, R4, R15, R7 ;  /* 0x0000000f041b7224 */ /* 0x000fe400078e0207 */
[----:B------:R-:W2:Y:S01]  /*06e0*/  LDG.E.64.CONSTANT R18, desc[UR8][R18.64] ;  /* 0x0000000812127981 */ /* 0x000ea2000c1e9b00 */
[----:B---3--:R-:W-:Y:S01]  /*06f0*/  DADD R20, R16, R20 ;  /* 0x0000000010147229 */ /* 0x008fe20000000014 */
[----:B------:R-:W-:-:S06]  /*0700*/  IMAD.WIDE R16, R27, 0x8, R12 ;  /* 0x000000081b107825 */ /* 0x000fcc00078e020c */
[----:B------:R-:W3:Y:S01]  /*0710*/  LDG.E.64.CONSTANT R16, desc[UR8][R16.64] ;  /* 0x0000000810107981 */ /* 0x000ee2000c1e9b00 */
[C---:B------:R-:W-:Y:S02]  /*0720*/  IADD3 R14, PT, PT, R23.reuse, R26, RZ ;  /* 0x0000001a170e7210 */ /* 0x040fe40007ffe0ff */
[----:B------:R-:W-:-:S05]  /*0730*/  IADD3 R23, PT, PT, R23, R25, RZ ;  /* 0x0000001917177210 */ /* 0x000fca0007ffe0ff */
[-CC-:B------:R-:W-:Y:S01]  /*0740*/  IMAD R27, R23, R15.reuse, R5.reuse ;  /* 0x0000000f171b7224 */ /* 0x180fe200078e0205 */
[----:B--2---:R-:W-:Y:S01]  /*0750*/  DADD R18, R20, R18 ;  /* 0x0000000014127229 */ /* 0x004fe20000000012 */
[----:B------:R-:W-:-:S04]  /*0760*/  IMAD R21, R14, R15, R5 ;  /* 0x0000000f0e157224 */ /* 0x000fc800078e0205 */
[----:B------:R-:W-:-:S03]  /*0770*/  IMAD.WIDE R20, R21, 0x8, R12 ;  /* 0x0000000815147825 */ /* 0x000fc600078e020c */
[----:B---3--:R-:W-:Y:S01]  /*0780*/  DADD R16, R18, R16 ;  /* 0x0000000012107229 */ /* 0x008fe20000000010 */
[----:B------:R-:W-:Y:S02]  /*0790*/  IMAD.WIDE R18, R27, 0x8, R12 ;  /* 0x000000081b127825 */ /* 0x000fe400078e020c */
[----:B------:R-:W2:Y:S04]  /*07a0*/  LDG.E.64.CONSTANT R20, desc[UR8][R20.64] ;  /* 0x0000000814147981 */ /* 0x000ea8000c1e9b00 */
[----:B------:R-:W2:Y:S01]  /*07b0*/  LDG.E.64.CONSTANT R18, desc[UR8][R18.64] ;  /* 0x0000000812127981 */ /* 0x000ea2000c1e9b00 */
[----:B------:R-:W-:-:S05]  /*07c0*/  IADD3 R26, PT, PT, R22, R26, RZ ;  /* 0x0000001a161a7210 */ /* 0x000fca0007ffe0ff */
[----:B------:R-:W-:Y:S01]  /*07d0*/  IMAD R27, R26, R15, R5 ;  /* 0x0000000f1a1b7224 */ /* 0x000fe200078e0205 */
[----:B--2---:R-:W-:-:S03]  /*07e0*/  DADD R18, R20, R18 ;  /* 0x0000000014127229 */ /* 0x004fc60000000012 */
[----:B------:R-:W-:-:S06]  /*07f0*/  IMAD.WIDE R20, R27, 0x8, R12 ;  /* 0x000000081b147825 */ /* 0x000fcc00078e020c */
[----:B------:R-:W2:Y:S01]  /*0800*/  LDG.E.64.CONSTANT R20, desc[UR8][R20.64] ;  /* 0x0000000814147981 */ /* 0x000ea2000c1e9b00 */
[----:B------:R-:W-:-:S05]  /*0810*/  IADD3 R22, PT, PT, R22, R25, RZ ;  /* 0x0000001916167210 */ /* 0x000fca0007ffe0ff */
[-C--:B------:R-:W-:Y:S02]  /*0820*/  IMAD R5, R22, R15.reuse, R5 ;  /* 0x0000000f16057224 */ /* 0x080fe400078e0205 */
[----:B------:R-:W-:-:S04]  /*0830*/  IMAD R29, R8, R15, R7 ;  /* 0x0000000f081d7224 */ /* 0x000fc800078e0207 */
[----:B------:R-:W-:-:S06]  /*0840*/  IMAD.WIDE R28, R29, 0x8, R12 ;  /* 0x000000081d1c7825 */ /* 0x000fcc00078e020c */
[----:B------:R-:W3:Y:S01]  /*0850*/  LDG.E.64.CONSTANT R28, desc[UR8][R28.64] ;  /* 0x000000081c1c7981 */ /* 0x000ee2000c1e9b00 */
[----:B--2---:R-:W-:Y:S01]  /*0860*/  DADD R20, R18, R20 ;  /* 0x0000000012147229 */ /* 0x004fe20000000014 */
[----:B------:R-:W-:-:S06]  /*0870*/  IMAD.WIDE R18, R5, 0x8, R12 ;  /* 0x0000000805127825 */ /* 0x000fcc00078e020c */
[----:B------:R-:W2:Y:S01]  /*0880*/  LDG.E.64.CONSTANT R18, desc[UR8][R18.64] ;  /* 0x0000000812127981 */ /* 0x000ea2000c1e9b00 */
        /* <DEDUP_REMOVED lines=8> */
[----:B------:R-:W-:Y:S01]  /*0910*/  IMAD R5, R6, R15, R7 ;  /* 0x0000000f06057224 */ /* 0x000fe200078e0207 */
[----:B--2---:R-:W-:-:S08]  /*0920*/  DADD R20, R28, R20 ;  /* 0x000000001c147229 */ /* 0x004fd00000000014 */
[----:B---3--:R-:W-:Y:S01]  /*0930*/  DADD R18, R20, R18 ;  /* 0x0000000014127229 */ /* 0x008fe20000000012 */
[----:B------:R-:W-:-:S04]  /*0940*/  IMAD.WIDE R20, R5, 0x8, R12 ;  /* 0x0000000805147825 */ /* 0x000fc800078e020c */
[-CC-:B------:R-:W-:Y:S02]  /*0950*/  IMAD R5, R8, R15.reuse, R3.reuse ;  /* 0x0000000f08057224 */ /* 0x180fe400078e0203 */
[----:B------:R-:W2:Y:S01]  /*0960*/  LDG.E.64.CONSTANT R20, desc[UR8][R20.64] ;  /* 0x0000000814147981 */ /* 0x000ea2000c1e9b00 */
[----:B------:R-:W-:Y:S02]  /*0970*/  IMAD R29, R4, R15, R3 ;  /* 0x0000000f041d7224 */ /* 0x000fe400078e0203 */
[----:B------:R-:W-:-:S06]  /*0980*/  IMAD.WIDE R4, R5, 0x8, R12 ;  /* 0x0000000805047825 */ /* 0x000fcc00078e020c */
[----:B------:R-:W3:Y:S01]  /*0990*/  LDG.E.64.CONSTANT R4, desc[UR8][R4.64] ;  /* 0x0000000804047981 */ /* 0x000ee2000c1e9b00 */
[-C--:B------:R-:W-:Y:S02]  /*09a0*/  IMAD R9, R9, R15.reuse, R3 ;  /* 0x0000000f09097224 */ /* 0x080fe400078e0203 */
[----:B------:R-:W-:Y:S02]  /*09b0*/  IMAD R25, R14, R15, R7 ;  /* 0x0000000f0e197224 */ /* 0x000fe400078e0207 */
[----:B------:R-:W-:-:S04]  /*09c0*/  IMAD.WIDE R8, R9, 0x8, R12 ;  /* 0x0000000809087825 */ /* 0x000fc800078e020c */
[----:B------:R-:W-:Y:S01]  /*09d0*/  IMAD R27, R26, R15, R7 ;  /* 0x0000000f1a1b7224 */ /* 0x000fe200078e0207 */
[----:B--2---:R-:W-:-:S08]  /*09e0*/  DADD R18, R18, R20 ;  /* 0x0000000012127229 */ /* 0x004fd00000000014 */
[----:B---3--:R-:W-:Y:S02]  /*09f0*/  DADD R20, R18, R4 ;  /* 0x0000000012147229 */ /* 0x008fe40000000004 */
[----:B------:R0:W2:Y:S01]  /*0a00*/  LDG.E.64.CONSTANT R18, desc[UR8][R8.64] ;  /* 0x0000000808127981 */ /* 0x0000a2000c1e9b00 */
[----:B------:R-:W-:-:S06]  /*0a10*/  IMAD.WIDE R4, R27, 0x8, R12 ;  /* 0x000000081b047825 */ /* 0x000fcc00078e020c */
[----:B------:R-:W3:Y:S01]  /*0a20*/  LDG.E.64.CONSTANT R4, desc[UR8][R4.64] ;  /* 0x0000000804047981 */ /* 0x000ee2000c1e9b00 */
[----:B0-----:R-:W-:-:S06]  /*0a30*/  IMAD.WIDE R8, R25, 0x8, R12 ;  /* 0x0000000819087825 */ /* 0x001fcc00078e020c */
[----:B------:R-:W3:Y:S01]  /*0a40*/  LDG.E.64.CONSTANT R8, desc[UR8][R8.64] ;  /* 0x0000000808087981 */ /* 0x000ee2000c1e9b00 */
[----:B------:R-:W-:Y:S02]  /*0a50*/  IMAD R25, R24, R15, R3 ;  /* 0x0000000f18197224 */ /* 0x000fe400078e0203 */
[----:B------:R-:W-:-:S06]  /*0a60*/  IMAD.WIDE R28, R29, 0x8, R12 ;  /* 0x000000081d1c7825 */ /* 0x000fcc00078e020c */
[----:B------:R-:W4:Y:S01]  /*0a70*/  LDG.E.64.CONSTANT R28, desc[UR8][R28.64] ;  /* 0x000000081c1c7981 */ /* 0x000f22000c1e9b00 */
[----:B--2---:R-:W-:Y:S01]  /*0a80*/  DADD R18, R20, R18 ;  /* 0x0000000014127229 */ /* 0x004fe20000000012 */
[----:B------:R-:W-:-:S04]  /*0a90*/  IMAD R21, R22, R15, R7 ;  /* 0x0000000f16157224 */ /* 0x000fc800078e0207 */
[----:B------:R-:W-:-:S04]  /*0aa0*/  IMAD.WIDE R20, R21, 0x8, R12 ;  /* 0x0000000815147825 */ /* 0x000fc800078e020c */
[----:B------:R-:W-:Y:S01]  /*0ab0*/  IMAD R7, R23, R15, R7 ;  /* 0x0000000f17077224 */ /* 0x000fe200078e0207 */
[----:B---3--:R-:W-:Y:S01]  /*0ac0*/  DADD R4, R8, R4 ;  /* 0x0000000008047229 */ /* 0x008fe20000000004 */
[--C-:B------:R-:W-:Y:S02]  /*0ad0*/  IMAD.WIDE R8, R25, 0x8, R12.reuse ;  /* 0x0000000819087825 */ /* 0x100fe400078e020c */
[----:B------:R0:W2:Y:S04]  /*0ae0*/  LDG.E.64.CONSTANT R24, desc[UR8][R20.64] ;  /* 0x0000000814187981 */ /* 0x0000a8000c1e9b00 */
[----:B------:R-:W3:Y:S01]  /*0af0*/  LDG.E.64.CONSTANT R8, desc[UR8][R8.64] ;  /* 0x0000000808087981 */ /* 0x000ee2000c1e9b00 */
[----:B0-----:R-:W-:-:S06]  /*0b00*/  IMAD.WIDE R20, R7, 0x8, R12 ;  /* 0x0000000807147825 */ /* 0x001fcc00078e020c */
[----:B------:R-:W5:Y:S01]  /*0b10*/  LDG.E.64.CONSTANT R20, desc[UR8][R20.64] ;  /* 0x0000000814147981 */ /* 0x000f62000c1e9b00 */
[-CC-:B------:R-:W-:Y:S01]  /*0b20*/  IMAD R7, R14, R15.reuse, R3.reuse ;  /* 0x0000000f0e077224 */ /* 0x180fe200078e0203 */
[----:B----4-:R-:W-:Y:S01]  /*0b30*/  DADD R16, R16, R28 ;  /* 0x0000000010107229 */ /* 0x010fe2000000001c */
[----:B------:R-:W-:Y:S01]  /*0b40*/  IMAD R29, R22, R15, R3 ;  /* 0x0000000f161d7224 */ /* 0x000fe200078e0203 */
[----:B--2---:R-:W-:Y:S01]  /*0b50*/  DADD R24, R4, R24 ;  /* 0x0000000004187229 */ /* 0x004fe20000000018 */
[----:B------:R-:W-:Y:S01]  /*0b60*/  IMAD.WIDE R4, R7, 0x8, R12 ;  /* 0x0000000807047825 */ /* 0x000fe200078e020c */
[----:B---3--:R-:W-:-:S03]  /*0b70*/  DADD R8, R18, R8 ;  /* 0x0000000012087229 */ /* 0x008fc60000000008 */
[----:B------:R-:W-:Y:S02]  /*0b80*/  IMAD R19, R26, R15, R3 ;  /* 0x0000000f1a137224 */ /* 0x000fe400078e0203 */
[----:B------:R-:W2:Y:S02]  /*0b90*/  LDG.E.64.CONSTANT R4, desc[UR8][R4.64] ;  /* 0x0000000804047981 */ /* 0x000ea4000c1e9b00 */
[----:B------:R-:W-:Y:S01]  /*0ba0*/  IMAD.WIDE R18, R19, 0x8, R12 ;  /* 0x0000000813127825 */ /* 0x000fe200078e020c */
[----:B-----5:R-:W-:-:S03]  /*0bb0*/  DADD R20, R24, R20 ;  /* 0x0000000018147229 */ /* 0x020fc60000000014 */
[----:B------:R-:W-:Y:S02]  /*0bc0*/  IMAD R7, R6, R15, R3 ;  /* 0x0000000f06077224 */ /* 0x000fe400078e0203 */
[----:B------:R-:W3:Y:S01]  /*0bd0*/  LDG.E.64.CONSTANT R18, desc[UR8][R18.64] ;  /* 0x0000000812127981 */ /* 0x000ee2000c1e9b00 */
[----:B------:R-:W-:-:S05]  /*0be0*/  IMAD.WIDE R24, R2, 0x8, R12 ;  /* 0x0000000802187825 */ /* 0x000fca00078e020c */
[----:B------:R0:W4:Y:S01]  /*0bf0*/  LDG.E.64.CONSTANT R26, desc[UR8][R24.64] ;  /* 0x00000008181a7981 */ /* 0x000122000c1e9b00 */
[----:B------:R-:W-:-:S04]  /*0c00*/  IMAD.WIDE R6, R7, 0x8, R12 ;  /* 0x0000000807067825 */ /* 0x000fc800078e020c */
[----:B------:R-:W-:Y:S02]  /*0c10*/  IMAD R15, R23, R15, R3 ;  /* 0x0000000f170f7224 */ /* 0x000fe400078e0203 */
[----:B------:R-:W5:Y:S01]  /*0c20*/  LDG.E.64.CONSTANT R6, desc[UR8][R6.64] ;  /* 0x0000000806067981 */ /* 0x000f62000c1e9b00 */
[----:B0-----:R-:W-:-:S05]  /*0c30*/  IMAD.WIDE R24, R29, 0x8, R12 ;  /* 0x000000081d187825 */ /* 0x001fca00078e020c */
[----:B------:R-:W5:Y:S01]  /*0c40*/  LDG.E.64.CONSTANT R22, desc[UR8][R24.64] ;  /* 0x0000000818167981 */ /* 0x000f62000c1e9b00 */
[----:B------:R-:W-:-:S06]  /*0c50*/  IMAD.WIDE R14, R15, 0x8, R12 ;  /* 0x000000080f0e7825 */ /* 0x000fcc00078e020c */
[----:B------:R-:W5:Y:S01]  /*0c60*/  LDG.E.64.CONSTANT R14, desc[UR8][R14.64] ;  /* 0x000000080e0e7981 */ /* 0x000f62000c1e9b00 */
[----:B------:R-:W-:-:S06]  /*0c70*/  IMAD.WIDE.U32 R12, R2, 0x8, R12 ;  /* 0x00000008020c7825 */ /* 0x000fcc00078e000c */
[----:B------:R-:W5:Y:S01]  /*0c80*/  LDG.E.64.CONSTANT R12, desc[UR8][R12.64] ;  /* 0x000000080c0c7981 */ /* 0x000f62000c1e9b00 */
[----:B------:R-:W-:Y:S01]  /*0c90*/  UMOV UR4, 0x11111111 ;  /* 0x1111111100047882 */ /* 0x000fe20000000000 */
[----:B------:R-:W-:Y:S01]  /*0ca0*/  UMOV UR5, 0x40111111 ;  /* 0x4011111100057882 */ /* 0x000fe20000000000 */
[----:B--2---:R-:W-:-:S08]  /*0cb0*/  DADD R4, R20, R4 ;  /* 0x0000000014047229 */ /* 0x004fd00000000004 */
[----:B---3--:R-:W-:Y:S02]  /*0cc0*/  DADD R4, R4, R18 ;  /* 0x0000000004047229 */ /* 0x008fe40000000012 */
[----:B----4-:R-:W-:Y:S01]  /*0cd0*/  DMUL R26, R26, -UR4 ;  /* 0x800000041a1a7c28 */ /* 0x010fe20008000000 */
[----:B------:R-:W-:Y:S01]  /*0ce0*/  UMOV UR4, 0xddddddde ;  /* 0xddddddde00047882 */ /* 0x000fe20000000000 */
[----:B------:R-:W-:Y:S01]  /*0cf0*/  UMOV UR5, 0x3fdddddd ;  /* 0x3fdddddd00057882 */ /* 0x000fe20000000000 */
[----:B-----5:R-:W-:-:S05]  /*0d00*/  DADD R8, R8, R6 ;  /* 0x0000000008087229 */ /* 0x020fca0000000006 */
[----:B------:R-:W-:Y:S02]  /*0d10*/  DFMA R16, R16, UR4, R26 ;  /* 0x0000000410107c2b */ /* 0x000fe4000800001a */
[----:B------:R-:W-:Y:S01]  /*0d20*/  DADD R4, R4, R22 ;  /* 0x0000000004047229 */ /* 0x000fe20000000016 */
[----:B------:R-:W-:Y:S01]  /*0d30*/  UMOV UR4, 0x9999999a ;  /* 0x9999999a00047882 */ /* 0x000fe20000000000 */
[----:B------:R-:W-:Y:S01]  /*0d40*/  UMOV UR5, 0x3fb99999 ;  /* 0x3fb9999900057882 */ /* 0x000fe20000000000 */
[----:B------:R-:W0:Y:S03]  /*0d50*/  LDC.64 R6, c[0x0][0x398] ;  /* 0x0000e600ff067b82 */ /* 0x000e260000000a00 */
[----:B------:R-:W-:Y:S02]  /*0d60*/  DFMA R8, R8, UR4, R16 ;  /* 0x0000000408087c2b */ /* 0x000fe40008000010 */
[----:B------:R-:W-:Y:S01]  /*0d70*/  DADD R4, R4, R14 ;  /* 0x0000000004047229 */ /* 0x000fe2000000000e */
[----:B------:R-:W-:Y:S01]  /*0d80*/  UMOV UR4, 0x11111111 ;  /* 0x1111111100047882 */ /* 0x000fe20000000000 */
[----:B------:R-:W-:-:S06]  /*0d90*/  UMOV UR5, 0x3fa11111 ;  /* 0x3fa1111100057882 */ /* 0x000fcc0000000000 */
[----:B------:R-:W-:Y:S01]  /*0da0*/  DFMA R4, R4, UR4, R8 ;  /* 0x0000000404047c2b */ /* 0x000fe20008000008 */
[----:B------:R-:W1:Y:S07]  /*0db0*/  LDC.64 R8, c[0x0][0x3b0] ;  /* 0x0000ec00ff087b82 */ /* 0x000e6e0000000a00 */
[----:B------:R-:W-:Y:S01]  /*0dc0*/  DMUL R4, R4, R10 ;  /* 0x0000000a04047228 */ /* 0x000fe20000000000 */
[----:B------:R-:W-:Y:S01]  /*0dd0*/  UMOV UR4, 0xeb1c432d ;  /* 0xeb1c432d00047882 */ /* 0x000fe20000000000 */
[----:B------:R-:W-:-:S06]  /*0de0*/  UMOV UR5, 0x3f0a36e2 ;  /* 0x3f0a36e200057882 */ /* 0x000fcc0000000000 */
[----:B------:R-:W-:-:S08]  /*0df0*/  DFMA R4, R4, UR4, R12 ;  /* 0x0000000404047c2b */ /* 0x000fd0000800000c */
[----:B------:R-:W-:Y:S01]  /*0e00*/  DADD R12, -R12, R4 ;  /* 0x000000000c0c7229 */ /* 0x000fe20000000104 */
[----:B0-----:R-:W-:-:S04]  /*0e10*/  IMAD.WIDE.U32 R6, R2, 0x8, R6 ;  /* 0x0000000802067825 */ /* 0x001fc800078e0006 */
[----:B-1----:R-:W-:-:S03]  /*0e20*/  IMAD.WIDE.U32 R8, R2, 0x8, R8 ;  /* 0x0000000802087825 */ /* 0x002fc600078e0008 */
[----:B------:R-:W-:Y:S01]  /*0e30*/  DADD R12, -RZ, |R12| ;  /* 0x00000000ff0c7229 */ /* 0x000fe2000000050c */
[----:B------:R0:W-:Y:S06]  /*0e40*/  STG.E.64 desc[UR8][R6.64], R4 ;  /* 0x0000000406007986 */ /* 0x0001ec000c101b08 */
[----:B------:R0:W-:Y:S04]  /*0e50*/  STG.E.64 desc[UR8][R8.64], R12 ;  /* 0x0000000c08007986 */ /* 0x0001e8000c101b08 */
.L_x_12:
[----:B------:R-:W1:Y:S01]  /*0e60*/  S2UR UR5, SR_CgaCtaId ;  /* 0x00000000000579c3 */ /* 0x000e620000008800 */
[----:B------:R-:W-:Y:S02]  /*0e70*/  UMOV UR4, 0x400 ;  /* 0x0000040000047882 */ /* 0x000fe40000000000 */
[----:B-1----:R-:W-:-:S09]  /*0e80*/  ULEA UR4, UR5, UR4, 0x18 ;  /* 0x0000000405047291 */ /* 0x002fd2000f8ec0ff */
[----:B------:R-:W1:Y:S02]  /*0e90*/  LDS R3, [UR4+0x4] ;  /* 0x00000404ff037984 */ /* 0x000e640008000800 */
[----:B------:R-:W2:Y:S02]  /*0ea0*/  LDCU.U8 UR4, c[0x0][0x3e0] ;  /* 0x00007c00ff0477ac */ /* 0x000ea40008000000 */
[----:B--2---:R-:W-:-:S06]  /*0eb0*/  UPRMT UR4, UR4, 0x8880, URZ ;  /* 0x0000888004047896 */ /* 0x004fcc00080000ff */
[----:B------:R-:W-:Y:S02]  /*0ec0*/  ISETP.NE.AND P1, PT, RZ, UR4, PT ;  /* 0x00000004ff007c0c */ /* 0x000fe4000bf25270 */
[----:B-1----:R-:W-:-:S13]  /*0ed0*/  ISETP.NE.AND P0, PT, R3, RZ, PT ;  /* 0x000000ff0300720c */ /* 0x002fda0003f05270 */
[----:B------:R-:W-:Y:S05]  /*0ee0*/  @!P0 BRA `(.L_x_14) ;  /* 0x0000000000508947 */ /* 0x000fea0003800000 */
[----:B0-----:R-:W0:Y:S08]  /*0ef0*/  LDC.64 R6, c[0x0][0x3a8] ;  /* 0x0000ea00ff067b82 */ /* 0x001e300000000a00 */
[----:B------:R-:W1:Y:S08]  /*0f00*/  LDC.64 R8, c[0x0][0x3a0] ;  /* 0x0000e800ff087b82 */ /* 0x000e700000000a00 */
[----:B------:R-:W2:Y:S08]  /*0f10*/  LDC.64 R4, c[0x0][0x398] ;  /* 0x0000e600ff047b82 */ /* 0x000eb00000000a00 */
[----:B------:R-:W3:Y:S01]  /*0f20*/  LDC.64 R10, c[0x0][0x390] ;  /* 0x0000e400ff0a7b82 */ /* 0x000ee20000000a00 */
[----:B0-----:R-:W-:-:S06]  /*0f30*/  IMAD.WIDE.U32 R6, R2, 0x8, R6 ;  /* 0x0000000802067825 */ /* 0x001fcc00078e0006 */
[----:B------:R-:W4:Y:S01]  /*0f40*/  LDG.E.64.CONSTANT R6, desc[UR8][R6.64] ;  /* 0x0000000806067981 */ /* 0x000f22000c1e9b00 */
[C---:B-1----:R-:W-:Y:S01]  /*0f50*/  IMAD.WIDE.U32 R8, R2.reuse, 0x8, R8 ;  /* 0x0000000802087825 */ /* 0x042fe200078e0008 */
[----:B------:R-:W0:Y:S05]  /*0f60*/  LDC.64 R16, c[0x0][0x3b0] ;  /* 0x0000ec00ff107b82 */ /* 0x000e2a0000000a00 */
[----:B------:R-:W4:Y:S01]  /*0f70*/  LDG.E.64.CONSTANT R8, desc[UR8][R8.64] ;  /* 0x0000000808087981 */ /* 0x000f22000c1e9b00 */
[----:B--2---:R-:W-:-:S05]  /*0f80*/  IMAD.WIDE.U32 R4, R2, 0x8, R4 ;  /* 0x0000000802047825 */ /* 0x004fca00078e0004 */
[----:B------:R-:W2:Y:S01]  /*0f90*/  LDG.E.64 R12, desc[UR8][R4.64] ;  /* 0x00000008040c7981 */ /* 0x000ea2000c1e1b00 */
[----:B---3--:R-:W-:-:S06]  /*0fa0*/  IMAD.WIDE.U32 R14, R2, 0x8, R10 ;  /* 0x00000008020e7825 */ /* 0x008fcc00078e000a */
[----:B------:R-:W3:Y:S01]  /*0fb0*/  LDG.E.64.CONSTANT R14, desc[UR8][R14.64] ;  /* 0x000000080e0e7981 */ /* 0x000ee2000c1e9b00 */
[----:B0-----:R-:W-:Y:S01]  /*0fc0*/  IMAD.WIDE.U32 R16, R2, 0x8, R16 ;  /* 0x0000000802107825 */ /* 0x001fe200078e0010 */
[----:B----4-:R-:W-:-:S08]  /*0fd0*/  DADD R10, R6, -R8 ;  /* 0x00000000060a7229 */ /* 0x010fd00000000808 */
[----:B--2---:R-:W-:-:S08]  /*0fe0*/  DADD R10, R10, R12 ;  /* 0x000000000a0a7229 */ /* 0x004fd0000000000c */
[----:B---3--:R-:W-:Y:S01]  /*0ff0*/  DADD R12, -R14, R10 ;  /* 0x000000000e0c7229 */ /* 0x008fe2000000010a */
[----:B------:R1:W-:Y:S07]  /*1000*/  STG.E.64 desc[UR8][R4.64], R10 ;  /* 0x0000000a04007986 */ /* 0x0003ee000c101b08 */
[----:B------:R-:W-:-:S07]  /*1010*/  DADD R12, -RZ, |R12| ;  /* 0x00000000ff0c7229 */ /* 0x000fce000000050c */
[----:B------:R1:W-:Y:S04]  /*1020*/  STG.E.64 desc[UR8][R16.64], R12 ;  /* 0x0000000c10007986 */ /* 0x0003e8000c101b08 */
.L_x_14:
[----:B------:R-:W-:Y:S05]  /*1030*/  @!P1 EXIT ;  /* 0x000000000000994d */ /* 0x000fea0003800000 */
[----:B01----:R-:W0:Y:S02]  /*1040*/  LDC.64 R4, c[0x0][0x398] ;  /* 0x0000e600ff047b82 */ /* 0x003e240000000a00 */
[----:B0-----:R-:W-:-:S05]  /*1050*/  IMAD.WIDE.U32 R4, R2, 0x8, R4 ;  /* 0x0000000802047825 */ /* 0x001fca00078e0004 */
[----:B------:R-:W2:Y:S02]  /*1060*/  LDG.E.64 R2, desc[UR8][R4.64] ;  /* 0x0000000804027981 */ /* 0x000ea4000c1e1b00 */
[----:B--2---:R-:W-:Y:S01]  /*1070*/  DADD R2, RZ, R2 ;  /* 0x00000000ff027229 */ /* 0x004fe20000000002 */
[----:B------:R-:W-:Y:S10]  /*1080*/  BRA `(.L_x_15) ;  /* 0x0000000000147947 */ /* 0x000ff40003800000 */
.L_x_11:
[----:B------:R-:W0:Y:S02]  /*1090*/  LDCU.U8 UR4, c[0x0][0x3e0] ;  /* 0x00007c00ff0477ac */ /* 0x000e240008000000 */
[----:B0-----:R-:W-:-:S06]  /*10a0*/  UPRMT UR4, UR4, 0x8880, URZ ;  /* 0x0000888004047896 */ /* 0x001fcc00080000ff */
[----:B------:R-:W-:-:S13]  /*10b0*/  ISETP.NE.AND P0, PT, RZ, UR4, PT ;  /* 0x00000004ff007c0c */ /* 0x000fda000bf05270 */
[----:B------:R-:W-:Y:S05]  /*10c0*/  @!P0 EXIT ;  /* 0x000000000000894d */ /* 0x000fea0003800000 */
[----:B------:R-:W-:-:S07]  /*10d0*/  CS2R R2, SRZ ;  /* 0x0000000000027805 */ /* 0x000fce000001ff00 */
.L_x_15:
[----:B------:R-:W-:Y:S05]  /*10e0*/  BSYNC.RECONVERGENT B0 ;  /* 0x0000000000007941 */ /* 0x000fea0003800200 */
.L_x_10:
[----:B------:R-:W0:Y:S01]  /*10f0*/  S2R R8, SR_LANEID ;  /* 0x0000000000087919 */ /* 0x000e220000000000 */
[----:B------:R-:W1:Y:S08]  /*1100*/  REDUX.SUM UR5, R0 ;  /* 0x00000000000573c4 */ /* 0x000e70000000c000 */
[----:B------:R-:W2:Y:S01]  /*1110*/  LDC.64 R4, c[0x0][0x3b8] ;  /* 0x0000ee00ff047b82 */ /* 0x000ea20000000a00 */
[----:B------:R-:W-:-:S02]  /*1120*/  VOTEU.ANY UR4, UPT, PT ;  /* 0x0000000000047886 */ /* 0x000fc400038e0100 */
[----:B------:R-:W-:-:S05]  /*1130*/  UFLO.U32 UR4, UR4 ;  /* 0x00000004000472bd */ /* 0x000fca00080e0000 */
[----:B------:R-:W3:Y:S01]  /*1140*/  LDC.64 R6, c[0x0][0x3c0] ;  /* 0x0000f000ff067b82 */ /* 0x000ee20000000a00 */
[----:B-1----:R-:W-:Y:S01]  /*1150*/  MOV R9, UR5 ;  /* 0x0000000500097c02 */ /* 0x002fe20008000f00 */
[----:B--2---:R-:W-:Y:S01]  /*1160*/  REDG.E.ADD.F64.RN.STRONG.GPU desc[UR8][R4.64], R2 ;  /* 0x00000002040079a6 */ /* 0x004fe2000c12ff08 */
[----:B0-----:R-:W-:-:S13]  /*1170*/  ISETP.EQ.U32.AND P0, PT, R8, UR4, PT ;  /* 0x0000000408007c0c */ /* 0x001fda000bf02070 */
[----:B---3--:R-:W-:Y:S01]  /*1180*/  @P0 REDG.E.ADD.STRONG.GPU desc[UR8][R6.64], R9 ;  /* 0x000000090600098e */ /* 0x008fe2000c12e108 */
[----:B------:R-:W-:Y:S05]  /*1190*/  EXIT ;  /* 0x000000000000794d */ /* 0x000fea0003800000 */
        .weak           $__internal_0_$__cuda_sm20_dblrcp_rn_slowpath_v3
        .type           $__internal_0_$__cuda_sm20_dblrcp_rn_slowpath_v3,@function
        .size           $__internal_0_$__cuda_sm20_dblrcp_rn_slowpath_v3,(.L_x_122 - $__internal_0_$__cuda_sm20_dblrcp_rn_slowpath_v3)
$__internal_0_$__cuda_sm20_dblrcp_rn_slowpath_v3:
[----:B------:R-:W-:-:S14]  /*11a0*/  DSETP.GTU.AND P0, PT, |R8|, +INF , PT ;  /* 0x7ff000000800742a */ /* 0x000fdc0003f0c200 */
[----:B------:R-:W-:Y:S05]  /*11b0*/  @P0 BRA `(.L_x_16) ;  /* 0x0000000000800947 */ /* 0x000fea0003800000 */
[----:B------:R-:W-:-:S04]  /*11c0*/  LOP3.LUT R10, R9, 0x7fffffff, RZ, 0xc0, !PT ;  /* 0x7fffffff090a7812 */ /* 0x000fc800078ec0ff */
[----:B------:R-:W-:-:S04]  /*11d0*/  IADD3 R11, PT, PT, R10, -0x1, RZ ;  /* 0xffffffff0a0b7810 */ /* 0x000fc80007ffe0ff */
[----:B------:R-:W-:-:S13]  /*11e0*/  ISETP.GE.U32.AND P0, PT, R11, 0x7fefffff, PT ;  /* 0x7fefffff0b00780c */ /* 0x000fda0003f06070 */
[----:B------:R-:W-:Y:S02]  /*11f0*/  @P0 LOP3.LUT R13, R9, 0x7ff00000, RZ, 0x3c, !PT ;  /* 0x7ff00000090d0812 */ /* 0x000fe400078e3cff */
[----:B------:R-:W-:Y:S01]  /*1200*/  @P0 MOV R12, RZ ;  /* 0x000000ff000c0202 */ /* 0x000fe20000000f00 */
[----:B------:R-:W-:Y:S06]  /*1210*/  @P0 BRA `(.L_x_17) ;  /* 0x0000000000700947 */ /* 0x000fec0003800000 */
[----:B------:R-:W-:-:S13]  /*1220*/  ISETP.GE.U32.AND P0, PT, R10, 0x1000001, PT ;  /* 0x010000010a00780c */ /* 0x000fda0003f06070 */
[----:B------:R-:W-:Y:S05]  /*1230*/  @!P0 BRA `(.L_x_18) ;  /* 0x0000000000388947 */ /* 0x000fea0003800000 */
[----:B------:R-:W-:Y:S02]  /*1240*/  IADD3 R11, PT, PT, R9, -0x3fe00000, RZ ;  /* 0xc0200000090b7810 */ /* 0x000fe40007ffe0ff */
[----:B------:R-:W-:Y:S02]  /*1250*/  MOV R10, R8 ;  /* 0x00000008000a7202 */ /* 0x000fe40000000f00 */
[----:B------:R-:W0:Y:S01]  /*1260*/  MUFU.RCP64H R13, R11 ;  /* 0x0000000b000d7308 */ /* 0x000e220000001800 */
[----:B------:R-:W-:-:S06]  /*1270*/  MOV R12, R15 ;  /* 0x0000000f000c7202 */ /* 0x000fcc0000000f00 */
[----:B0-----:R-:W-:-:S08]  /*1280*/  DFMA R14, -R10, R12, 1 ;  /* 0x3ff000000a0e742b */ /* 0x001fd0000000010c */
[----:B------:R-:W-:-:S08]  /*1290*/  DFMA R14, R14, R14, R14 ;  /* 0x0000000e0e0e722b */ /* 0x000fd0000000000e */
[----:B------:R-:W-:-:S08]  /*12a0*/  DFMA R14, R12, R14, R12 ;  /* 0x0000000e0c0e722b */ /* 0x000fd0000000000c */
[----:B------:R-:W-:-:S08]  /*12b0*/  DFMA R12, -R10, R14, 1 ;  /* 0x3ff000000a0c742b */ /* 0x000fd0000000010e */
[----:B------:R-:W-:-:S08]  /*12c0*/  DFMA R12, R14, R12, R14 ;  /* 0x0000000c0e0c722b */ /* 0x000fd0000000000e */
[----:B------:R-:W-:-:S08]  /*12d0*/  DMUL R12, R12, 2.2250738585072013831e-308 ;  /* 0x001000000c0c7828 */ /* 0x000fd00000000000 */
[----:B------:R-:W-:-:S08]  /*12e0*/  DFMA R8, -R8, R12, 1 ;  /* 0x3ff000000808742b */ /* 0x000fd0000000010c */
[----:B------:R-:W-:-:S08]  /*12f0*/  DFMA R8, R8, R8, R8 ;  /* 0x000000080808722b */ /* 0x000fd00000000008 */
[----:B------:R-:W-:Y:S01]  /*1300*/  DFMA R12, R12, R8, R12 ;  /* 0x000000080c0c722b */ /* 0x000fe2000000000c */
[----:B------:R-:W-:Y:S10]  /*1310*/  BRA `(.L_x_17) ;  /* 0x0000000000307947 */ /* 0x000ff40003800000 */
.L_x_18:
[----:B------:R-:W-:Y:S01]  /*1320*/  DMUL R8, R8, 8.11296384146066816958e+31 ;  /* 0x4690000008087828 */ /* 0x000fe20000000000 */
[----:B------:R-:W-:-:S05]  /*1330*/  MOV R10, R15 ;  /* 0x0000000f000a7202 */ /* 0x000fca0000000f00 */
[----:B------:R-:W0:Y:S02]  /*1340*/  MUFU.RCP64H R11, R9 ;  /* 0x00000009000b7308 */ /* 0x000e240000001800 */
[----:B0-----:R-:W-:-:S08]  /*1350*/  DFMA R12, -R8, R10, 1 ;  /* 0x3ff00000080c742b */ /* 0x001fd0000000010a */
[----:B------:R-:W-:-:S08]  /*1360*/  DFMA R12, R12, R12, R12 ;  /* 0x0000000c0c0c722b */ /* 0x000fd0000000000c */
[----:B------:R-:W-:-:S08]  /*1370*/  DFMA R12, R10, R12, R10 ;  /* 0x0000000c0a0c722b */ /* 0x000fd0000000000a */
[----:B------:R-:W-:-:S08]  /*1380*/  DFMA R10, -R8, R12, 1 ;  /* 0x3ff00000080a742b */ /* 0x000fd0000000010c */
[----:B------:R-:W-:-:S08]  /*1390*/  DFMA R10, R12, R10, R12 ;  /* 0x0000000a0c0a722b */ /* 0x000fd0000000000c */
[----:B------:R-:W-:Y:S01]  /*13a0*/  DMUL R12, R10, 8.11296384146066816958e+31 ;  /* 0x469000000a0c7828 */ /* 0x000fe20000000000 */
[----:B------:R-:W-:Y:S10]  /*13b0*/  BRA `(.L_x_17) ;  /* 0x0000000000087947 */ /* 0x000ff40003800000 */
.L_x_16:
[----:B------:R-:W-:Y:S02]  /*13c0*/  LOP3.LUT R13, R9, 0x80000, RZ, 0xfc, !PT ;  /* 0x00080000090d7812 */ /* 0x000fe400078efcff */
[----:B------:R-:W-:-:S07]  /*13d0*/  MOV R12, R8 ;  /* 0x00000008000c7202 */ /* 0x000fce0000000f00 */
.L_x_17:
[----:B------:R-:W-:Y:S02]  /*13e0*/  MOV R8, R6 ;  /* 0x0000000600087202 */ /* 0x000fe40000000f00 */
[----:B------:R-:W-:Y:S02]  /*13f0*/  MOV R9, 0x0 ;  /* 0x0000000000097802 */ /* 0x000fe40000000f00 */
[----:B------:R-:W-:Y:S02]  /*1400*/  MOV R10, R12 ;  /* 0x0000000c000a7202 */ /* 0x000fe40000000f00 */
[----:B------:R-:W-:Y:S01]  /*1410*/  MOV R11, R13 ;  /* 0x0000000d000b7202 */ /* 0x000fe20000000f00 */
[----:B------:R-:W-:Y:S06]  /*1420*/  RET.REL.NODEC R8 `(_Z12T_DBA_kernelILi4ELi4ELi4EEvPiS0_PdS1_S1_S1_S1_S1_S0_iiiidb) ;  /* 0xffffffe808f47950 */ /* 0x000fec0003c3ffff */
.L_x_19:
        /* <DEDUP_REMOVED lines=13> */
.L_x_122:


//--------------------- .text._Z8T_kernelILi4ELi4ELi4EEvPdS0_S0_S0_S0_iiiidb --------------------------
	.section	.text._Z8T_kernelILi4ELi4ELi4EEvPdS0_S0_S0_S0_iiiidb,"ax",@progbits
	.align	128
        .global         _Z8T_kernelILi4ELi4ELi4EEvPdS0_S0_S0_S0_iiiidb
        .type           _Z8T_kernelILi4ELi4ELi4EEvPdS0_S0_S0_S0_iiiidb,@function
        .size           _Z8T_kernelILi4ELi4ELi4EEvPdS0_S0_S0_S0_iiiidb,(.L_x_123 - _Z8T_kernelILi4ELi4ELi4EEvPdS0_S0_S0_S0_iiiidb)
        .other          _Z8T_kernelILi4ELi4ELi4EEvPdS0_S0_S0_S0_iiiidb,@"STO_CUDA_ENTRY STV_DEFAULT"
_Z8T_kernelILi4ELi4ELi4EEvPdS0_S0_S0_S0_iiiidb:
.text._Z8T_kernelILi4ELi4ELi4EEvPdS0_S0_S0_S0_iiiidb:
[----:B------:R-:W-:Y:S01]  /*0000*/  LDC R1, c[0x0][0x37c] ;  /* 0x0000df00ff017b82 */ /* 0x000fe20000000800 */
[----:B------:R-:W0:Y:S07]  /*0010*/  S2R R0, SR_TID.Y ;  /* 0x0000000000007919 */ /* 0x000e2e0000002200 */
[----:B------:R-:W0:Y:S01]  /*0020*/  LDC R3, c[0x0][0x364] ;  /* 0x0000d900ff037b82 */ /* 0x000e220000000800 */
[----:B------:R-:W1:Y:S01]  /*0030*/  LDCU.64 UR8, c[0x0][0x3a8] ;  /* 0x00007500ff0877ac */ /* 0x000e620008000a00 */
[----:B------:R-:W-:Y:S01]  /*0040*/  BSSY.RECONVERGENT B0, `(.L_x_20) ;  /* 0x00000c9000007945 */ /* 0x000fe20003800200 */
[----:B------:R-:W2:Y:S01]  /*0050*/  S2R R2, SR_TID.X ;  /* 0x0000000000027919 */ /* 0x000ea20000002100 */
[----:B------:R-:W3:Y:S04]  /*0060*/  S2R R5, SR_TID.Z ;  /* 0x0000000000057919 */ /* 0x000ee80000002300 */
[----:B------:R-:W0:Y:S08]  /*0070*/  S2UR UR4, SR_CTAID.Y ;  /* 0x00000000000479c3 */ /* 0x000e300000002600 */
[----:B------:R-:W2:Y:S08]  /*0080*/  S2UR UR5, SR_CTAID.X ;  /* 0x00000000000579c3 */ /* 0x000eb00000002500 */
[----:B------:R-:W2:Y:S08]  /*0090*/  LDC R7, c[0x0][0x360] ;  /* 0x0000d800ff077b82 */ /* 0x000eb00000000800 */
[----:B------:R-:W4:Y:S01]  /*00a0*/  LDC.64 R10, c[0x0][0x3b0] ;  /* 0x0000ec00ff0a7b82 */ /* 0x000f220000000a00 */
[----:B0-----:R-:W-:-:S05]  /*00b0*/  IMAD R3, R3, UR4, R0 ;  /* 0x0000000403037c24 */ /* 0x001fca000f8e0200 */
[----:B-1----:R-:W-:Y:S02]  /*00c0*/  IADD3 R3, PT, PT, R3, UR8, RZ ;  /* 0x0000000803037c10 */ /* 0x002fe4000fffe0ff */
[----:B------:R-:W3:Y:S08]  /*00d0*/  S2UR UR6, SR_CTAID.Z ;  /* 0x00000000000679c3 */ /* 0x000ef00000002700 */
[----:B------:R-:W3:Y:S01]  /*00e0*/  LDC R12, c[0x0][0x368] ;  /* 0x0000da00ff0c7b82 */ /* 0x000ee20000000800 */
[----:B--2---:R-:W-:-:S05]  /*00f0*/  IMAD R7, R7, UR5, R2 ;  /* 0x0000000507077c24 */ /* 0x004fca000f8e0202 */
[----:B----4-:R-:W-:-:S04]  /*0100*/  ISETP.GE.AND P0, PT, R7, R10, PT ;  /* 0x0000000a0700720c */ /* 0x010fc80003f06270 */
[----:B------:R-:W-:Y:S01]  /*0110*/  ISETP.GE.OR P0, PT, R3, UR9, P0 ;  /* 0x0000000903007c0c */ /* 0x000fe20008706670 */
[----:B---3--:R-:W-:Y:S01]  /*0120*/  IMAD R12, R12, UR6, R5 ;  /* 0x000000060c0c7c24 */ /* 0x008fe2000f8e0205 */
[----:B------:R-:W0:Y:S04]  /*0130*/  LDCU.64 UR6, c[0x0][0x358] ;  /* 0x00006b00ff0677ac */ /* 0x000e280008000a00 */
[----:B------:R-:W-:-:S13]  /*0140*/  ISETP.GE.OR P0, PT, R12, R11, P0 ;  /* 0x0000000b0c00720c */ /* 0x000fda0000706670 */
[----:B------:R-:W-:Y:S05]  /*0150*/  @P0 BRA `(.L_x_21) ;  /* 0x0000000800c80947 */ /* 0x000fea0003800000 */
[----:B------:R-:W1:Y:S01]  /*0160*/  LDC.64 R14, c[0x0][0x3b8] ;  /* 0x0000ee00ff0e7b82 */ /* 0x000e620000000a00 */
[----:B------:R-:W-:Y:S01]  /*0170*/  IADD3 R13, PT, PT, R10, -0x1, RZ ;  /* 0xffffffff0a0d7810 */ /* 0x000fe20007ffe0ff */
[----:B------:R-:W-:Y:S01]  /*0180*/  IMAD R10, R3, R10, R7 ;  /* 0x0000000a030a7224 */ /* 0x000fe200078e0207 */
[----:B------:R-:W-:Y:S02]  /*0190*/  VIMNMX.U32 R6, PT, PT, R12, 0x1, !PT ;  /* 0x000000010c067848 */ /* 0x000fe40007fe0000 */
[----:B------:R-:W-:Y:S01]  /*01a0*/  ISETP.GE.AND P0, PT, R7, R13, PT ;  /* 0x0000000d0700720c */ /* 0x000fe20003f06270 */
[----:B------:R-:W-:Y:S01]  /*01b0*/  IMAD R2, R10, R11, R12 ;  /* 0x0000000b0a027224 */ /* 0x000fe200078e020c */
[----:B------:R-:W-:-:S11]  /*01c0*/  IADD3 R6, PT, PT, R6, -0x1, RZ ;  /* 0xffffffff06067810 */ /* 0x000fd60007ffe0ff */
[----:B------:R-:W-:Y:S01]  /*01d0*/  @!P0 IADD3 R13, PT, PT, R7, 0x1, RZ ;  /* 0x00000001070d8810 */ /* 0x000fe20007ffe0ff */
[----:B-1----:R-:W-:-:S06]  /*01e0*/  DMUL R14, R14, R14 ;  /* 0x0000000e0e0e7228 */ /* 0x002fcc0000000000 */
[----:B------:R-:W1:Y:S04]  /*01f0*/  MUFU.RCP64H R5, R15 ;  /* 0x0000000f00057308 */ /* 0x000e680000001800 */
[----:B------:R-:W-:-:S04]  /*0200*/  IADD3 R4, PT, PT, R15, 0x300402, RZ ;  /* 0x003004020f047810 */ /* 0x000fc80007ffe0ff */
[----:B------:R-:W-:Y:S02]  /*0210*/  FSETP.GEU.AND P2, PT, |R4|, 5.8789094863358348022e-39, PT ;  /* 0x004004020400780b */ /* 0x000fe40003f4e200 */
[----:B-1----:R-:W-:-:S08]  /*0220*/  DFMA R8, -R14, R4, 1 ;  /* 0x3ff000000e08742b */ /* 0x002fd00000000104 */
[----:B------:R-:W-:-:S08]  /*0230*/  DFMA R8, R8, R8, R8 ;  /* 0x000000080808722b */ /* 0x000fd00000000008 */
[----:B------:R-:W-:Y:S01]  /*0240*/  DFMA R16, R4, R8, R4 ;  /* 0x000000080410722b */ /* 0x000fe20000000004 */
[----:B------:R-:W-:Y:S02]  /*0250*/  IADD3 R8, PT, PT, R11, -0x1, RZ ;  /* 0xffffffff0b087810 */ /* 0x000fe40007ffe0ff */
[----:B------:R-:W-:Y:S02]  /*0260*/  VIMNMX R5, PT, PT, R7, 0x1, !PT ;  /* 0x0000000107057848 */ /* 0x000fe40007fe0100 */
[----:B------:R-:W-:-:S03]  /*0270*/  ISETP.GE.U32.AND P1, PT, R12, R8, PT ;  /* 0x000000080c00720c */ /* 0x000fc60003f26070 */
[----:B------:R-:W-:Y:S01]  /*0280*/  DFMA R18, -R14, R16, 1 ;  /* 0x3ff000000e12742b */ /* 0x000fe20000000110 */
[----:B------:R-:W-:-:S07]  /*0290*/  IADD3 R5, PT, PT, R5, -0x1, RZ ;  /* 0xffffffff05057810 */ /* 0x000fce0007ffe0ff */
[----:B------:R-:W-:Y:S02]  /*02a0*/  DFMA R16, R16, R18, R16 ;  /* 0x000000121010722b */ /* 0x000fe40000000010 */
[----:B------:R-:W-:Y:S01]  /*02b0*/  @!P1 IADD3 R8, PT, PT, R12, 0x1, RZ ;  /* 0x000000010c089810 */ /* 0x000fe20007ffe0ff */
[----:B------:R-:W-:Y:S08]  /*02c0*/  @P2 BRA `(.L_x_22) ;  /* 0x0000000000102947 */ /* 0x000ff00003800000 */
[----:B------:R-:W-:-:S04]  /*02d0*/  LOP3.LUT R0, R15, 0x7fffffff, RZ, 0xc0, !PT ;  /* 0x7fffffff0f007812 */ /* 0x000fc800078ec0ff */
[----:B------:R-:W-:Y:S02]  /*02e0*/  IADD3 R18, PT, PT, R0, -0x100000, RZ ;  /* 0xfff0000000127810 */ /* 0x000fe40007ffe0ff */
[----:B------:R-:W-:-:S07]  /*02f0*/  MOV R0, 0x310 ;  /* 0x0000031000007802 */ /* 0x000fce0000000f00 */
[----:B0-----:R-:W-:Y:S05]  /*0300*/  CALL.REL.NOINC `($__internal_1_$__cuda_sm20_dblrcp_rn_slowpath_v3) ;  /* 0x0000000800807944 */ /* 0x001fea0003c00000 */
.L_x_22:
[----:B------:R-:W1:Y:S08]  /*0310*/  LDC.64 R18, c[0x0][0x3b0] ;  /* 0x0000ec00ff127b82 */ /* 0x000e700000000a00 */
[----:B------:R-:W2:Y:S01]  /*0320*/  LDC.64 R14, c[0x0][0x380] ;  /* 0x0000e000ff0e7b82 */ /* 0x000ea20000000a00 */
[CC--:B-1----:R-:W-:Y:S02]  /*0330*/  IMAD R0, R3.reuse, R18.reuse, R13 ;  /* 0x0000001203007224 */ /* 0x0c2fe400078e020d */
[----:B------:R-:W-:-:S02]  /*0340*/  IMAD R4, R3, R18, R5 ;  /* 0x0000001203047224 */ /* 0x000fc400078e0205 */
[-CC-:B------:R-:W-:Y:S02]  /*0350*/  IMAD R21, R0, R19.reuse, R12.reuse ;  /* 0x0000001300157224 */ /* 0x180fe400078e020c */
[----:B------:R-:W-:Y:S02]  /*0360*/  IMAD R27, R4, R19, R12 ;  /* 0x00000013041b7224 */ /* 0x000fe400078e020c */
[----:B--2---:R-:W-:-:S04]  /*0370*/  IMAD.WIDE R20, R21, 0x8, R14 ;  /* 0x0000000815147825 */ /* 0x004fc800078e020e */
[----:B------:R-:W-:Y:S02]  /*0380*/  IMAD.WIDE R26, R27, 0x8, R14 ;  /* 0x000000081b1a7825 */ /* 0x000fe400078e020e */
[----:B0-----:R-:W2:Y:S04]  /*0390*/  LDG.E.64.CONSTANT R20, desc[UR6][R20.64] ;  /* 0x0000000614147981 */ /* 0x001ea8000c1e9b00 */
[----:B------:R-:W2:Y:S01]  /*03a0*/  LDG.E.64.CONSTANT R26, desc[UR6][R26.64] ;  /* 0x000000061a1a7981 */ /* 0x000ea2000c1e9b00 */
[----:B------:R-:W-:Y:S01]  /*03b0*/  IMAD R3, R3, R18, R18 ;  /* 0x0000001203037224 */ /* 0x000fe200078e0212 */
[----:B------:R-:W-:-:S04]  /*03c0*/  IADD3 R18, PT, PT, -R18, RZ, RZ ;  /* 0x000000ff12127210 */ /* 0x000fc80007ffe1ff */
[-C--:B------:R-:W-:Y:S02]  /*03d0*/  IADD3 R9, PT, PT, R7, R3.reuse, RZ ;  /* 0x0000000307097210 */ /* 0x080fe40007ffe0ff */
[----:B------:R-:W-:-:S03]  /*03e0*/  LEA R18, R18, R3, 0x1 ;  /* 0x0000000312127211 */ /* 0x000fc600078e08ff */
[----:B------:R-:W-:Y:S01]  /*03f0*/  IMAD R25, R9, R19, R12 ;  /* 0x0000001309197224 */ /* 0x000fe200078e020c */
[----:B------:R-:W-:-:S03]  /*0400*/  IADD3 R7, PT, PT, R7, R18, RZ ;  /* 0x0000001207077210 */ /* 0x000fc60007ffe0ff */
[----:B------:R-:W-:-:S04]  /*0410*/  IMAD.WIDE R24, R25, 0x8, R14 ;  /* 0x0000000819187825 */ /* 0x000fc800078e020e */
[----:B------:R-:W-:Y:S02]  /*0420*/  IMAD R23, R7, R19, R12 ;  /* 0x0000001307177224 */ /* 0x000fe400078e020c */
[----:B------:R-:W3:Y:S02]  /*0430*/  LDG.E.64.CONSTANT R24, desc[UR6][R24.64] ;  /* 0x0000000618187981 */ /* 0x000ee4000c1e9b00 */
[----:B------:R-:W-:-:S04]  /*0440*/  IMAD.WIDE R22, R23, 0x8, R14 ;  /* 0x0000000817167825 */ /* 0x000fc800078e020e */
[----:B------:R-:W-:Y:S02]  /*0450*/  IMAD R29, R10, R19, R8 ;  /* 0x000000130a1d7224 */ /* 0x000fe400078e0208 */
[----:B------:R-:W4:Y:S02]  /*0460*/  LDG.E.64.CONSTANT R22, desc[UR6][R22.64] ;  /* 0x0000000616167981 */ /* 0x000f24000c1e9b00 */
[----:B------:R-:W-:Y:S01]  /*0470*/  IMAD.WIDE R28, R29, 0x8, R14 ;  /* 0x000000081d1c7825 */ /* 0x000fe200078e020e */
[----:B--2---:R-:W-:-:S04]  /*0480*/  DADD R26, R20, R26 ;  /* 0x00000000141a7229 */ /* 0x004fc8000000001a */
[----:B------:R-:W2:Y:S01]  /*0490*/  LDG.E.64.CONSTANT R20, desc[UR6][R28.64] ;  /* 0x000000061c147981 */ /* 0x000ea2000c1e9b00 */
[C---:B------:R-:W-:Y:S02]  /*04a0*/  IADD3 R11, PT, PT, R13.reuse, R3, RZ ;  /* 0x000000030d0b7210 */ /* 0x040fe40007ffe0ff */
[----:B------:R-:W-:Y:S01]  /*04b0*/  IADD3 R13, PT, PT, R13, R18, RZ ;  /* 0x000000120d0d7210 */ /* 0x000fe20007ffe0ff */
[----:B---3--:R-:W-:-:S04]  /*04c0*/  DADD R24, R26, R24 ;  /* 0x000000001a187229 */ /* 0x008fc80000000018 */
[----:B------:R-:W-:-:S04]  /*04d0*/  IMAD R27, R13, R19, R12 ;  /* 0x000000130d1b7224 */ /* 0x000fc800078e020c */
[----:B----4-:R-:W-:Y:S01]  /*04e0*/  DADD R22, R24, R22 ;  /* 0x0000000018167229 */ /* 0x010fe20000000016 */
[----:B------:R-:W-:-:S04]  /*04f0*/  IMAD R25, R11, R19, R12 ;  /* 0x000000130b197224 */ /* 0x000fc800078e020c */
[----:B------:R-:W-:-:S06]  /*0500*/  IMAD.WIDE R24, R25, 0x8, R14 ;  /* 0x0000000819187825 */ /* 0x000fcc00078e020e */
[----:B------:R-:W3:Y:S01]  /*0510*/  LDG.E.64.CONSTANT R24, desc[UR6][R24.64] ;  /* 0x0000000618187981 */ /* 0x000ee2000c1e9b00 */
[----:B--2---:R-:W-:Y:S01]  /*0520*/  DADD R20, R22, R20 ;  /* 0x0000000016147229 */ /* 0x004fe20000000014 */
[----:B------:R-:W-:-:S06]  /*0530*/  IMAD.WIDE R22, R27, 0x8, R14 ;  /* 0x000000081b167825 */ /* 0x000fcc00078e020e */
[----:B------:R-:W3:Y:S01]  /*0540*/  LDG.E.64.CONSTANT R22, desc[UR6][R22.64] ;  /* 0x0000000616167981 */ /* 0x000ee2000c1e9b00 */
[----:B------:R-:W-:-:S05]  /*0550*/  IADD3 R3, PT, PT, R5, R3, RZ ;  /* 0x0000000305037210 */ /* 0x000fca0007ffe0ff */
[----:B------:R-:W-:-:S04]  /*0560*/  IMAD R27, R3, R19, R12 ;  /* 0x00000013031b7224 */ /* 0x000fc800078e020c */
[----:B------:R-:W-:Y:S01]  /*0570*/  IMAD.WIDE R26, R27, 0x8, R14 ;  /* 0x000000081b1a7825 */ /* 0x000fe200078e020e */
[----:B------:R-:W-:-:S05]  /*0580*/  IADD3 R5, PT, PT, R5, R18, RZ ;  /* 0x0000001205057210 */ /* 0x000fca0007ffe0ff */
[----:B------:R-:W2:Y:S01]  /*0590*/  LDG.E.64.CONSTANT R26, desc[UR6][R26.64] ;  /* 0x000000061a1a7981 */ /* 0x000ea2000c1e9b00 */
[----:B------:R-:W-:Y:S01]  /*05a0*/  IMAD R31, R5, R19, R12 ;  /* 0x00000013051f7224 */ /* 0x000fe200078e020c */
[----:B---3--:R-:W-:-:S03]  /*05b0*/  DADD R28, R24, R22 ;  /* 0x00000000181c7229 */ /* 0x008fc60000000016 */
[----:B------:R-:W-:-:S06]  /*05c0*/  IMAD.WIDE R22, R31, 0x8, R14 ;  /* 0x000000081f167825 */ /* 0x000fcc00078e020e */
[----:B------:R-:W3:Y:S01]  /*05d0*/  LDG.E.64.CONSTANT R22, desc[UR6][R22.64] ;  /* 0x0000000616167981 */ /* 0x000ee2000c1e9b00 */
[----:B--2---:R-:W-:Y:S01]  /*05e0*/  DADD R24, R28, R26 ;  /* 0x000000001c187229 */ /* 0x004fe2000000001a */
[----:B------:R-:W-:-:S04]  /*05f0*/  IMAD R29, R0, R19, R8 ;  /* 0x00000013001d7224 */ /* 0x000fc800078e0208 */
[----:B------:R-:W-:-:S06]  /*0600*/  IMAD.WIDE R28, R29, 0x8, R14 ;  /* 0x000000081d1c7825 */ /* 0x000fcc00078e020e */
[----:B------:R-:W2:Y:S01]  /*0610*/  LDG.E.64.CONSTANT R28, desc[UR6][R28.64] ;  /* 0x000000061c1c7981 */ /* 0x000ea2000c1e9b00 */
[----:B---3--:R-:W-:Y:S01]  /*0620*/  DADD R22, R24, R22 ;  /* 0x0000000018167229 */ /* 0x008fe20000000016 */
[----:B------:R-:W-:-:S04]  /*0630*/  IMAD R25, R9, R19, R8 ;  /* 0x0000001309197224 */ /* 0x000fc800078e0208 */
[----:B------:R-:W-:-:S06]  /*0640*/  IMAD.WIDE R24, R25, 0x8, R14 ;  /* 0x0000000819187825 */ /* 0x000fcc00078e020e */
[----:B------:R-:W3:Y:S01]  /*0650*/  LDG.E.64.CONSTANT R24, desc[UR6][R24.64] ;  /* 0x0000000618187981 */ /* 0x000ee2000c1e9b00 */
[----:B------:R-:W-:Y:S01]  /*0660*/  IMAD R31, R7, R19, R8 ;  /* 0x00000013071f7224 */ /* 0x000fe200078e0208 */
[----:B--2---:R-:W-:-:S03]  /*0670*/  DADD R26, R22, R28 ;  /* 0x00000000161a7229 */ /* 0x004fc6000000001c */
[----:B------:R-:W-:-:S06]  /*0680*/  IMAD.WIDE R22, R31, 0x8, R14 ;  /* 0x000000081f167825 */ /* 0x000fcc00078e020e */
[----:B------:R-:W2:Y:S01]  /*0690*/  LDG.E.64.CONSTANT R22, desc[UR6][R22.64] ;  /* 0x0000000616167981 */ /* 0x000ea2000c1e9b00 */
[----:B---3--:R-:W-:Y:S01]  /*06a0*/  DADD R24, R26, R24 ;  /* 0x000000001a187229 */ /* 0x008fe20000000018 */
[----:B------:R-:W-:-:S04]  /*06b0*/  IMAD R27, R4, R19, R8 ;  /* 0x00000013041b7224 */ /* 0x000fc800078e0208 */
[----:B------:R-:W-:-:S04]  /*06c0*/  IMAD.WIDE R28, R27, 0x8, R14 ;  /* 0x000000081b1c7825 */ /* 0x000fc800078e020e */
[----:B------:R-:W-:Y:S02]  /*06d0*/  IMAD R27, R0, R19, R6 ;  /* 0x00000013001b7224 */ /* 0x000fe400078e0206 */
[----:B------:R-:W3:Y:S02]  /*06e0*/  LDG.E.64.CONSTANT R28, desc[UR6][R28.64] ;  /* 0x000000061c1c7981 */ /* 0x000ee4000c1e9b00 */
[----:B------:R-:W-:-:S06]  /*06f0*/  IMAD.WIDE R26, R27, 0x8, R14 ;  /* 0x000000081b1a7825 */ /* 0x000fcc00078e020e */
[----:B------:R-:W4:Y:S01]  /*0700*/  LDG.E.64.CONSTANT R26, desc[UR6][R26.64] ;  /* 0x000000061a1a7981 */ /* 0x000f22000c1e9b00 */
[-CC-:B------:R-:W-:Y:S02]  /*0710*/  IMAD R31, R10, R19.reuse, R6.reuse ;  /* 0x000000130a1f7224 */ /* 0x180fe400078e0206 */
[----:B------:R-:W-:Y:S01]  /*0720*/  IMAD R9, R9, R19, R6 ;  /* 0x0000001309097224 */ /* 0x000fe200078e0206 */
[----:B--2---:R-:W-:Y:S01]  /*0730*/  DADD R24, R24, R22 ;  /* 0x0000000018187229 */ /* 0x004fe20000000016 */
[----:B------:R-:W-:-:S04]  /*0740*/  IMAD.WIDE R30, R31, 0x8, R14 ;  /* 0x000000081f1e7825 */ /* 0x000fc800078e020e */
[----:B------:R-:W-:Y:S02]  /*0750*/  IMAD.WIDE R22, R9, 0x8, R14 ;  /* 0x0000000809167825 */ /* 0x000fe400078e020e */
[----:B------:R-:W2:Y:S04]  /*0760*/  LDG.E.64.CONSTANT R30, desc[UR6][R30.64] ;  /* 0x000000061e1e7981 */ /* 0x000ea8000c1e9b00 */
[----:B------:R-:W5:Y:S01]  /*0770*/  LDG.E.64.CONSTANT R22, desc[UR6][R22.64] ;  /* 0x0000000616167981 */ /* 0x000f62000c1e9b00 */
[----:B------:R-:W-:Y:S01]  /*0780*/  IMAD R9, R11, R19, R8 ;  /* 0x000000130b097224 */ /* 0x000fe200078e0208 */
[----:B---3--:R-:W-:-:S08]  /*0790*/  DADD R24, R24, R28 ;  /* 0x0000000018187229 */ /* 0x008fd0000000001c */
[----:B----4-:R-:W-:Y:S01]  /*07a0*/  DADD R28, R24, R26 ;  /* 0x00000000181c7229 */ /* 0x010fe2000000001a */
[----:B------:R-:W-:Y:S02]  /*07b0*/  IMAD R25, R3, R19, R8 ;  /* 0x0000001303197224 */ /* 0x000fe400078e0208 */
[----:B------:R-:W-:-:S04]  /*07c0*/  IMAD.WIDE R26, R9, 0x8, R14 ;  /* 0x00000008091a7825 */ /* 0x000fc800078e020e */
[----:B------:R-:W-:Y:S02]  /*07d0*/  IMAD.WIDE R24, R25, 0x8, R14 ;  /* 0x0000000819187825 */ /* 0x000fe400078e020e */
[----:B------:R-:W3:Y:S04]  /*07e0*/  LDG.E.64.CONSTANT R26, desc[UR6][R26.64] ;  /* 0x000000061a1a7981 */ /* 0x000ee8000c1e9b00 */
[----:B------:R-:W3:Y:S01]  /*07f0*/  LDG.E.64.CONSTANT R24, desc[UR6][R24.64] ;  /* 0x0000000618187981 */ /* 0x000ee2000c1e9b00 */
[----:B--2---:R-:W-:Y:S01]  /*0800*/  DADD R20, R20, R30 ;  /* 0x0000000014147229 */ /* 0x004fe2000000001e */
[-C--:B------:R-:W-:Y:S01]  /*0810*/  IMAD R7, R7, R19.reuse, R6 ;  /* 0x0000001307077224 */ /* 0x080fe200078e0206 */
[----:B-----5:R-:W-:Y:S01]  /*0820*/  DADD R30, R28, R22 ;  /* 0x000000001c1e7229 */ /* 0x020fe20000000016 */
[----:B------:R-:W-:-:S02]  /*0830*/  IMAD R23, R5, R19, R8 ;  /* 0x0000001305177224 */ /* 0x000fc400078e0208 */
[----:B------:R-:W-:-:S04]  /*0840*/  IMAD.WIDE R28, R7, 0x8, R14 ;  /* 0x00000008071c7825 */ /* 0x000fc800078e020e */
[----:B------:R-:W-:Y:S02]  /*0850*/  IMAD.WIDE R22, R23, 0x8, R14 ;  /* 0x0000000817167825 */ /* 0x000fe400078e020e */
[----:B------:R-:W2:Y:S04]  /*0860*/  LDG.E.64.CONSTANT R28, desc[UR6][R28.64] ;  /* 0x000000061c1c7981 */ /* 0x000ea8000c1e9b00 */
[----:B------:R-:W4:Y:S01]  /*0870*/  LDG.E.64.CONSTANT R22, desc[UR6][R22.64] ;  /* 0x0000000616167981 */ /* 0x000f22000c1e9b00 */
[-C--:B------:R-:W-:Y:S02]  /*0880*/  IMAD R7, R13, R19.reuse, R8 ;  /* 0x000000130d077224 */ /* 0x080fe400078e0208 */
[----:B------:R-:W-:-:S04]  /*0890*/  IMAD R9, R11, R19, R6 ;  /* 0x000000130b097224 */ /* 0x000fc800078e0206 */
[----:B------:R-:W-:-:S04]  /*08a0*/  IMAD.WIDE R8, R9, 0x8, R14 ;  /* 0x0000000809087825 */ /* 0x000fc800078e020e */
[----:B------:R-:W-:Y:S02]  /*08b0*/  IMAD R3, R3, R19, R6 ;  /* 0x0000001303037224 */ /* 0x000fe400078e0206 */
[----:B------:R-:W5:Y:S01]  /*08c0*/  LDG.E.64.CONSTANT R8, desc[UR6][R8.64] ;  /* 0x0000000608087981 */ /* 0x000f62000c1e9b00 */
[----:B---3--:R-:W-:Y:S01]  /*08d0*/  DADD R26, R26, R24 ;  /* 0x000000001a1a7229 */ /* 0x008fe20000000018 */
[----:B------:R-:W-:-:S05]  /*08e0*/  IMAD.WIDE R24, R7, 0x8, R14 ;  /* 0x0000000807187825 */ /* 0x000fca00078e020e */
[----:B------:R0:W3:Y:S01]  /*08f0*/  LDG.E.64.CONSTANT R10, desc[UR6][R24.64] ;  /* 0x00000006180a7981 */ /* 0x0000e2000c1e9b00 */
[----:B------:R-:W-:Y:S01]  /*0900*/  IMAD R7, R5, R19, R6 ;  /* 0x0000001305077224 */ /* 0x000fe200078e0206 */
[----:B--2---:R-:W-:Y:S01]  /*0910*/  DADD R30, R30, R28 ;  /* 0x000000001e1e7229 */ /* 0x004fe2000000001c */
[----:B------:R-:W-:Y:S01]  /*0920*/  IMAD.WIDE R28, R2, 0x8, R14 ;  /* 0x00000008021c7825 */ /* 0x000fe200078e020e */
[----:B----4-:R-:W-:-:S03]  /*0930*/  DADD R26, R26, R22 ;  /* 0x000000001a1a7229 */ /* 0x010fc60000000016 */
[----:B------:R-:W-:Y:S02]  /*0940*/  IMAD.WIDE R22, R3, 0x8, R14 ;  /* 0x0000000803167825 */ /* 0x000fe400078e020e */
[----:B------:R-:W2:Y:S02]  /*0950*/  LDG.E.64.CONSTANT R28, desc[UR6][R28.64] ;  /* 0x000000061c1c7981 */ /* 0x000ea4000c1e9b00 */
[-CC-:B------:R-:W-:Y:S02]  /*0960*/  IMAD R3, R4, R19.reuse, R6.reuse ;  /* 0x0000001304037224 */ /* 0x180fe400078e0206 */
[----:B------:R-:W4:Y:S01]  /*0970*/  LDG.E.64.CONSTANT R22, desc[UR6][R22.64] ;  /* 0x0000000616167981 */ /* 0x000f22000c1e9b00 */
[----:B------:R-:W-:Y:S02]  /*0980*/  IMAD R5, R13, R19, R6 ;  /* 0x000000130d057224 */ /* 0x000fe400078e0206 */
[--C-:B------:R-:W-:Y:S01]  /*0990*/  IMAD.WIDE R6, R7, 0x8, R14.reuse ;  /* 0x0000000807067825 */ /* 0x100fe200078e020e */
[----:B------:R-:W1:Y:S03]  /*09a0*/  LDC.64 R18, c[0x0][0x390] ;  /* 0x0000e400ff127b82 */ /* 0x000e660000000a00 */
[----:B0-----:R-:W-:-:S02]  /*09b0*/  IMAD.WIDE R24, R3, 0x8, R14 ;  /* 0x0000000803187825 */ /* 0x001fc400078e020e */
[----:B------:R-:W4:Y:S02]  /*09c0*/  LDG.E.64.CONSTANT R6, desc[UR6][R6.64] ;  /* 0x0000000606067981 */ /* 0x000f24000c1e9b00 */
[--C-:B------:R-:W-:Y:S02]  /*09d0*/  IMAD.WIDE R4, R5, 0x8, R14.reuse ;  /* 0x0000000805047825 */ /* 0x100fe400078e020e */
[----:B------:R-:W4:Y:S04]  /*09e0*/  LDG.E.64.CONSTANT R12, desc[UR6][R24.64] ;  /* 0x00000006180c7981 */ /* 0x000f28000c1e9b00 */
[----:B------:R-:W4:Y:S01]  /*09f0*/  LDG.E.64.CONSTANT R4, desc[UR6][R4.64] ;  /* 0x0000000604047981 */ /* 0x000f22000c1e9b00 */
[----:B------:R-:W-:-:S06]  /*0a00*/  IMAD.WIDE.U32 R14, R2, 0x8, R14 ;  /* 0x00000008020e7825 */ /* 0x000fcc00078e000e */
[----:B------:R-:W4:Y:S01]  /*0a10*/  LDG.E.64.CONSTANT R14, desc[UR6][R14.64] ;  /* 0x000000060e0e7981 */ /* 0x000f22000c1e9b00 */
[----:B-1----:R-:W-:-:S06]  /*0a20*/  IMAD.WIDE.U32 R18, R2, 0x8, R18 ;  /* 0x0000000802127825 */ /* 0x002fcc00078e0012 */
[----:B------:R-:W4:Y:S01]  /*0a30*/  LDG.E.64.CONSTANT R18, desc[UR6][R18.64] ;  /* 0x0000000612127981 */ /* 0x000f22000c1e9b00 */
[----:B---3--:R-:W-:Y:S01]  /*0a40*/  DADD R26, R26, R10 ;  /* 0x000000001a1a7229 */ /* 0x008fe2000000000a */
[----:B------:R-:W0:Y:S02]  /*0a50*/  LDC.64 R10, c[0x0][0x398] ;  /* 0x0000e600ff0a7b82 */ /* 0x000e240000000a00 */
[----:B0-----:R-:W-:-:S06]  /*0a60*/  IMAD.WIDE.U32 R10, R2, 0x8, R10 ;  /* 0x00000008020a7825 */ /* 0x001fcc00078e000a */
[----:B------:R-:W3:Y:S01]  /*0a70*/  LDG.E.64.CONSTANT R10, desc[UR6][R10.64] ;  /* 0x000000060a0a7981 */ /* 0x000ee2000c1e9b00 */
[----:B-----5:R-:W-:Y:S01]  /*0a80*/  DADD R8, R26, R8 ;  /* 0x000000001a087229 */ /* 0x020fe20000000008 */
[----:B------:R-:W-:Y:S01]  /*0a90*/  UMOV UR4, 0x11111111 ;  /* 0x1111111100047882 */ /* 0x000fe20000000000 */
[----:B------:R-:W-:Y:S02]  /*0aa0*/  UMOV UR5, 0x40111111 ;  /* 0x4011111100057882 */ /* 0x000fe40000000000 */
[----:B--2---:R-:W-:-:S04]  /*0ab0*/  DMUL R28, R28, -UR4 ;  /* 0x800000041c1c7c28 */ /* 0x004fc80008000000 */
[----:B----4-:R-:W-:Y:S01]  /*0ac0*/  DADD R8, R8, R22 ;  /* 0x0000000008087229 */ /* 0x010fe20000000016 */
[----:B------:R-:W-:Y:S01]  /*0ad0*/  UMOV UR4, 0xddddddde ;  /* 0xddddddde00047882 */ /* 0x000fe20000000000 */
[----:B------:R-:W-:Y:S01]  /*0ae0*/  UMOV UR5, 0x3fdddddd ;  /* 0x3fdddddd00057882 */ /* 0x000fe20000000000 */
[----:B------:R-:W-:Y:S02]  /*0af0*/  DADD R12, R30, R12 ;  /* 0x000000001e0c7229 */ /* 0x000fe4000000000c */
[----:B------:R-:W-:-:S03]  /*0b00*/  DFMA R20, R20, UR4, R28 ;  /* 0x0000000414147c2b */ /* 0x000fc6000800001c */
[----:B------:R-:W-:Y:S01]  /*0b10*/  DADD R6, R8, R6 ;  /* 0x0000000008067229 */ /* 0x000fe20000000006 */
[----:B------:R-:W-:Y:S01]  /*0b20*/  UMOV UR4, 0x9999999a ;  /* 0x9999999a00047882 */ /* 0x000fe20000000000 */
[----:B------:R-:W-:-:S03]  /*0b30*/  UMOV UR5, 0x3fb99999 ;  /* 0x3fb9999900057882 */ /* 0x000fc60000000000 */
[----:B------:R-:W-:-:S03]  /*0b40*/  DFMA R12, R12, UR4, R20 ;  /* 0x000000040c0c7c2b */ /* 0x000fc60008000014 */
[----:B------:R-:W-:Y:S01]  /*0b50*/  DADD R4, R6, R4 ;  /* 0x0000000006047229 */ /* 0x000fe20000000004 */
[----:B------:R-:W-:Y:S01]  /*0b60*/  UMOV UR4, 0x11111111 ;  /* 0x1111111100047882 */ /* 0x000fe20000000000 */
[----:B------:R-:W-:Y:S01]  /*0b70*/  UMOV UR5, 0x3fa11111 ;  /* 0x3fa1111100057882 */ /* 0x000fe20000000000 */
[----:B------:R-:W0:Y:S05]  /*0b80*/  LDC.64 R6, c[0x0][0x388] ;  /* 0x0000e200ff067b82 */ /* 0x000e2a0000000a00 */
[----:B------:R-:W-:Y:S01]  /*0b90*/  DFMA R4, R4, UR4, R12 ;  /* 0x0000000404047c2b */ /* 0x000fe2000800000c */
[----:B------:R-:W1:Y:S07]  /*0ba0*/  LDCU.U8 UR4, c[0x0][0x3c0] ;  /* 0x00007800ff0477ac */ /* 0x000e6e0008000000 */
[----:B------:R-:W-:Y:S01]  /*0bb0*/  DMUL R4, R4, R16 ;  /* 0x0000001004047228 */ /* 0x000fe20000000000 */
[----:B------:R-:W-:Y:S01]  /*0bc0*/  UMOV UR8, 0xeb1c432d ;  /* 0xeb1c432d00087882 */ /* 0x000fe20000000000 */
[----:B------:R-:W-:-:S06]  /*0bd0*/  UMOV UR9, 0x3f0a36e2 ;  /* 0x3f0a36e200097882 */ /* 0x000fcc0000000000 */
[----:B------:R-:W-:Y:S01]  /*0be0*/  DFMA R4, R4, UR8, R14 ;  /* 0x0000000804047c2b */ /* 0x000fe2000800000e */
[----:B-1----:R-:W-:-:S06]  /*0bf0*/  UPRMT UR4, UR4, 0x8880, URZ ;  /* 0x0000888004047896 */ /* 0x002fcc00080000ff */
[----:B------:R-:W-:Y:S01]  /*0c00*/  ISETP.NE.AND P0, PT, RZ, UR4, PT ;  /* 0x00000004ff007c0c */ /* 0x000fe2000bf05270 */
[----:B0-----:R-:W-:Y:S01]  /*0c10*/  IMAD.WIDE.U32 R2, R2, 0x8, R6 ;  /* 0x0000000802027825 */ /* 0x001fe200078e0006 */
[----:B---3--:R-:W-:-:S08]  /*0c20*/  DADD R4, R4, R10 ;  /* 0x0000000004047229 */ /* 0x008fd0000000000a */
[----:B------:R-:W-:-:S07]  /*0c30*/  DADD R4, R4, -R18 ;  /* 0x0000000004047229 */ /* 0x000fce0000000812 */
[----:B------:R0:W-:Y:S01]  /*0c40*/  STG.E.64 desc[UR6][R2.64], R4 ;  /* 0x0000000402007986 */ /* 0x0001e2000c101b06 */
[----:B------:R-:W-:Y:S05]  /*0c50*/  @!P0 EXIT ;  /* 0x000000000000894d */ /* 0x000fea0003800000 */
[----:B0-----:R-:W-:Y:S01]  /*0c60*/  DADD R2, RZ, R4 ;  /* 0x00000000ff027229 */ /* 0x001fe20000000004 */
[----:B------:R-:W-:Y:S10]  /*0c70*/  BRA `(.L_x_23) ;  /* 0x0000000000147947 */ /* 0x000ff40003800000 */
.L_x_21:
[----:B------:R-:W1:Y:S02]  /*0c80*/  LDCU.U8 UR4, c[0x0][0x3c0] ;  /* 0x00007800ff0477ac */ /* 0x000e640008000000 */
[----:B-1----:R-:W-:-:S06]  /*0c90*/  UPRMT UR4, UR4, 0x8880, URZ ;  /* 0x0000888004047896 */ /* 0x002fcc00080000ff */
[----:B------:R-:W-:-:S13]  /*0ca0*/  ISETP.NE.AND P0, PT, RZ, UR4, PT ;  /* 0x00000004ff007c0c */ /* 0x000fda000bf05270 */
[----:B0-----:R-:W-:Y:S05]  /*0cb0*/  @!P0 EXIT ;  /* 0x000000000000894d */ /* 0x001fea0003800000 */
[----:B------:R-:W-:-:S07]  /*0cc0*/  CS2R R2, SRZ ;  /* 0x0000000000027805 */ /* 0x000fce000001ff00 */
.L_x_23:
[----:B------:R-:W-:Y:S05]  /*0cd0*/  BSYNC.RECONVERGENT B0 ;  /* 0x0000000000007941 */ /* 0x000fea0003800200 */
.L_x_20:
[----:B------:R-:W0:Y:S02]  /*0ce0*/  LDC.64 R4, c[0x0][0x3a0] ;  /* 0x0000e800ff047b82 */ /* 0x000e240000000a00 */
[----:B0-----:R-:W-:Y:S01]  /*0cf0*/  REDG.E.ADD.F64.RN.STRONG.GPU desc[UR6][R4.64], R2 ;  /* 0x00000002040079a6 */ /* 0x001fe2000c12ff06 */
[----:B------:R-:W-:Y:S05]  /*0d00*/  EXIT ;  /* 0x000000000000794d */ /* 0x000fea0003800000 */
        .weak           $__internal_1_$__cuda_sm20_dblrcp_rn_slowpath_v3
        .type           $__internal_1_$__cuda_sm20_dblrcp_rn_slowpath_v3,@function
        .size           $__internal_1_$__cuda_sm20_dblrcp_rn_slowpath_v3,(.L_x_123 - $__internal_1_$__cuda_sm20_dblrcp_rn_slowpath_v3)
$__internal_1_$__cuda_sm20_dblrcp_rn_slowpath_v3:
        /* <DEDUP_REMOVED lines=12> */
[----:B------:R-:W0:Y:S04]  /*0dd0*/  MUFU.RCP64H R19, R17 ;  /* 0x0000001100137308 */ /* 0x000e280000001800 */
        /* <DEDUP_REMOVED lines=10> */
.L_x_26:
        /* <DEDUP_REMOVED lines=10> */
.L_x_24:
[----:B------:R-:W-:Y:S02]  /*0f20*/  LOP3.LUT R17, R15, 0x80000, RZ, 0xfc, !PT ;  /* 0x000800000f117812 */ /* 0x000fe400078efcff */
[----:B------:R-:W-:-:S07]  /*0f30*/  MOV R16, R14 ;  /* 0x0000000e00107202 */ /* 0x000fce0000000f00 */
.L_x_25:
[----:B------:R-:W-:Y:S02]  /*0f40*/  MOV R14, R0 ;  /* 0x00000000000e7202 */ /* 0x000fe40000000f00 */
[----:B------:R-:W-:-:S04]  /*0f50*/  MOV R15, 0x0 ;  /* 0x00000000000f7802 */ /* 0x000fc80000000f00 */
[----:B------:R-:W-:Y:S05]  /*0f60*/  RET.REL.NODEC R14 `(_Z8T_kernelILi4ELi4ELi4EEvPdS0_S0_S0_S0_iiiidb) ;  /* 0xfffffff00e247950 */ /* 0x000fea0003c3ffff */
.L_x_27:
        /* <DEDUP_REMOVED lines=9> */
.L_x_123:


//--------------------- .text._Z14phi_DBA_kernelILi4ELi4ELi4EEvPiPdS1_S1_S1_iiiid --------------------------
	.section	.text._Z14phi_DBA_kernelILi4ELi4ELi4EEvPiPdS1_S1_S1_iiiid,"ax",@progbits
	.align	128
        .global         _Z14phi_DBA_kernelILi4ELi4ELi4EEvPiPdS1_S1_S1_iiiid
        .type           _Z14phi_DBA_kernelILi4ELi4ELi4EEvPiPdS1_S1_S1_iiiid,@function
        .size           _Z14phi_DBA_kernelILi4ELi4ELi4EEvPiPdS1_S1_S1_iiiid,(.L_x_126 - _Z14phi_DBA_kernelILi4ELi4ELi4EEvPiPdS1_S1_S1_iiiid)
        .other          _Z14phi_DBA_kernelILi4ELi4ELi4EEvPiPdS1_S1_S1_iiiid,@"STO_CUDA_ENTRY STV_DEFAULT"
_Z14phi_DBA_kernelILi4ELi4ELi4EEvPiPdS1_S1_S1_iiiid:
.text._Z14phi_DBA_kernelILi4ELi4ELi4EEvPiPdS1_S1_S1_iiiid:
[----:B------:R-:W-:Y:S01]  /*0000*/  LDC R1, c[0x0][0x37c] ;  /* 0x0000df00ff017b82 */ /* 0x000fe20000000800 */
[----:B------:R-:W0:Y:S07]  /*0010*/  S2R R0, SR_TID.Y ;  /* 0x0000000000007919 */ /* 0x000e2e0000002200 */
[----:B------:R-:W0:Y:S01]  /*0020*/  S2UR UR4, SR_CTAID.Y ;  /* 0x00000000000479c3 */ /* 0x000e220000002600 */
[----:B------:R-:W1:Y:S01]  /*0030*/  LDCU UR6, c[0x0][0x3a8] ;  /* 0x00007500ff0677ac */ /* 0x000e620008000800 */
[----:B------:R-:W2:Y:S01]  /*0040*/  S2R R2, SR_TID.X ;  /* 0x0000000000027919 */ /* 0x000ea20000002100 */
[----:B------:R-:W2:Y:S05]  /*0050*/  S2R R9, SR_TID.Z ;  /* 0x0000000000097919 */ /* 0x000eaa0000002300 */
[----:B------:R-:W0:Y:S08]  /*0060*/  LDC R5, c[0x0][0x364] ;  /* 0x0000d900ff057b82 */ /* 0x000e300000000800 */
[----:B------:R-:W3:Y:S08]  /*0070*/  S2UR UR5, SR_CTAID.X ;  /* 0x00000000000579c3 */ /* 0x000ef00000002500 */
[----:B------:R-:W3:Y:S08]  /*0080*/  LDC R15, c[0x0][0x360] ;  /* 0x0000d800ff0f7b82 */ /* 0x000ef00000000800 */
[----:B------:R-:W4:Y:S01]  /*0090*/  S2UR UR8, SR_CTAID.Z ;  /* 0x00000000000879c3 */ /* 0x000f220000002700 */
[----:B0-----:R-:W-:-:S04]  /*00a0*/  IMAD R5, R5, UR4, R0 ;  /* 0x0000000405057c24 */ /* 0x001fc8000f8e0200 */
[----:B-1----:R-:W-:Y:S01]  /*00b0*/  VIADD R5, R5, UR6 ;  /* 0x0000000605057c36 */ /* 0x002fe20008000000 */
[----:B------:R-:W0:Y:S01]  /*00c0*/  LDCU.64 UR6, c[0x0][0x358] ;  /* 0x00006b00ff0677ac */ /* 0x000e220008000a00 */
[----:B--2---:R-:W-:Y:S01]  /*00d0*/  LOP3.LUT P0, RZ, R9, R2, R0, 0xfe, !PT ;  /* 0x0000000209ff7212 */ /* 0x004fe2000780fe00 */
[----:B------:R-:W4:Y:S01]  /*00e0*/  LDC R6, c[0x0][0x368] ;  /* 0x0000da00ff067b82 */ /* 0x000f220000000800 */
[----:B---3--:R-:W-:-:S07]  /*00f0*/  IMAD R15, R15, UR5, R2 ;  /* 0x000000050f0f7c24 */ /* 0x008fce000f8e0202 */
[----:B------:R-:W1:Y:S04]  /*0100*/  LDC.64 R26, c[0x0][0x3b0] ;  /* 0x0000ec00ff1a7b82 */ /* 0x000e680000000a00 */
[----:B------:R-:W-:Y:S02]  /*0110*/  @!P0 SHF.R.S32.HI R0, RZ, 0x1f, R5 ;  /* 0x0000001fff008819 */ /* 0x000fe40000011405 */
[----:B------:R-:W-:Y:S02]  /*0120*/  @!P0 SHF.R.S32.HI R4, RZ, 0x1f, R15 ;  /* 0x0000001fff048819 */ /* 0x000fe4000001140f */
[----:B------:R-:W-:Y:S01]  /*0130*/  @!P0 LEA.HI R0, R0, R5, RZ, 0x2 ;  /* 0x0000000500008211 */ /* 0x000fe200078f10ff */
[----:B------:R-:W2:Y:S01]  /*0140*/  @!P0 LDC R8, c[0x0][0x370] ;  /* 0x0000dc00ff088b82 */ /* 0x000ea20000000800 */
[----:B------:R-:W-:-:S02]  /*0150*/  @!P0 LEA.HI R7, R4, R15, RZ, 0x2 ;  /* 0x0000000f04078211 */ /* 0x000fc400078f10ff */
[----:B------:R-:W-:Y:S02]  /*0160*/  @!P0 SHF.R.S32.HI R4, RZ, 0x2, R0 ;  /* 0x00000002ff048819 */ /* 0x000fe40000011400 */
[----:B------:R-:W-:Y:S01]  /*0170*/  @!P0 SHF.R.S32.HI R7, RZ, 0x2, R7 ;  /* 0x00000002ff078819 */ /* 0x000fe20000011407 */
[----:B----4-:R-:W-:Y:S02]  /*0180*/  IMAD R6, R6, UR8, RZ ;  /* 0x0000000806067c24 */ /* 0x010fe4000f8e02ff */
[----:B------:R-:W3:Y:S03]  /*0190*/  @!P0 LDC R10, c[0x0][0x378] ;  /* 0x0000de00ff0a8b82 */ /* 0x000ee60000000800 */
[----:B------:R-:W-:-:S05]  /*01a0*/  @!P0 SHF.R.U32.HI R0, RZ, 0x2, R6 ;  /* 0x00000002ff008819 */ /* 0x000fca0000011606 */
[----:B------:R-:W4:Y:S01]  /*01b0*/  @!P0 LDC.64 R2, c[0x0][0x380] ;  /* 0x0000e000ff028b82 */ /* 0x000f220000000a00 */
[----:B--2---:R-:W-:-:S04]  /*01c0*/  @!P0 IMAD R7, R4, R8, R7 ;  /* 0x0000000804078224 */ /* 0x004fc800078e0207 */
[----:B---3--:R-:W-:-:S04]  /*01d0*/  @!P0 IMAD R7, R7, R10, R0 ;  /* 0x0000000a07078224 */ /* 0x008fc800078e0200 */
[----:B----4-:R-:W-:-:S06]  /*01e0*/  @!P0 IMAD.WIDE R2, R7, 0x4, R2 ;  /* 0x0000000407028825 */ /* 0x010fcc00078e0202 */
[----:B0-----:R-:W2:Y:S01]  /*01f0*/  @!P0 LDG.E.CONSTANT R2, desc[UR6][R2.64] ;  /* 0x0000000602028981 */ /* 0x001ea2000c1e9900 */
[----:B------:R-:W0:Y:S01]  /*0200*/  S2UR UR5, SR_CgaCtaId ;  /* 0x00000000000579c3 */ /* 0x000e220000008800 */
[----:B------:R-:W-:Y:S01]  /*0210*/  UMOV UR4, 0x400 ;  /* 0x0000040000047882 */ /* 0x000fe20000000000 */
[----:B------:R-:W-:Y:S01]  /*0220*/  IMAD.IADD R6, R6, 0x1, R9 ;  /* 0x0000000106067824 */ /* 0x000fe200078e0209 */
[----:B0-----:R-:W-:-:S09]  /*0230*/  ULEA UR4, UR5, UR4, 0x18 ;  /* 0x0000000405047291 */ /* 0x001fd2000f8ec0ff */
[----:B--2---:R-:W-:Y:S01]  /*0240*/  @!P0 STS [UR4], R2 ;  /* 0x00000002ff008988 */ /* 0x004fe20008000804 */
[----:B------:R-:W-:Y:S01]  /*0250*/  BAR.SYNC.DEFER_BLOCKING 0x0 ;  /* 0x0000000000007b1d */ /* 0x000fe20000010000 */
[----:B-1----:R-:W-:-:S05]  /*0260*/  ISETP.GE.AND P0, PT, R15, R26, PT ;  /* 0x0000001a0f00720c */ /* 0x002fca0003f06270 */
[----:B------:R-:W0:Y:S01]  /*0270*/  LDS R0, [UR4] ;  /* 0x00000004ff007984 */ /* 0x000e220008000800 */
[----:B------:R-:W1:Y:S02]  /*0280*/  LDCU UR4, c[0x0][0x3ac] ;  /* 0x00007580ff0477ac */ /* 0x000e640008000800 */
[----:B-1----:R-:W-:-:S04]  /*0290*/  ISETP.GE.OR P0, PT, R5, UR4, P0 ;  /* 0x0000000405007c0c */ /* 0x002fc80008706670 */
[----:B0-----:R-:W-:-:S04]  /*02a0*/  ISETP.EQ.OR P0, PT, R0, RZ, P0 ;  /* 0x000000ff0000720c */ /* 0x001fc80000702670 */
[----:B------:R-:W-:-:S13]  /*02b0*/  ISETP.GE.OR P0, PT, R6, R27, P0 ;  /* 0x0000001b0600720c */ /* 0x000fda0000706670 */
[----:B------:R-:W-:Y:S05]  /*02c0*/  @P0 EXIT ;  /* 0x000000000000094d */ /* 0x000fea0003800000 */
[----:B------:R-:W-:Y:S01]  /*02d0*/  IADD3 R7, PT, PT, R26, -0x1, RZ ;  /* 0xffffffff1a077810 */ /* 0x000fe20007ffe0ff */
[----:B------:R-:W0:Y:S01]  /*02e0*/  LDC.64 R18, c[0x0][0x388] ;  /* 0x0000e200ff127b82 */ /* 0x000e220000000a00 */
[C---:B------:R-:W-:Y:S02]  /*02f0*/  VIMNMX R9, PT, PT, R15.reuse, 0x1, !PT ;  /* 0x000000010f097848 */ /* 0x040fe40007fe0100 */
[----:B------:R-:W-:-:S03]  /*0300*/  ISETP.GE.AND P0, PT, R15, R7, PT ;  /* 0x000000070f00720c */ /* 0x000fc60003f06270 */
[----:B------:R-:W-:Y:S02]  /*0310*/  VIADD R9, R9, 0xffffffff ;  /* 0xffffffff09097836 */ /* 0x000fe40000000000 */
[----:B------:R-:W1:Y:S02]  /*0320*/  LDC.64 R16, c[0x0][0x3b8] ;  /* 0x0000ee00ff107b82 */ /* 0x000e640000000a00 */
[----:B------:R-:W-:-:S04]  /*0330*/  IMAD R8, R5, R26, R9 ;  /* 0x0000001a05087224 */ /* 0x000fc800078e0209 */
[----:B------:R-:W-:Y:S02]  /*0340*/  IMAD R21, R8, R27, R6 ;  /* 0x0000001b08157224 */ /* 0x000fe400078e0206 */
[----:B------:R-:W-:-:S04]  /*0350*/  @!P0 VIADD R7, R15, 0x1 ;  /* 0x000000010f078836 */ /* 0x000fc80000000000 */
[----:B------:R-:W-:-:S04]  /*0360*/  IMAD R10, R5, R26, R7 ;  /* 0x0000001a050a7224 */ /* 0x000fc800078e0207 */
[----:B------:R-:W-:Y:S02]  /*0370*/  IMAD R3, R10, R27, R6 ;  /* 0x0000001b0a037224 */ /* 0x000fe400078e0206 */
[----:B0-----:R-:W-:-:S04]  /*0380*/  IMAD.WIDE R20, R21, 0x8, R18 ;  /* 0x0000000815147825 */ /* 0x001fc800078e0212 */
[----:B------:R-:W-:Y:S02]  /*0390*/  IMAD.WIDE R18, R3, 0x8, R18 ;  /* 0x0000000803127825 */ /* 0x000fe400078e0212 */
[----:B------:R-:W2:Y:S04]  /*03a0*/  LDG.E.64.CONSTANT R20, desc[UR6][R20.64] ;  /* 0x0000000614147981 */ /* 0x000ea8000c1e9b00 */
[----:B------:R-:W2:Y:S01]  /*03b0*/  LDG.E.64.CONSTANT R18, desc[UR6][R18.64] ;  /* 0x0000000612127981 */ /* 0x000ea2000c1e9b00 */
[----:B-1----:R-:W-:Y:S01]  /*03c0*/  DADD R16, R16, R16 ;  /* 0x0000000010107229 */ /* 0x002fe20000000010 */
[----:B------:R-:W-:Y:S01]  /*03d0*/  MOV R2, 0x1 ;  /* 0x0000000100027802 */ /* 0x000fe20000000f00 */
[----:B------:R-:W-:Y:S01]  /*03e0*/  IMAD R26, R5, R26, R15 ;  /* 0x0000001a051a7224 */ /* 0x000fe200078e020f */
[----:B------:R-:W-:Y:S03]  /*03f0*/  BSSY.RECONVERGENT B0, `(.L_x_28) ;  /* 0x0000018000007945 */ /* 0x000fe60003800200 */
[----:B------:R-:W0:Y:S01]  /*0400*/  MUFU.RCP64H R3, R17 ;  /* 0x0000001100037308 */ /* 0x000e220000001800 */
[----:B------:R-:W-:Y:S01]  /*0410*/  IMAD R11, R26, R27, R6 ;  /* 0x0000001b1a0b7224 */ /* 0x000fe200078e0206 */
[----:B0-----:R-:W-:-:S08]  /*0420*/  DFMA R12, -R16, R2, 1 ;  /* 0x3ff00000100c742b */ /* 0x001fd00000000102 */
[----:B------:R-:W-:-:S08]  /*0430*/  DFMA R12, R12, R12, R12 ;  /* 0x0000000c0c0c722b */ /* 0x000fd0000000000c */
[----:B------:R-:W-:-:S08]  /*0440*/  DFMA R2, R2, R12, R2 ;  /* 0x0000000c0202722b */ /* 0x000fd00000000002 */
[----:B------:R-:W-:-:S08]  /*0450*/  DFMA R22, -R16, R2, 1 ;  /* 0x3ff000001016742b */ /* 0x000fd00000000102 */
[----:B------:R-:W-:Y:S02]  /*0460*/  DFMA R2, R2, R22, R2 ;  /* 0x000000160202722b */ /* 0x000fe40000000002 */
[----:B--2---:R-:W-:-:S08]  /*0470*/  DADD R12, R18, -R20 ;  /* 0x00000000120c7229 */ /* 0x004fd00000000814 */
[----:B------:R-:W-:Y:S02]  /*0480*/  DMUL R22, R12, R2 ;  /* 0x000000020c167228 */ /* 0x000fe40000000000 */
[----:B------:R-:W-:-:S06]  /*0490*/  FSETP.GEU.AND P1, PT, |R13|, 6.5827683646048100446e-37, PT ;  /* 0x036000000d00780b */ /* 0x000fcc0003f2e200 */
[----:B------:R-:W-:-:S08]  /*04a0*/  DFMA R24, -R16, R22, R12 ;  /* 0x000000161018722b */ /* 0x000fd0000000010c */
[----:B------:R-:W-:-:S10]  /*04b0*/  DFMA R2, R2, R24, R22 ;  /* 0x000000180202722b */ /* 0x000fd40000000016 */
[----:B------:R-:W-:-:S05]  /*04c0*/  FFMA R0, RZ, R17, R3 ;  /* 0x00000011ff007223 */ /* 0x000fca0000000003 */
[----:B------:R-:W-:-:S13]  /*04d0*/  FSETP.GT.AND P0, PT, |R0|, 1.469367938527859385e-39, PT ;  /* 0x001000000000780b */ /* 0x000fda0003f04200 */
[----:B------:R-:W-:Y:S05]  /*04e0*/  @P0 BRA P1, `(.L_x_29) ;  /* 0x0000000000200947 */ /* 0x000fea0000800000 */
[----:B------:R-:W-:Y:S01]  /*04f0*/  IMAD.MOV.U32 R30, RZ, RZ, R12 ;  /* 0x000000ffff1e7224 */ /* 0x000fe200078e000c */
[----:B------:R-:W-:Y:S01]  /*0500*/  MOV R34, R16 ;  /* 0x0000001000227202 */ /* 0x000fe20000000f00 */
[----:B------:R-:W-:Y:S01]  /*0510*/  IMAD.MOV.U32 R31, RZ, RZ, R13 ;  /* 0x000000ffff1f7224 */ /* 0x000fe200078e000d */
[----:B------:R-:W-:Y:S01]  /*0520*/  MOV R0, 0x550 ;  /* 0x0000055000007802 */ /* 0x000fe20000000f00 */
[----:B------:R-:W-:-:S07]  /*0530*/  IMAD.MOV.U32 R35, RZ, RZ, R17 ;  /* 0x000000ffff237224 */ /* 0x000fce00078e0011 */
[----:B------:R-:W-:Y:S05]  /*0540*/  CALL.REL.NOINC `($__internal_3_$__cuda_sm20_div_rn_f64_full) ;  /* 0x0000001c00487944 */ /* 0x000fea0003c00000 */
[----:B------:R-:W-:Y:S01]  /*0550*/  IMAD.MOV.U32 R2, RZ, RZ, R38 ;  /* 0x000000ffff027224 */ /* 0x000fe200078e0026 */
[----:B------:R-:W-:-:S07]  /*0560*/  MOV R3, R39 ;  /* 0x0000002700037202 */ /* 0x000fce0000000f00 */
.L_x_29:
[----:B------:R-:W-:Y:S05]  /*0570*/  BSYNC.RECONVERGENT B0 ;  /* 0x0000000000007941 */ /* 0x000fea0003800200 */
.L_x_28:
[----:B------:R-:W0:Y:S08]  /*0580*/  LDC.64 R28, c[0x0][0x3b0] ;  /* 0x0000ec00ff1c7b82 */ /* 0x000e300000000a00 */
[----:B------:R-:W1:Y:S01]  /*0590*/  LDC.64 R24, c[0x0][0x388] ;  /* 0x0000e200ff187b82 */ /* 0x000e620000000a00 */
[--C-:B0-----:R-:W-:Y:S02]  /*05a0*/  IMAD R12, R5, R28, R28.reuse ;  /* 0x0000001c050c7224 */ /* 0x101fe400078e021c */
[----:B------:R-:W-:-:S03]  /*05b0*/  IMAD.MOV R5, RZ, RZ, -R28 ;  /* 0x000000ffff057224 */ /* 0x000fc600078e0a1c */
[----:B------:R-:W-:Y:S01]  /*05c0*/  IADD3 R13, PT, PT, R15, R12, RZ ;  /* 0x0000000c0f0d7210 */ /* 0x000fe20007ffe0ff */
[----:B------:R-:W-:-:S04]  /*05d0*/  IMAD R14, R5, 0x2, R12 ;  /* 0x00000002050e7824 */ /* 0x000fc800078e020c */
[----:B------:R-:W-:Y:S02]  /*05e0*/  IMAD.IADD R15, R15, 0x1, R14 ;  /* 0x000000010f0f7824 */ /* 0x000fe400078e020e */
[-CC-:B------:R-:W-:Y:S02]  /*05f0*/  IMAD R23, R13, R29.reuse, R6.reuse ;  /* 0x0000001d0d177224 */ /* 0x180fe400078e0206 */
[----:B------:R-:W-:Y:S02]  /*0600*/  IMAD R5, R15, R29, R6 ;  /* 0x0000001d0f057224 */ /* 0x000fe400078e0206 */
[----:B-1----:R-:W-:-:S04]  /*0610*/  IMAD.WIDE R22, R23, 0x8, R24 ;  /* 0x0000000817167825 */ /* 0x002fc800078e0218 */
[----:B------:R-:W-:Y:S02]  /*0620*/  IMAD.WIDE R24, R5, 0x8, R24 ;  /* 0x0000000805187825 */ /* 0x000fe400078e0218 */
[----:B------:R-:W2:Y:S04]  /*0630*/  LDG.E.64.CONSTANT R22, desc[UR6][R22.64] ;  /* 0x0000000616167981 */ /* 0x000ea8000c1e9b00 */
[----:B------:R-:W2:Y:S01]  /*0640*/  LDG.E.64.CONSTANT R24, desc[UR6][R24.64] ;  /* 0x0000000618187981 */ /* 0x000ea2000c1e9b00 */
[----:B------:R-:W0:Y:S01]  /*0650*/  MUFU.RCP64H R5, R17 ;  /* 0x0000001100057308 */ /* 0x000e220000001800 */
[----:B------:R-:W-:Y:S01]  /*0660*/  IMAD.MOV.U32 R4, RZ, RZ, 0x1 ;  /* 0x00000001ff047424 */ /* 0x000fe200078e00ff */
[----:B------:R-:W-:Y:S05]  /*0670*/  BSSY.RECONVERGENT B0, `(.L_x_30) ;  /* 0x0000016000007945 */ /* 0x000fea0003800200 */
        /* <DEDUP_REMOVED lines=13> */
[----:B------:R-:W-:Y:S01]  /*0750*/  MOV R30, R28 ;  /* 0x0000001c001e7202 */ /* 0x000fe20000000f00 */
[----:B------:R-:W-:Y:S01]  /*0760*/  IMAD.MOV.U32 R31, RZ, RZ, R29 ;  /* 0x000000ffff1f7224 */ /* 0x000fe200078e001d */
[----:B------:R-:W-:Y:S01]  /*0770*/  MOV R35, R17 ;  /* 0x0000001100237202 */ /* 0x000fe20000000f00 */
[----:B------:R-:W-:Y:S01]  /*0780*/  IMAD.MOV.U32 R34, RZ, RZ, R16 ;  /* 0x000000ffff227224 */ /* 0x000fe200078e0010 */
[----:B------:R-:W-:-:S07]  /*0790*/  MOV R0, 0x7b0 ;  /* 0x000007b000007802 */ /* 0x000fce0000000f00 */
[----:B------:R-:W-:Y:S05]  /*07a0*/  CALL.REL.NOINC `($__internal_3_$__cuda_sm20_div_rn_f64_full) ;  /* 0x0000001800b07944 */ /* 0x000fea0003c00000 */
[----:B------:R-:W-:Y:S02]  /*07b0*/  IMAD.MOV.U32 R4, RZ, RZ, R38 ;  /* 0x000000ffff047224 */ /* 0x000fe400078e0026 */
[----:B------:R-:W-:-:S07]  /*07c0*/  IMAD.MOV.U32 R5, RZ, RZ, R39 ;  /* 0x000000ffff057224 */ /* 0x000fce00078e0027 */
.L_x_31:
[----:B------:R-:W-:Y:S05]  /*07d0*/  BSYNC.RECONVERGENT B0 ;  /* 0x0000000000007941 */ /* 0x000fea0003800200 */
.L_x_30:
[----:B------:R-:W0:Y:S01]  /*07e0*/  LDC R31, c[0x0][0x3b4] ;  /* 0x0000ed00ff1f7b82 */ /* 0x000e220000000800 */
[----:B------:R-:W-:-:S05]  /*07f0*/  VIMNMX.U32 R44, PT, PT, R6, 0x1, !PT ;  /* 0x00000001062c7848 */ /* 0x000fca0007fe0000 */
[----:B------:R-:W-:Y:S02]  /*0800*/  VIADD R44, R44, 0xffffffff ;  /* 0xffffffff2c2c7836 */ /* 0x000fe40000000000 */
[----:B------:R-:W1:Y:S01]  /*0810*/  LDC.64 R28, c[0x0][0x388] ;  /* 0x0000e200ff1c7b82 */ /* 0x000e620000000a00 */
[----:B0-----:R-:W-:Y:S01]  /*0820*/  IADD3 R45, PT, PT, R31, -0x1, RZ ;  /* 0xffffffff1f2d7810 */ /* 0x001fe20007ffe0ff */
[----:B------:R-:W-:-:S03]  /*0830*/  IMAD R27, R26, R31, R44 ;  /* 0x0000001f1a1b7224 */ /* 0x000fc600078e022c */
[----:B------:R-:W-:-:S13]  /*0840*/  ISETP.GE.U32.AND P0, PT, R6, R45, PT ;  /* 0x0000002d0600720c */ /* 0x000fda0003f06070 */
[----:B------:R-:W-:-:S04]  /*0850*/  @!P0 VIADD R45, R6, 0x1 ;  /* 0x00000001062d8836 */ /* 0x000fc80000000000 */
[----:B------:R-:W-:Y:S02]  /*0860*/  IMAD R31, R26, R31, R45 ;  /* 0x0000001f1a1f7224 */ /* 0x000fe400078e022d */
[----:B-1----:R-:W-:-:S04]  /*0870*/  IMAD.WIDE R26, R27, 0x8, R28 ;  /* 0x000000081b1a7825 */ /* 0x002fc800078e021c */
[----:B------:R-:W-:Y:S02]  /*0880*/  IMAD.WIDE R28, R31, 0x8, R28 ;  /* 0x000000081f1c7825 */ /* 0x000fe400078e021c */
[----:B------:R-:W2:Y:S04]  /*0890*/  LDG.E.64.CONSTANT R26, desc[UR6][R26.64] ;  /* 0x000000061a1a7981 */ /* 0x000ea8000c1e9b00 */
[----:B------:R-:W2:Y:S01]  /*08a0*/  LDG.E.64.CONSTANT R28, desc[UR6][R28.64] ;  /* 0x000000061c1c7981 */ /* 0x000ea2000c1e9b00 */
[----:B------:R-:W0:Y:S01]  /*08b0*/  MUFU.RCP64H R31, R17 ;  /* 0x00000011001f7308 */ /* 0x000e220000001800 */
[----:B------:R-:W-:Y:S01]  /*08c0*/  MOV R30, 0x1 ;  /* 0x00000001001e7802 */ /* 0x000fe20000000f00 */
        /* <DEDUP_REMOVED lines=22> */
.L_x_33:
[----:B------:R-:W-:Y:S05]  /*0a30*/  BSYNC.RECONVERGENT B0 ;  /* 0x0000000000007941 */ /* 0x000fea0003800200 */
.L_x_32:
[----:B------:R-:W0:Y:S02]  /*0a40*/  LDC.64 R32, c[0x0][0x3b8] ;  /* 0x0000ee00ff207b82 */ /* 0x000e240000000a00 */
[----:B0-----:R-:W-:-:S06]  /*0a50*/  DMUL R32, R32, R32 ;  /* 0x0000002020207228 */ /* 0x001fcc0000000000 */
[----:B------:R-:W0:Y:S04]  /*0a60*/  MUFU.RCP64H R17, R33 ;  /* 0x0000002100117308 */ /* 0x000e280000001800 */
[----:B------:R-:W-:-:S05]  /*0a70*/  VIADD R16, R33, 0x300402 ;  /* 0x0030040221107836 */ /* 0x000fca0000000000 */
[----:B------:R-:W-:Y:S01]  /*0a80*/  FSETP.GEU.AND P0, PT, |R16|, 5.8789094863358348022e-39, PT ;  /* 0x004004021000780b */ /* 0x000fe20003f0e200 */
[----:B0-----:R-:W-:-:S08]  /*0a90*/  DFMA R34, -R32, R16, 1 ;  /* 0x3ff000002022742b */ /* 0x001fd00000000110 */
[----:B------:R-:W-:-:S08]  /*0aa0*/  DFMA R34, R34, R34, R34 ;  /* 0x000000222222722b */ /* 0x000fd00000000022 */
[----:B------:R-:W-:-:S08]  /*0ab0*/  DFMA R34, R16, R34, R16 ;  /* 0x000000221022722b */ /* 0x000fd00000000010 */
[----:B------:R-:W-:-:S08]  /*0ac0*/  DFMA R36, -R32, R34, 1 ;  /* 0x3ff000002024742b */ /* 0x000fd00000000122 */
[----:B------:R-:W-:Y:S01]  /*0ad0*/  DFMA R16, R34, R36, R34 ;  /* 0x000000242210722b */ /* 0x000fe20000000022 */
[----:B------:R-:W-:Y:S10]  /*0ae0*/  @P0 BRA `(.L_x_34) ;  /* 0x0000000000180947 */ /* 0x000ff40003800000 */
[----:B------:R-:W-:-:S05]  /*0af0*/  LOP3.LUT R0, R33, 0x7fffffff, RZ, 0xc0, !PT ;  /* 0x7fffffff21007812 */ /* 0x000fca00078ec0ff */
[----:B------:R-:W-:Y:S01]  /*0b00*/  VIADD R34, R0, 0xfff00000 ;  /* 0xfff0000000227836 */ /* 0x000fe20000000000 */
[----:B------:R-:W-:-:S07]  /*0b10*/  MOV R0, 0xb30 ;  /* 0x00000b3000007802 */ /* 0x000fce0000000f00 */
[----:B------:R-:W-:Y:S05]  /*0b20*/  CALL.REL.NOINC `($__internal_2_$__cuda_sm20_dblrcp_rn_slowpath_v3) ;  /* 0x0000001400307944 */ /* 0x000fea0003c00000 */
[----:B------:R-:W-:Y:S01]  /*0b30*/  MOV R16, R32 ;  /* 0x0000002000107202 */ /* 0x000fe20000000f00 */
[----:B------:R-:W-:-:S07]  /*0b40*/  IMAD.MOV.U32 R17, RZ, RZ, R33 ;  /* 0x000000ffff117224 */ /* 0x000fce00078e0021 */
.L_x_34:
[----:B------:R-:W0:Y:S01]  /*0b50*/  LDC.64 R32, c[0x0][0x388] ;  /* 0x0000e200ff207b82 */ /* 0x000e220000000a00 */
[----:B------:R-:W1:Y:S01]  /*0b60*/  LDCU UR4, c[0x0][0x3b4] ;  /* 0x00007680ff0477ac */ /* 0x000e620008000800 */
[C-C-:B------:R-:W-:Y:S01]  /*0b70*/  IMAD.IADD R39, R7.reuse, 0x1, R12.reuse ;  /* 0x0000000107277824 */ /* 0x140fe200078e020c */
[----:B------:R-:W-:Y:S01]  /*0b80*/  IADD3 R7, PT, PT, R7, R14, RZ ;  /* 0x0000000e07077210 */ /* 0x000fe20007ffe0ff */
[C---:B------:R-:W-:Y:S02]  /*0b90*/  IMAD.IADD R41, R9.reuse, 0x1, R12 ;  /* 0x0000000109297824 */ /* 0x040fe400078e020c */
[----:B------:R-:W-:Y:S02]  /*0ba0*/  IMAD.IADD R9, R9, 0x1, R14 ;  /* 0x0000000109097824 */ /* 0x000fe400078e020e */
[--C-:B-1----:R-:W-:Y:S02]  /*0bb0*/  IMAD R35, R39, UR4, R6.reuse ;  /* 0x0000000427237c24 */ /* 0x102fe4000f8e0206 */
[----:B------:R-:W-:-:S02]  /*0bc0*/  IMAD R37, R7, UR4, R6 ;  /* 0x0000000407257c24 */ /* 0x000fc4000f8e0206 */
[----:B0-----:R-:W-:-:S04]  /*0bd0*/  IMAD.WIDE R34, R35, 0x8, R32 ;  /* 0x0000000823227825 */ /* 0x001fc800078e0220 */
[----:B------:R-:W-:Y:S02]  /*0be0*/  IMAD.WIDE R36, R37, 0x8, R32 ;  /* 0x0000000825247825 */ /* 0x000fe400078e0220 */
[----:B------:R-:W2:Y:S02]  /*0bf0*/  LDG.E.64.CONSTANT R34, desc[UR6][R34.64] ;  /* 0x0000000622227981 */ /* 0x000ea4000c1e9b00 */
[--C-:B------:R-:W-:Y:S02]  /*0c00*/  IMAD R49, R41, UR4, R6.reuse ;  /* 0x0000000429317c24 */ /* 0x100fe4000f8e0206 */
[----:B------:R-:W2:Y:S01]  /*0c10*/  LDG.E.64.CONSTANT R36, desc[UR6][R36.64] ;  /* 0x0000000624247981 */ /* 0x000ea2000c1e9b00 */
[----:B------:R-:W-:Y:S02]  /*0c20*/  IMAD R53, R9, UR4, R6 ;  /* 0x0000000409357c24 */ /* 0x000fe4000f8e0206 */
[----:B------:R-:W-:-:S05]  /*0c30*/  IMAD.WIDE R48, R49, 0x8, R32 ;  /* 0x0000000831307825 */ /* 0x000fca00078e0220 */
[----:B------:R-:W3:Y:S01]  /*0c40*/  LDG.E.64.CONSTANT R46, desc[UR6][R48.64] ;  /* 0x00000006302e7981 */ /* 0x000ee2000c1e9b00 */
[----:B------:R-:W-:-:S05]  /*0c50*/  IMAD.WIDE R52, R53, 0x8, R32 ;  /* 0x0000000835347825 */ /* 0x000fca00078e0220 */
[----:B------:R-:W4:Y:S01]  /*0c60*/  LDG.E.64.CONSTANT R42, desc[UR6][R52.64] ;  /* 0x00000006342a7981 */ /* 0x000f22000c1e9b00 */
[--C-:B------:R-:W-:Y:S01]  /*0c70*/  IMAD R0, R10, UR4, R45.reuse ;  /* 0x000000040a007c24 */ /* 0x100fe2000f8e022d */
[----:B--2---:R-:W-:Y:S01]  /*0c80*/  DADD R50, R34, R36 ;  /* 0x0000000022327229 */ /* 0x004fe20000000024 */
[----:B------:R-:W-:-:S07]  /*0c90*/  IMAD R35, R13, UR4, R45 ;  /* 0x000000040d237c24 */ /* 0x000fce000f8e022d */
[----:B---3--:R-:W-:Y:S01]  /*0ca0*/  DADD R46, R50, R46 ;  /* 0x00000000322e7229 */ /* 0x008fe2000000002e */
[----:B------:R-:W-:-:S05]  /*0cb0*/  IMAD.WIDE R50, R0, 0x8, R32 ;  /* 0x0000000800327825 */ /* 0x000fca00078e0220 */
[----:B------:R0:W2:Y:S02]  /*0cc0*/  LDG.E.64.CONSTANT R36, desc[UR6][R50.64] ;  /* 0x0000000632247981 */ /* 0x0000a4000c1e9b00 */
[----:B----4-:R-:W-:Y:S01]  /*0cd0*/  DADD R46, R46, R42 ;  /* 0x000000002e2e7229 */ /* 0x010fe2000000002a */
[----:B------:R-:W-:-:S04]  /*0ce0*/  IMAD.WIDE R42, R35, 0x8, R32 ;  /* 0x00000008232a7825 */ /* 0x000fc800078e0220 */
[----:B------:R-:W-:Y:S02]  /*0cf0*/  IMAD R35, R15, UR4, R45 ;  /* 0x000000040f237c24 */ /* 0x000fe4000f8e022d */
[----:B------:R-:W3:Y:S02]  /*0d00*/  LDG.E.64.CONSTANT R42, desc[UR6][R42.64] ;  /* 0x000000062a2a7981 */ /* 0x000ee4000c1e9b00 */
[----:B------:R-:W-:-:S06]  /*0d10*/  IMAD.WIDE R34, R35, 0x8, R32 ;  /* 0x0000000823227825 */ /* 0x000fcc00078e0220 */
[----:B------:R-:W4:Y:S01]  /*0d20*/  LDG.E.64.CONSTANT R34, desc[UR6][R34.64] ;  /* 0x0000000622227981 */ /* 0x000f22000c1e9b00 */
[--C-:B------:R-:W-:Y:S01]  /*0d30*/  IMAD R49, R39, UR4, R45.reuse ;  /* 0x0000000427317c24 */ /* 0x100fe2000f8e022d */
[----:B------:R-:W-:Y:S01]  /*0d40*/  DADD R18, R18, R20 ;  /* 0x0000000012127229 */ /* 0x000fe20000000014 */
[----:B0-----:R-:W-:Y:S02]  /*0d50*/  IMAD R51, R41, UR4, R45 ;  /* 0x0000000429337c24 */ /* 0x001fe4000f8e022d */
[----:B------:R-:W-:-:S06]  /*0d60*/  IMAD.WIDE R48, R49, 0x8, R32 ;  /* 0x0000000831307825 */ /* 0x000fcc00078e0220 */
[----:B------:R-:W5:Y:S01]  /*0d70*/  LDG.E.64.CONSTANT R48, desc[UR6][R48.64] ;  /* 0x0000000630307981 */ /* 0x000f62000c1e9b00 */
[----:B--2---:R-:W-:Y:S01]  /*0d80*/  DADD R36, R46, R36 ;  /* 0x000000002e247229 */ /* 0x004fe20000000024 */
[----:B------:R-:W-:-:S04]  /*0d90*/  IMAD R47, R8, UR4, R45 ;  /* 0x00000004082f7c24 */ /* 0x000fc8000f8e022d */
[----:B------:R-:W-:-:S03]  /*0da0*/  IMAD.WIDE R46, R47, 0x8, R32 ;  /* 0x000000082f2e7825 */ /* 0x000fc600078e0220 */
[----:B---3--:R-:W-:Y:S01]  /*0db0*/  DADD R42, R36, R42 ;  /* 0x00000000242a7229 */ /* 0x008fe2000000002a */
[----:B------:R-:W-:Y:S02]  /*0dc0*/  IMAD R37, R10, UR4, R44 ;  /* 0x000000040a257c24 */ /* 0x000fe4000f8e022c */
[----:B------:R-:W2:Y:S05]  /*0dd0*/  LDG.E.64.CONSTANT R46, desc[UR6][R46.64] ;  /* 0x000000062e2e7981 */ /* 0x000eaa000c1e9b00 */
[----:B----4-:R-:W-:Y:S01]  /*0de0*/  DADD R20, R42, R34 ;  /* 0x000000002a147229 */ /* 0x010fe20000000022 */
[----:B------:R-:W-:-:S04]  /*0df0*/  IMAD.WIDE R34, R51, 0x8, R32 ;  /* 0x0000000833227825 */ /* 0x000fc800078e0220 */
[----:B------:R-:W-:Y:S02]  /*0e00*/  IMAD.WIDE R36, R37, 0x8, R32 ;  /* 0x0000000825247825 */ /* 0x000fe400078e0220 */
[----:B------:R-:W5:Y:S02]  /*0e10*/  LDG.E.64.CONSTANT R34, desc[UR6][R34.64] ;  /* 0x0000000622227981 */ /* 0x000f64000c1e9b00 */
[----:B------:R-:W-:Y:S02]  /*0e20*/  IMAD R43, R9, UR4, R45 ;  /* 0x00000004092b7c24 */ /* 0x000fe4000f8e022d */
[----:B------:R-:W3:Y:S02]  /*0e30*/  LDG.E.64.CONSTANT R36, desc[UR6][R36.64] ;  /* 0x0000000624247981 */ /* 0x000ee4000c1e9b00 */
[----:B------:R-:W-:-:S06]  /*0e40*/  IMAD.WIDE R42, R43, 0x8, R32 ;  /* 0x000000082b2a7825 */ /* 0x000fcc00078e0220 */
[----:B------:R-:W4:Y:S01]  /*0e50*/  LDG.E.64.CONSTANT R42, desc[UR6][R42.64] ;  /* 0x000000062a2a7981 */ /* 0x000f22000c1e9b00 */
[----:B------:R-:W-:Y:S01]  /*0e60*/  DADD R18, R22, R18 ;  /* 0x0000000016127229 */ /* 0x000fe20000000012 */
[----:B------:R-:W-:-:S04]  /*0e70*/  IMAD R23, R7, UR4, R45 ;  /* 0x0000000407177c24 */ /* 0x000fc8000f8e022d */
[----:B------:R-:W-:-:S04]  /*0e80*/  IMAD.WIDE R22, R23, 0x8, R32 ;  /* 0x0000000817167825 */ /* 0x000fc800078e0220 */
[--C-:B------:R-:W-:Y:S02]  /*0e90*/  IMAD R39, R39, UR4, R44.reuse ;  /* 0x0000000427277c24 */ /* 0x100fe4000f8e022c */
[----:B------:R-:W-:Y:S02]  /*0ea0*/  IMAD R41, R41, UR4, R44 ;  /* 0x0000000429297c24 */ /* 0x000fe4000f8e022c */
[----:B------:R-:W-:-:S04]  /*0eb0*/  IMAD.WIDE R38, R39, 0x8, R32 ;  /* 0x0000000827267825 */ /* 0x000fc800078e0220 */
[--C-:B------:R-:W-:Y:S02]  /*0ec0*/  IMAD R45, R9, UR4, R44.reuse ;  /* 0x00000004092d7c24 */ /* 0x100fe4000f8e022c */
[----:B------:R-:W-:-:S04]  /*0ed0*/  IMAD R7, R7, UR4, R44 ;  /* 0x0000000407077c24 */ /* 0x000fc8000f8e022c */
[----:B------:R-:W-:-:S06]  /*0ee0*/  IMAD.WIDE R6, R7, 0x8, R32 ;  /* 0x0000000807067825 */ /* 0x000fcc00078e0220 */
[----:B------:R-:W4:Y:S01]  /*0ef0*/  LDG.E.64.CONSTANT R6, desc[UR6][R6.64] ;  /* 0x0000000606067981 */ /* 0x000f22000c1e9b00 */
[----:B--2---:R-:W-:Y:S01]  /*0f00*/  DADD R20, R20, R46 ;  /* 0x0000000014147229 */ /* 0x004fe2000000002e */
[----:B------:R-:W-:Y:S02]  /*0f10*/  IMAD R47, R13, UR4, R44 ;  /* 0x000000040d2f7c24 */ /* 0x000fe4000f8e022c */
[----:B------:R0:W2:Y:S02]  /*0f20*/  LDG.E.64.CONSTANT R12, desc[UR6][R22.64] ;  /* 0x00000006160c7981 */ /* 0x0000a4000c1e9b00 */
[----:B------:R-:W-:Y:S01]  /*0f30*/  IMAD.WIDE R46, R47, 0x8, R32 ;  /* 0x000000082f2e7825 */ /* 0x000fe200078e0220 */
[----:B-----5:R-:W-:-:S03]  /*0f40*/  DADD R34, R48, R34 ;  /* 0x0000000030227229 */ /* 0x020fc60000000022 */
[----:B------:R-:W-:Y:S01]  /*0f50*/  IMAD R49, R15, UR4, R44 ;  /* 0x000000040f317c24 */ /* 0x000fe2000f8e022c */
[----:B---3--:R-:W-:Y:S01]  /*0f60*/  DADD R36, R20, R36 ;  /* 0x0000000014247229 */ /* 0x008fe20000000024 */
[----:B------:R-:W3:Y:S01]  /*0f70*/  LDG.E.64.CONSTANT R14, desc[UR6][R46.64] ;  /* 0x000000062e0e7981 */ /* 0x000ee2000c1e9b00 */
[----:B0-----:R-:W-:-:S03]  /*0f80*/  IMAD.WIDE R22, R41, 0x8, R32 ;  /* 0x0000000829167825 */ /* 0x001fc600078e0220 */
[----:B------:R0:W5:Y:S01]  /*0f90*/  LDG.E.64.CONSTANT R20, desc[UR6][R38.64] ;  /* 0x0000000626147981 */ /* 0x000162000c1e9b00 */
[--C-:B------:R-:W-:Y:S01]  /*0fa0*/  IMAD.WIDE R40, R11, 0x8, R32.reuse ;  /* 0x000000080b287825 */ /* 0x100fe200078e0220 */
[----:B----4-:R-:W-:Y:S02]  /*0fb0*/  DADD R42, R34, R42 ;  /* 0x00000000222a7229 */ /* 0x010fe4000000002a */
[----:B------:R-:W4:Y:S01]  /*0fc0*/  LDG.E.64.CONSTANT R22, desc[UR6][R22.64] ;  /* 0x0000000616167981 */ /* 0x000f22000c1e9b00 */
[----:B------:R-:W-:-:S03]  /*0fd0*/  IMAD.WIDE R48, R49, 0x8, R32 ;  /* 0x0000000831307825 */ /* 0x000fc600078e0220 */
[----:B------:R-:W4:Y:S01]  /*0fe0*/  LDG.E.64.CONSTANT R40, desc[UR6][R40.64] ;  /* 0x0000000628287981 */ /* 0x000f22000c1e9b00 */
[----:B------:R-:W-:-:S03]  /*0ff0*/  IMAD R35, R8, UR4, R44 ;  /* 0x0000000408237c24 */ /* 0x000fc6000f8e022c */
[----:B------:R-:W4:Y:S01]  /*1000*/  LDG.E.64.CONSTANT R8, desc[UR6][R48.64] ;  /* 0x0000000630087981 */ /* 0x000f22000c1e9b00 */
[----:B------:R-:W-:-:S04]  /*1010*/  IMAD.WIDE R34, R35, 0x8, R32 ;  /* 0x0000000823227825 */ /* 0x000fc800078e0220 */
[----:B0-----:R-:W-:Y:S02]  /*1020*/  IMAD.WIDE R38, R45, 0x8, R32 ;  /* 0x000000082d267825 */ /* 0x001fe400078e0220 */
[----:B------:R-:W4:Y:S04]  /*1030*/  LDG.E.64.CONSTANT R34, desc[UR6][R34.64] ;  /* 0x0000000622227981 */ /* 0x000f28000c1e9b00 */
[----:B------:R-:W4:Y:S01]  /*1040*/  LDG.E.64.CONSTANT R38, desc[UR6][R38.64] ;  /* 0x0000000626267981 */ /* 0x000f22000c1e9b00 */
[----:B------:R-:W-:Y:S01]  /*1050*/  DADD R18, R24, R18 ;  /* 0x0000000018127229 */ /* 0x000fe20000000012 */
[----:B------:R-:W-:Y:S01]  /*1060*/  UMOV UR4, 0x11111111 ;  /* 0x1111111100047882 */ /* 0x000fe20000000000 */
[----:B------:R-:W-:-:S06]  /*1070*/  UMOV UR5, 0x40111111 ;  /* 0x4011111100057882 */ /* 0x000fcc0000000000 */
[----:B------:R-:W-:-:S08]  /*1080*/  DADD R18, R28, R18 ;  /* 0x000000001c127229 */ /* 0x000fd00000000012 */
[----:B------:R-:W-:Y:S01]  /*1090*/  DADD R18, R26, R18 ;  /* 0x000000001a127229 */ /* 0x000fe20000000012 */
[----:B------:R-:W-:Y:S01]  /*10a0*/  BSSY.RECONVERGENT B0, `(.L_x_35) ;  /* 0x0000089000007945 */ /* 0x000fe20003800200 */
[----:B--2---:R-:W-:Y:S02]  /*10b0*/  DADD R12, R42, R12 ;  /* 0x000000002a0c7229 */ /* 0x004fe4000000000c */
[----:B---3--:R-:W-:-:S06]  /*10c0*/  DADD R14, R36, R14 ;  /* 0x00000000240e7229 */ /* 0x008fcc000000000e */
[----:B-----5:R-:W-:-:S08]  /*10d0*/  DADD R12, R12, R20 ;  /* 0x000000000c0c7229 */ /* 0x020fd00000000014 */
[----:B----4-:R-:W-:Y:S02]  /*10e0*/  DADD R12, R12, R22 ;  /* 0x000000000c0c7229 */ /* 0x010fe40000000016 */
[----:B------:R-:W-:Y:S02]  /*10f0*/  DMUL R40, R40, -UR4 ;  /* 0x8000000428287c28 */ /* 0x000fe40008000000 */
[----:B------:R-:W-:Y:S02]  /*1100*/  DADD R8, R14, R8 ;  /* 0x000000000e087229 */ /* 0x000fe40000000008 */
[----:B------:R-:W-:Y:S01]  /*1110*/  DMUL R14, R4, R4 ;  /* 0x00000004040e7228 */ /* 0x000fe20000000000 */
[----:B------:R-:W-:Y:S01]  /*1120*/  UMOV UR4, 0xddddddde ;  /* 0xddddddde00047882 */ /* 0x000fe20000000000 */
[----:B------:R-:W-:Y:S02]  /*1130*/  UMOV UR5, 0x3fdddddd ;  /* 0x3fdddddd00057882 */ /* 0x000fe40000000000 */
[----:B------:R-:W-:-:S02]  /*1140*/  DFMA R18, R18, UR4, R40 ;  /* 0x0000000412127c2b */ /* 0x000fc40008000028 */
[----:B------:R-:W-:Y:S02]  /*1150*/  DADD R8, R8, R34 ;  /* 0x0000000008087229 */ /* 0x000fe40000000022 */
[----:B------:R-:W-:Y:S02]  /*1160*/  DADD R12, R12, R38 ;  /* 0x000000000c0c7229 */ /* 0x000fe40000000026 */
[----:B------:R-:W-:Y:S01]  /*1170*/  DFMA R14, R2, R2, R14 ;  /* 0x00000002020e722b */ /* 0x000fe2000000000e */
[----:B------:R-:W-:Y:S01]  /*1180*/  UMOV UR4, 0x9999999a ;  /* 0x9999999a00047882 */ /* 0x000fe20000000000 */
[----:B------:R-:W-:Y:S02]  /*1190*/  UMOV UR5, 0x3fb99999 ;  /* 0x3fb9999900057882 */ /* 0x000fe40000000000 */
[----:B------:R-:W-:Y:S02]  /*11a0*/  DFMA R18, R8, UR4, R18 ;  /* 0x0000000408127c2b */ /* 0x000fe40008000012 */
[----:B------:R-:W-:-:S02]  /*11b0*/  DADD R6, R12, R6 ;  /* 0x000000000c067229 */ /* 0x000fc40000000006 */
[----:B------:R-:W-:Y:S01]  /*11c0*/  DFMA R8, R30, R30, R14 ;  /* 0x0000001e1e08722b */ /* 0x000fe2000000000e */
[----:B------:R-:W-:Y:S01]  /*11d0*/  UMOV UR4, 0x11111111 ;  /* 0x1111111100047882 */ /* 0x000fe20000000000 */
[----:B------:R-:W-:-:S04]  /*11e0*/  UMOV UR5, 0x3fa11111 ;  /* 0x3fa1111100057882 */ /* 0x000fc80000000000 */
[----:B------:R-:W-:Y:S01]  /*11f0*/  DFMA R6, R6, UR4, R18 ;  /* 0x0000000406067c2b */ /* 0x000fe20008000012 */
[----:B------:R-:W-:Y:S01]  /*1200*/  UMOV UR4, 0xa0b5ed8d ;  /* 0xa0b5ed8d00047882 */ /* 0x000fe20000000000 */
[----:B------:R-:W-:Y:S02]  /*1210*/  UMOV UR5, 0x3eb0c6f7 ;  /* 0x3eb0c6f700057882 */ /* 0x000fe40000000000 */
[----:B------:R-:W-:Y:S01]  /*1220*/  DSETP.GTU.AND P0, PT, R8, UR4, PT ;  /* 0x0000000408007e2a */ /* 0x000fe2000bf0c000 */
[----:B------:R-:W-:Y:S01]  /*1230*/  MOV R12, 0x0 ;  /* 0x00000000000c7802 */ /* 0x000fe20000000f00 */
[----:B------:R-:W-:Y:S02]  /*1240*/  IMAD.MOV.U32 R13, RZ, RZ, 0x40440000 ;  /* 0x40440000ff0d7424 */ /* 0x000fe400078e00ff */
[----:B------:R-:W-:-:S10]  /*1250*/  DMUL R6, R6, R16 ;  /* 0x0000001006067228 */ /* 0x000fd40000000000 */
[----:B------:R-:W-:Y:S05]  /*1260*/  @!P0 BRA `(.L_x_36) ;  /* 0x0000000400b08947 */ /* 0x000fea0003800000 */
[----:B------:R-:W-:Y:S01]  /*1270*/  DADD R12, -RZ, |R2| ;  /* 0x00000000ff0c7229 */ /* 0x000fe20000000502 */
[----:B------:R-:W-:Y:S01]  /*1280*/  BSSY.RECONVERGENT B1, `(.L_x_37) ;  /* 0x0000003000017945 */ /* 0x000fe20003800200 */
[----:B------:R-:W-:-:S09]  /*1290*/  MOV R0, 0x12b0 ;  /* 0x000012b000007802 */ /* 0x000fd20000000f00 */
[----:B------:R-:W-:Y:S05]  /*12a0*/  CALL.REL.NOINC `($_Z14phi_DBA_kernelILi4ELi4ELi4EEvPiPdS1_S1_S1_iiiid$__internal_accurate_pow) ;  /* 0x00000014005c7944 */ /* 0x000fea0003c00000 */
[----:B------:R-:W-:Y:S05]  /*12b0*/  BSYNC.RECONVERGENT B1 ;  /* 0x0000000000017941 */ /* 0x000fea0003800200 */
.L_x_37:
[C---:B------:R-:W-:Y:S01]  /*12c0*/  DADD R12, R2.reuse, 4 ;  /* 0x40100000020c7429 */ /* 0x040fe20000000000 */
[----:B------:R-:W-:Y:S01]  /*12d0*/  BSSY.RECONVERGENT B1, `(.L_x_38) ;  /* 0x0000012000017945 */ /* 0x000fe20003800200 */
[C---:B------:R-:W-:Y:S02]  /*12e0*/  DSETP.NEU.AND P1, PT, R2.reuse, RZ, PT ;  /* 0x000000ff0200722a */ /* 0x040fe40003f2d000 */
[----:B------:R-:W-:Y:S02]  /*12f0*/  DADD R14, -RZ, |R4| ;  /* 0x00000000ff0e7229 */ /* 0x000fe40000000504 */
[----:B------:R-:W-:-:S04]  /*1300*/  DSETP.NEU.AND P0, PT, R2, 1, PT ;  /* 0x3ff000000200742a */ /* 0x000fc80003f0d000 */
[----:B------:R-:W-:-:S04]  /*1310*/  LOP3.LUT R12, R13, 0x7ff00000, RZ, 0xc0, !PT ;  /* 0x7ff000000d0c7812 */ /* 0x000fc800078ec0ff */
[----:B------:R-:W-:Y:S01]  /*1320*/  ISETP.NE.AND P2, PT, R12, 0x7ff00000, PT ;  /* 0x7ff000000c00780c */ /* 0x000fe20003f45270 */
[----:B------:R-:W-:Y:S01]  /*1330*/  IMAD.MOV.U32 R12, RZ, RZ, R14 ;  /* 0x000000ffff0c7224 */ /* 0x000fe200078e000e */
[----:B------:R-:W-:Y:S01]  /*1340*/  MOV R13, R15 ;  /* 0x0000000f000d7202 */ /* 0x000fe20000000f00 */
[----:B------:R-:W-:Y:S02]  /*1350*/  IMAD.MOV.U32 R14, RZ, RZ, R10 ;  /* 0x000000ffff0e7224 */ /* 0x000fe400078e000a */
[----:B------:R-:W-:Y:S01]  /*1360*/  IMAD.MOV.U32 R15, RZ, RZ, R17 ;  /* 0x000000ffff0f7224 */ /* 0x000fe200078e0011 */
[----:B------:R-:W-:-:S07]  /*1370*/  @!P1 CS2R R14, SRZ ;  /* 0x00000000000e9805 */ /* 0x000fce000001ff00 */
[----:B------:R-:W-:Y:S05]  /*1380*/  @P2 BRA `(.L_x_39) ;  /* 0x0000000000182947 */ /* 0x000fea0003800000 */
[----:B------:R-:W-:-:S14]  /*1390*/  DSETP.NAN.AND P1, PT, R2, R2, PT ;  /* 0x000000020200722a */ /* 0x000fdc0003f28000 */
[----:B------:R-:W-:Y:S01]  /*13a0*/  @P1 DADD R14, R2, 4 ;  /* 0x40100000020e1429 */ /* 0x000fe20000000000 */
[----:B------:R-:W-:Y:S10]  /*13b0*/  @P1 BRA `(.L_x_39) ;  /* 0x00000000000c1947 */ /* 0x000ff40003800000 */
[----:B------:R-:W-:-:S14]  /*13c0*/  DSETP.NEU.AND P1, PT, |R2|, +INF , PT ;  /* 0x7ff000000200742a */ /* 0x000fdc0003f2d200 */
[----:B------:R-:W-:Y:S01]  /*13d0*/  @!P1 MOV R14, 0x0 ;  /* 0x00000000000e9802 */ /* 0x000fe20000000f00 */
[----:B------:R-:W-:-:S07]  /*13e0*/  @!P1 IMAD.MOV.U32 R15, RZ, RZ, 0x7ff00000 ;  /* 0x7ff00000ff0f9424 */ /* 0x000fce00078e00ff */
.L_x_39:
[----:B------:R-:W-:Y:S05]  /*13f0*/  BSYNC.RECONVERGENT B1 ;  /* 0x0000000000017941 */ /* 0x000fea0003800200 */
.L_x_38:
[----:B------:R-:W-:Y:S01]  /*1400*/  BSSY.RECONVERGENT B1, `(.L_x_40) ;  /* 0x0000005000017945 */ /* 0x000fe20003800200 */
[----:B------:R-:W-:Y:S02]  /*1410*/  FSEL R2, R14, RZ, P0 ;  /* 0x000000ff0e027208 */ /* 0x000fe40000000000 */
[----:B------:R-:W-:Y:S02]  /*1420*/  FSEL R3, R15, 1.875, P0 ;  /* 0x3ff000000f037808 */ /* 0x000fe40000000000 */
[----:B------:R-:W-:-:S07]  /*1430*/  MOV R0, 0x1450 ;  /* 0x0000145000007802 */ /* 0x000fce0000000f00 */
[----:B------:R-:W-:Y:S05]  /*1440*/  CALL.REL.NOINC `($_Z14phi_DBA_kernelILi4ELi4ELi4EEvPiPdS1_S1_S1_iiiid$__internal_accurate_pow) ;  /* 0x0000001000f47944 */ /* 0x000fea0003c00000 */
[----:B------:R-:W-:Y:S05]  /*1450*/  BSYNC.RECONVERGENT B1 ;  /* 0x0000000000017941 */ /* 0x000fea0003800200 */
.L_x_40:
[C---:B------:R-:W-:Y:S01]  /*1460*/  DADD R12, R4.reuse, 4 ;  /* 0x40100000040c7429 */ /* 0x040fe20000000000 */
[----:B------:R-:W-:Y:S01]  /*1470*/  BSSY.RECONVERGENT B1, `(.L_x_41) ;  /* 0x0000010000017945 */ /* 0x000fe20003800200 */
[C---:B------:R-:W-:Y:S02]  /*1480*/  DSETP.NEU.AND P1, PT, R4.reuse, RZ, PT ;  /* 0x000000ff0400722a */ /* 0x040fe40003f2d000 */
[----:B------:R-:W-:Y:S02]  /*1490*/  DSETP.NEU.AND P0, PT, R4, 1, PT ;  /* 0x3ff000000400742a */ /* 0x000fe40003f0d000 */
[----:B------:R-:W-:-:S04]  /*14a0*/  DADD R14, -RZ, |R30| ;  /* 0x00000000ff0e7229 */ /* 0x000fc8000000051e */
[----:B------:R-:W-:Y:S02]  /*14b0*/  LOP3.LUT R12, R13, 0x7ff00000, RZ, 0xc0, !PT ;  /* 0x7ff000000d0c7812 */ /* 0x000fe400078ec0ff */
[----:B------:R-:W-:Y:S02]  /*14c0*/  MOV R13, R17 ;  /* 0x00000011000d7202 */ /* 0x000fe40000000f00 */
[----:B------:R-:W-:Y:S01]  /*14d0*/  ISETP.NE.AND P2, PT, R12, 0x7ff00000, PT ;  /* 0x7ff000000c00780c */ /* 0x000fe20003f45270 */
[----:B------:R-:W-:Y:S01]  /*14e0*/  IMAD.MOV.U32 R12, RZ, RZ, R10 ;  /* 0x000000ffff0c7224 */ /* 0x000fe200078e000a */
[----:B------:R-:W-:-:S11]  /*14f0*/  @!P1 CS2R R12, SRZ ;  /* 0x00000000000c9805 */ /* 0x000fd6000001ff00 */
[----:B------:R-:W-:Y:S05]  /*1500*/  @P2 BRA `(.L_x_42) ;  /* 0x0000000000182947 */ /* 0x000fea0003800000 */
[----:B------:R-:W-:-:S14]  /*1510*/  DSETP.NAN.AND P1, PT, R4, R4, PT ;  /* 0x000000040400722a */ /* 0x000fdc0003f28000 */
[----:B------:R-:W-:Y:S01]  /*1520*/  @P1 DADD R12, R4, 4 ;  /* 0x40100000040c1429 */ /* 0x000fe20000000000 */
[----:B------:R-:W-:Y:S10]  /*1530*/  @P1 BRA `(.L_x_42) ;  /* 0x00000000000c1947 */ /* 0x000ff40003800000 */
[----:B------:R-:W-:-:S14]  /*1540*/  DSETP.NEU.AND P1, PT, |R4|, +INF , PT ;  /* 0x7ff000000400742a */ /* 0x000fdc0003f2d200 */
[----:B------:R-:W-:Y:S02]  /*1550*/  @!P1 IMAD.MOV.U32 R12, RZ, RZ, 0x0 ;  /* 0x00000000ff0c9424 */ /* 0x000fe400078e00ff */
[----:B------:R-:W-:-:S07]  /*1560*/  @!P1 IMAD.MOV.U32 R13, RZ, RZ, 0x7ff00000 ;  /* 0x7ff00000ff0d9424 */ /* 0x000fce00078e00ff */
.L_x_42:
[----:B------:R-:W-:Y:S05]  /*1570*/  BSYNC.RECONVERGENT B1 ;  /* 0x0000000000017941 */ /* 0x000fea0003800200 */
.L_x_41:
[----:B------:R-:W-:Y:S01]  /*1580*/  FSEL R4, R12, RZ, P0 ;  /* 0x000000ff0c047208 */ /* 0x000fe20000000000 */
[----:B------:R-:W-:Y:S01]  /*1590*/  BSSY.RECONVERGENT B1, `(.L_x_43) ;  /* 0x0000007000017945 */ /* 0x000fe20003800200 */
[----:B------:R-:W-:Y:S01]  /*15a0*/  FSEL R5, R13, 1.875, P0 ;  /* 0x3ff000000d057808 */ /* 0x000fe20000000000 */
[----:B------:R-:W-:Y:S01]  /*15b0*/  IMAD.MOV.U32 R13, RZ, RZ, R15 ;  /* 0x000000ffff0d7224 */ /* 0x000fe200078e000f */
[----:B------:R-:W-:Y:S02]  /*15c0*/  MOV R12, R14 ;  /* 0x0000000e000c7202 */ /* 0x000fe40000000f00 */
[----:B------:R-:W-:Y:S02]  /*15d0*/  MOV R0, 0x1600 ;  /* 0x0000160000007802 */ /* 0x000fe40000000f00 */
[----:B------:R-:W-:-:S11]  /*15e0*/  DADD R2, R2, R4 ;  /* 0x0000000002027229 */ /* 0x000fd60000000004 */
[----:B------:R-:W-:Y:S05]  /*15f0*/  CALL.REL.NOINC `($_Z14phi_DBA_kernelILi4ELi4ELi4EEvPiPdS1_S1_S1_iiiid$__internal_accurate_pow) ;  /* 0x0000001000887944 */ /* 0x000fea0003c00000 */
[----:B------:R-:W-:Y:S05]  /*1600*/  BSYNC.RECONVERGENT B1 ;  /* 0x0000000000017941 */ /* 0x000fea0003800200 */
.L_x_43:
[----:B------:R-:W-:Y:S01]  /*1610*/  DMUL R14, R8, R8 ;  /* 0x00000008080e7228 */ /* 0x000fe20000000000 */
[----:B------:R-:W-:Y:S01]  /*1620*/  BSSY.RECONVERGENT B1, `(.L_x_44) ;  /* 0x0000016000017945 */ /* 0x000fe20003800200 */
[----:B------:R-:W-:Y:S01]  /*1630*/  IMAD.MOV.U32 R8, RZ, RZ, 0x1 ;  /* 0x00000001ff087424 */ /* 0x000fe200078e00ff */
[C---:B------:R-:W-:Y:S02]  /*1640*/  DADD R4, R30.reuse, 4 ;  /* 0x401000001e047429 */ /* 0x040fe40000000000 */
[C---:B------:R-:W-:Y:S01]  /*1650*/  DSETP.NEU.AND P1, PT, R30.reuse, RZ, PT ;  /* 0x000000ff1e00722a */ /* 0x040fe20003f2d000 */
[----:B------:R-:W0:Y:S01]  /*1660*/  MUFU.RCP64H R9, R15 ;  /* 0x0000000f00097308 */ /* 0x000e220000001800 */
[----:B------:R-:W-:-:S06]  /*1670*/  DSETP.NEU.AND P0, PT, R30, 1, PT ;  /* 0x3ff000001e00742a */ /* 0x000fcc0003f0d000 */
[----:B------:R-:W-:Y:S01]  /*1680*/  LOP3.LUT R4, R5, 0x7ff00000, RZ, 0xc0, !PT ;  /* 0x7ff0000005047812 */ /* 0x000fe200078ec0ff */
[----:B------:R-:W-:-:S03]  /*1690*/  IMAD.MOV.U32 R5, RZ, RZ, R17 ;  /* 0x000000ffff057224 */ /* 0x000fc600078e0011 */
[----:B------:R-:W-:Y:S02]  /*16a0*/  ISETP.NE.AND P2, PT, R4, 0x7ff00000, PT ;  /* 0x7ff000000400780c */ /* 0x000fe40003f45270 */
[----:B------:R-:W-:Y:S02]  /*16b0*/  MOV R4, R10 ;  /* 0x0000000a00047202 */ /* 0x000fe40000000f00 */
[----:B------:R-:W-:Y:S01]  /*16c0*/  @!P1 CS2R R4, SRZ ;  /* 0x0000000000049805 */ /* 0x000fe2000001ff00 */
[----:B0-----:R-:W-:-:S08]  /*16d0*/  DFMA R12, -R14, R8, 1 ;  /* 0x3ff000000e0c742b */ /* 0x001fd00000000108 */
[----:B------:R-:W-:-:S08]  /*16e0*/  DFMA R12, R12, R12, R12 ;  /* 0x0000000c0c0c722b */ /* 0x000fd0000000000c */
[----:B------:R-:W-:-:S08]  /*16f0*/  DFMA R12, R8, R12, R8 ;  /* 0x0000000c080c722b */ /* 0x000fd00000000008 */
[----:B------:R-:W-:Y:S01]  /*1700*/  DFMA R8, -R14, R12, 1 ;  /* 0x3ff000000e08742b */ /* 0x000fe2000000010c */
[----:B------:R-:W-:Y:S10]  /*1710*/  @P2 BRA `(.L_x_45) ;  /* 0x0000000000182947 */ /* 0x000ff40003800000 */
[----:B------:R-:W-:-:S14]  /*1720*/  DSETP.NAN.AND P1, PT, R30, R30, PT ;  /* 0x0000001e1e00722a */ /* 0x000fdc0003f28000 */
[----:B------:R-:W-:Y:S01]  /*1730*/  @P1 DADD R4, R30, 4 ;  /* 0x401000001e041429 */ /* 0x000fe20000000000 */
[----:B------:R-:W-:Y:S10]  /*1740*/  @P1 BRA `(.L_x_45) ;  /* 0x00000000000c1947 */ /* 0x000ff40003800000 */
[----:B------:R-:W-:-:S14]  /*1750*/  DSETP.NEU.AND P1, PT, |R30|, +INF , PT ;  /* 0x7ff000001e00742a */ /* 0x000fdc0003f2d200 */
[----:B------:R-:W-:Y:S01]  /*1760*/  @!P1 IMAD.MOV.U32 R4, RZ, RZ, 0x0 ;  /* 0x00000000ff049424 */ /* 0x000fe200078e00ff */
[----:B------:R-:W-:-:S07]  /*1770*/  @!P1 MOV R5, 0x7ff00000 ;  /* 0x7ff0000000059802 */ /* 0x000fce0000000f00 */
.L_x_45:
[----:B------:R-:W-:Y:S05]  /*1780*/  BSYNC.RECONVERGENT B1 ;  /* 0x0000000000017941 */ /* 0x000fea0003800200 */
.L_x_44:
[----:B------:R-:W-:Y:S01]  /*1790*/  FSEL R4, R4, RZ, P0 ;  /* 0x000000ff04047208 */ /* 0x000fe20000000000 */
[----:B------:R-:W-:Y:S01]  /*17a0*/  DFMA R8, R12, R8, R12 ;  /* 0x000000080c08722b */ /* 0x000fe2000000000c */
[----:B------:R-:W-:Y:S01]  /*17b0*/  FSEL R5, R5, 1.875, P0 ;  /* 0x3ff0000005057808 */ /* 0x000fe20000000000 */
[----:B------:R-:W-:Y:S05]  /*17c0*/  BSSY.RECONVERGENT B1, `(.L_x_46) ;  /* 0x0000011000017945 */ /* 0x000fea0003800200 */
[----:B------:R-:W-:-:S08]  /*17d0*/  DADD R12, R2, R4 ;  /* 0x00000000020c7229 */ /* 0x000fd00000000004 */
        /* <DEDUP_REMOVED lines=15> */
.L_x_47:
[----:B------:R-:W-:Y:S05]  /*18d0*/  BSYNC.RECONVERGENT B1 ;  /* 0x0000000000017941 */ /* 0x000fea0003800200 */
.L_x_46:
[----:B------:R-:W-:Y:S01]  /*18e0*/  DADD R2, -R2, 1 ;  /* 0x3ff0000002027429 */ /* 0x000fe20000000100 */
[----:B------:R-:W-:Y:S02]  /*18f0*/  IMAD.MOV.U32 R4, RZ, RZ, 0x0 ;  /* 0x00000000ff047424 */ /* 0x000fe400078e00ff */
[----:B------:R-:W-:-:S06]  /*1900*/  IMAD.MOV.U32 R5, RZ, RZ, 0x3fe00000 ;  /* 0x3fe00000ff057424 */ /* 0x000fcc00078e00ff */
[----:B------:R-:W-:-:S08]  /*1910*/  DFMA R2, R2, -R4, 1 ;  /* 0x3ff000000202742b */ /* 0x000fd00000000804 */
[----:B------:R-:W-:-:S11]  /*1920*/  DMUL R12, R2, 40 ;  /* 0x40440000020c7828 */ /* 0x000fd60000000000 */
.L_x_36:
[----:B------:R-:W-:Y:S05]  /*1930*/  BSYNC.RECONVERGENT B0 ;  /* 0x0000000000007941 */ /* 0x000fea0003800200 */
.L_x_35:
[----:B------:R-:W0:Y:S08]  /*1940*/  LDC.64 R8, c[0x0][0x390] ;  /* 0x0000e400ff087b82 */ /* 0x000e300000000a00 */
[----:B------:R-:W1:Y:S01]  /*1950*/  LDC.64 R2, c[0x0][0x388] ;  /* 0x0000e200ff027b82 */ /* 0x000e620000000a00 */
[----:B0-----:R-:W-:-:S05]  /*1960*/  IMAD.WIDE.U32 R8, R11, 0x8, R8 ;  /* 0x000000080b087825 */ /* 0x001fca00078e0008 */
[----:B------:R-:W2:Y:S01]  /*1970*/  LDG.E.64.CONSTANT R4, desc[UR6][R8.64] ;  /* 0x0000000608047981 */ /* 0x000ea2000c1e9b00 */
[----:B-1----:R-:W-:-:S06]  /*1980*/  IMAD.WIDE.U32 R2, R11, 0x8, R2 ;  /* 0x000000080b027825 */ /* 0x002fcc00078e0002 */
[----:B------:R-:W5:Y:S01]  /*1990*/  LDG.E.64.CONSTANT R2, desc[UR6][R2.64] ;  /* 0x0000000602027981 */ /* 0x000f62000c1e9b00 */
[----:B------:R-:W-:Y:S01]  /*19a0*/  BSSY.RECONVERGENT B0, `(.L_x_48) ;  /* 0x000000f000007945 */ /* 0x000fe20003800200 */
[----:B--2---:R-:W-:-:S08]  /*19b0*/  DMUL R4, R4, R12 ;  /* 0x0000000c04047228 */ /* 0x004fd00000000000 */
[----:B------:R-:W-:Y:S02]  /*19c0*/  DSETP.GT.AND P0, PT, |R4|, 1, PT ;  /* 0x3ff000000400742a */ /* 0x000fe40003f04200 */
[----:B------:R-:W-:-:S10]  /*19d0*/  DADD R14, -RZ, |R4| ;  /* 0x00000000ff0e7229 */ /* 0x000fd40000000504 */
[----:B------:R-:W-:Y:S01]  /*19e0*/  MOV R12, R14 ;  /* 0x0000000e000c7202 */ /* 0x000fe20000000f00 */
[----:B------:R-:W-:Y:S01]  /*19f0*/  IMAD.MOV.U32 R13, RZ, RZ, R15 ;  /* 0x000000ffff0d7224 */ /* 0x000fe200078e000f */
[----:B------:R-:W-:Y:S06]  /*1a00*/  @!P0 BRA `(.L_x_49) ;  /* 0x0000000000208947 */ /* 0x000fec0003800000 */
[----:B------:R-:W0:Y:S01]  /*1a10*/  MUFU.RCP64H R9, R15 ;  /* 0x0000000f00097308 */ /* 0x000e220000001800 */
[----:B------:R-:W-:Y:S01]  /*1a20*/  IMAD.MOV.U32 R8, RZ, RZ, RZ ;  /* 0x000000ffff087224 */ /* 0x000fe200078e00ff */
[----:B------:R-:W-:-:S05]  /*1a30*/  DSETP.NEU.AND P1, PT, |R4|, +INF , PT ;  /* 0x7ff000000400742a */ /* 0x000fca0003f2d200 */
[----:B0-----:R-:W-:-:S08]  /*1a40*/  DFMA R12, -|R4|, R8, 1 ;  /* 0x3ff00000040c742b */ /* 0x001fd00000000308 */
[----:B------:R-:W-:-:S08]  /*1a50*/  DFMA R12, R12, R12, R12 ;  /* 0x0000000c0c0c722b */ /* 0x000fd0000000000c */
[----:B------:R-:W-:-:S10]  /*1a60*/  DFMA R12, R8, R12, R8 ;  /* 0x0000000c080c722b */ /* 0x000fd40000000008 */
[----:B------:R-:W-:Y:S02]  /*1a70*/  FSEL R12, R12, RZ, P1 ;  /* 0x000000ff0c0c7208 */ /* 0x000fe40000800000 */
[----:B------:R-:W-:-:S07]  /*1a80*/  FSEL R13, R13, RZ, P1 ;  /* 0x000000ff0d0d7208 */ /* 0x000fce0000800000 */
.L_x_49:
[----:B------:R-:W-:Y:S05]  /*1a90*/  BSYNC.RECONVERGENT B0 ;  /* 0x0000000000007941 */ /* 0x000fea0003800200 */
.L_x_48:
[----:B------:R-:W-:Y:S01]  /*1aa0*/  DMUL R8, R12, R12 ;  /* 0x0000000c0c087228 */ /* 0x000fe20000000000 */
[----:B------:R-:W-:Y:S01]  /*1ab0*/  MOV R14, 0xdbb65b49 ;  /* 0xdbb65b49000e7802 */ /* 0x000fe20000000f00 */
[----:B------:R-:W-:Y:S01]  /*1ac0*/  IMAD.MOV.U32 R15, RZ, RZ, 0x3f2d3b63 ;  /* 0x3f2d3b63ff0f7424 */ /* 0x000fe200078e00ff */
[----:B------:R-:W-:Y:S01]  /*1ad0*/  UMOV UR4, 0x2a25ff7e ;  /* 0x2a25ff7e00047882 */ /* 0x000fe20000000000 */
[----:B------:R-:W-:Y:S01]  /*1ae0*/  UMOV UR5, 0x3ef53e1d ;  /* 0x3ef53e1d00057882 */ /* 0x000fe20000000000 */
[----:B-----5:R-:W-:-:S03]  /*1af0*/  DADD R16, R2, -0.5 ;  /* 0xbfe0000002107429 */ /* 0x020fc60000000000 */
[----:B------:R-:W-:Y:S01]  /*1b00*/  DFMA R14, R8, -UR4, R14 ;  /* 0x80000004080e7c2b */ /* 0x000fe2000800000e */
[----:B------:R-:W-:Y:S01]  /*1b10*/  UMOV UR4, 0x8dde082e ;  /* 0x8dde082e00047882 */ /* 0x000fe20000000000 */
[----:B------:R-:W-:-:S06]  /*1b20*/  UMOV UR5, 0x3f531278 ;  /* 0x3f53127800057882 */ /* 0x000fcc0000000000 */
[----:B------:R-:W-:Y:S01]  /*1b30*/  DFMA R14, R8, R14, -UR4 ;  /* 0x80000004080e7e2b */ /* 0x000fe2000800000e */
[----:B------:R-:W-:Y:S01]  /*1b40*/  UMOV UR4, 0xc8249315 ;  /* 0xc824931500047882 */ /* 0x000fe20000000000 */
[----:B------:R-:W-:-:S06]  /*1b50*/  UMOV UR5, 0x3f6f9690 ;  /* 0x3f6f969000057882 */ /* 0x000fcc0000000000 */
[----:B------:R-:W-:Y:S01]  /*1b60*/  DFMA R14, R8, R14, UR4 ;  /* 0x00000004080e7e2b */ /* 0x000fe2000800000e */
        /* <DEDUP_REMOVED lines=47> */
[----:B------:R-:W-:-:S08]  /*1e60*/  DMUL R14, R8, R14 ;  /* 0x0000000e080e7228 */ /* 0x000fd00000000000 */
[----:B------:R-:W-:Y:S02]  /*1e70*/  DFMA R14, R14, R12, R12 ;  /* 0x0000000c0e0e722b */ /* 0x000fe4000000000c */
[----:B------:R-:W-:-:S06]  /*1e80*/  DADD R12, -R2, 1 ;  /* 0x3ff00000020c7429 */ /* 0x000fcc0000000100 */
[----:B------:R-:W-:Y:S01]  /*1e90*/  DADD R8, -R14, UR4 ;  /* 0x000000040e087e29 */ /* 0x000fe20008000100 */
[----:B------:R-:W-:Y:S01]  /*1ea0*/  UMOV UR4, 0x960267a9 ;  /* 0x960267a900047882 */ /* 0x000fe20000000000 */
[----:B------:R-:W-:Y:S01]  /*1eb0*/  UMOV UR5, 0x3fd255ab ;  /* 0x3fd255ab00057882 */ /* 0x000fe20000000000 */
[----:B------:R-:W-:-:S07]  /*1ec0*/  DMUL R12, R2, R12 ;  /* 0x0000000c020c7228 */ /* 0x000fce0000000000 */
[----:B------:R-:W-:Y:S02]  /*1ed0*/  FSEL R4, R9, R15, P0 ;  /* 0x0000000f09047208 */ /* 0x000fe40000000000 */
[----:B------:R-:W-:Y:S02]  /*1ee0*/  FSEL R8, R8, R14, P0 ;  /* 0x0000000e08087208 */ /* 0x000fe40000000000 */
[----:B------:R-:W-:Y:S02]  /*1ef0*/  LOP3.LUT R9, R4, 0x80000000, R5, 0xb8, !PT ;  /* 0x8000000004097812 */ /* 0x000fe400078eb805 */
[----:B------:R-:W0:Y:S04]  /*1f00*/  LDC.64 R4, c[0x0][0x398] ;  /* 0x0000e600ff047b82 */ /* 0x000e280000000a00 */
[----:B------:R-:W-:Y:S01]  /*1f10*/  DFMA R8, R8, -UR4, R16 ;  /* 0x8000000408087c2b */ /* 0x000fe20008000010 */
[----:B------:R-:W-:Y:S01]  /*1f20*/  UMOV UR4, 0xeb1c432d ;  /* 0xeb1c432d00047882 */ /* 0x000fe20000000000 */
[----:B------:R-:W-:-:S06]  /*1f30*/  UMOV UR5, 0x3f1a36e2 ;  /* 0x3f1a36e200057882 */ /* 0x000fcc0000000000 */
[----:B------:R-:W-:-:S08]  /*1f40*/  DMUL R8, R12, R8 ;  /* 0x000000080c087228 */ /* 0x000fd00000000000 */
[----:B------:R-:W-:Y:S01]  /*1f50*/  DFMA R6, R6, UR4, R8 ;  /* 0x0000000406067c2b */ /* 0x000fe20008000008 */
[----:B------:R-:W-:Y:S01]  /*1f60*/  UMOV UR4, 0xaaaaaaab ;  /* 0xaaaaaaab00047882 */ /* 0x000fe20000000000 */
[----:B------:R-:W-:-:S06]  /*1f70*/  UMOV UR5, 0x40aa0aaa ;  /* 0x40aa0aaa00057882 */ /* 0x000fcc0000000000 */
[----:B------:R-:W-:Y:S01]  /*1f80*/  DMUL R6, R6, UR4 ;  /* 0x0000000406067c28 */ /* 0x000fe20008000000 */
[----:B------:R-:W-:Y:S01]  /*1f90*/  UMOV UR4, 0xeb1c432d ;  /* 0xeb1c432d00047882 */ /* 0x000fe20000000000 */
[----:B------:R-:W-:-:S06]  /*1fa0*/  UMOV UR5, 0x3f0a36e2 ;  /* 0x3f0a36e200057882 */ /* 0x000fcc0000000000 */
[----:B------:R-:W-:Y:S01]  /*1fb0*/  DFMA R6, R6, UR4, R2 ;  /* 0x0000000406067c2b */ /* 0x000fe20008000002 */
[----:B0-----:R-:W-:-:S06]  /*1fc0*/  IMAD.WIDE.U32 R2, R11, 0x8, R4 ;  /* 0x000000080b027825 */ /* 0x001fcc00078e0004 */
[----:B------:R-:W-:Y:S01]  /*1fd0*/  STG.E.64 desc[UR6][R2.64], R6 ;  /* 0x0000000602007986 */ /* 0x000fe2000c101b06 */
[----:B------:R-:W-:Y:S05]  /*1fe0*/  EXIT ;  /* 0x000000000000794d */ /* 0x000fea0003800000 */
        .weak           $__internal_2_$__cuda_sm20_dblrcp_rn_slowpath_v3
        .type           $__internal_2_$__cuda_sm20_dblrcp_rn_slowpath_v3,@function
        .size           $__internal_2_$__cuda_sm20_dblrcp_rn_slowpath_v3,($__internal_3_$__cuda_sm20_div_rn_f64_full - $__internal_2_$__cuda_sm20_dblrcp_rn_slowpath_v3)
$__internal_2_$__cuda_sm20_dblrcp_rn_slowpath_v3:
[----:B------:R-:W-:Y:S01]  /*1ff0*/  IMAD.MOV.U32 R16, RZ, RZ, R32 ;  /* 0x000000ffff107224 */ /* 0x000fe200078e0020 */
[----:B------:R-:W-:-:S06]  /*2000*/  MOV R17, R33 ;  /* 0x0000002100117202 */ /* 0x000fcc0000000f00 */
[----:B------:R-:W-:-:S14]  /*2010*/  DSETP.GTU.AND P0, PT, |R16|, +INF , PT ;  /* 0x7ff000001000742a */ /* 0x000fdc0003f0c200 */
[----:B------:R-:W-:Y:S05]  /*2020*/  @P0 BRA `(.L_x_50) ;  /* 0x00000000007c0947 */ /* 0x000fea0003800000 */
[----:B------:R-:W-:-:S05]  /*2030*/  LOP3.LUT R35, R33, 0x7fffffff, RZ, 0xc0, !PT ;  /* 0x7fffffff21237812 */ /* 0x000fca00078ec0ff */
[----:B------:R-:W-:-:S05]  /*2040*/  VIADD R32, R35, 0xffffffff ;  /* 0xffffffff23207836 */ /* 0x000fca0000000000 */
[----:B------:R-:W-:-:S13]  /*2050*/  ISETP.GE.U32.AND P0, PT, R32, 0x7fefffff, PT ;  /* 0x7fefffff2000780c */ /* 0x000fda0003f06070 */
[----:B------:R-:W-:Y:S01]  /*2060*/  @P0 LOP3.LUT R33, R17, 0x7ff00000, RZ, 0x3c, !PT ;  /* 0x7ff0000011210812 */ /* 0x000fe200078e3cff */
[----:B------:R-:W-:Y:S01]  /*2070*/  @P0 IMAD.MOV.U32 R32, RZ, RZ, RZ ;  /* 0x000000ffff200224 */ /* 0x000fe200078e00ff */
[----:B------:R-:W-:Y:S06]  /*2080*/  @P0 BRA `(.L_x_51) ;  /* 0x00000000006c0947 */ /* 0x000fec0003800000 */
[----:B------:R-:W-:-:S13]  /*2090*/  ISETP.GE.U32.AND P0, PT, R35, 0x1000001, PT ;  /* 0x010000012300780c */ /* 0x000fda0003f06070 */
[----:B------:R-:W-:Y:S05]  /*20a0*/  @!P0 BRA `(.L_x_52) ;  /* 0x0000000000348947 */ /* 0x000fea0003800000 */
[----:B------:R-:W-:Y:S01]  /*20b0*/  IADD3 R33, PT, PT, R17, -0x3fe00000, RZ ;  /* 0xc020000011217810 */ /* 0x000fe20007ffe0ff */
[----:B------:R-:W-:-:S03]  /*20c0*/  IMAD.MOV.U32 R32, RZ, RZ, R16 ;  /* 0x000000ffff207224 */ /* 0x000fc600078e0010 */
[----:B------:R-:W0:Y:S03]  /*20d0*/  MUFU.RCP64H R35, R33 ;  /* 0x0000002100237308 */ /* 0x000e260000001800 */
        /* <DEDUP_REMOVED lines=10> */
.L_x_52:
[----:B------:R-:W-:Y:S01]  /*2180*/  DMUL R16, R16, 8.11296384146066816958e+31 ;  /* 0x4690000010107828 */ /* 0x000fe20000000000 */
[----:B------:R-:W-:-:S05]  /*2190*/  IMAD.MOV.U32 R32, RZ, RZ, R34 ;  /* 0x000000ffff207224 */ /* 0x000fca00078e0022 */
        /* <DEDUP_REMOVED lines=8> */
.L_x_50:
[----:B------:R-:W-:Y:S02]  /*2220*/  LOP3.LUT R33, R17, 0x80000, RZ, 0xfc, !PT ;  /* 0x0008000011217812 */ /* 0x000fe400078efcff */
[----:B------:R-:W-:-:S07]  /*2230*/  MOV R32, R16 ;  /* 0x0000001000207202 */ /* 0x000fce0000000f00 */
.L_x_51:
[----:B------:R-:W-:Y:S02]  /*2240*/  IMAD.MOV.U32 R16, RZ, RZ, R0 ;  /* 0x000000ffff107224 */ /* 0x000fe400078e0000 */
[----:B------:R-:W-:-:S04]  /*2250*/  IMAD.MOV.U32 R17, RZ, RZ, 0x0 ;  /* 0x00000000ff117424 */ /* 0x000fc800078e00ff */
[----:B------:R-:W-:Y:S05]  /*2260*/  RET.REL.NODEC R16 `(_Z14phi_DBA_kernelILi4ELi4ELi4EEvPiPdS1_S1_S1_iiiid) ;  /* 0xffffffdc10647950 */ /* 0x000fea0003c3ffff */
        .weak           $__internal_3_$__cuda_sm20_div_rn_f64_full
        .type           $__internal_3_$__cuda_sm20_div_rn_f64_full,@function
        .size           $__internal_3_$__cuda_sm20_div_rn_f64_full,($_Z14phi_DBA_kernelILi4ELi4ELi4EEvPiPdS1_S1_S1_iiiid$__internal_accurate_pow - $__internal_3_$__cuda_sm20_div_rn_f64_full)
$__internal_3_$__cuda_sm20_div_rn_f64_full:
[----:B------:R-:W-:Y:S01]  /*2270*/  FSETP.GEU.AND P2, PT, |R31|, 1.469367938527859385e-39, PT ;  /* 0x001000001f00780b */ /* 0x000fe20003f4e200 */
[----:B------:R-:W-:Y:S01]  /*2280*/  IMAD.MOV.U32 R46, RZ, RZ, 0x1ca00000 ;  /* 0x1ca00000ff2e7424 */ /* 0x000fe200078e00ff */
[C---:B------:R-:W-:Y:S01]  /*2290*/  FSETP.GEU.AND P0, PT, |R35|.reuse, 1.469367938527859385e-39, PT ;  /* 0x001000002300780b */ /* 0x040fe20003f0e200 */
[----:B------:R-:W-:Y:S01]  /*22a0*/  IMAD.MOV.U32 R40, RZ, RZ, 0x1 ;  /* 0x00000001ff287424 */ /* 0x000fe200078e00ff */
[----:B------:R-:W-:Y:S01]  /*22b0*/  LOP3.LUT R32, R35, 0x800fffff, RZ, 0xc0, !PT ;  /* 0x800fffff23207812 */ /* 0x000fe200078ec0ff */
[----:B------:R-:W-:Y:S01]  /*22c0*/  BSSY.RECONVERGENT B2, `(.L_x_53) ;  /* 0x0000052000027945 */ /* 0x000fe20003800200 */
[----:B------:R-:W-:Y:S02]  /*22d0*/  LOP3.LUT R47, R31, 0x7ff00000, RZ, 0xc0, !PT ;  /* 0x7ff000001f2f7812 */ /* 0x000fe400078ec0ff */
[----:B------:R-:W-:Y:S02]  /*22e0*/  LOP3.LUT R33, R32, 0x3ff00000, RZ, 0xfc, !PT ;  /* 0x3ff0000020217812 */ /* 0x000fe400078efcff */
[----:B------:R-:W-:-:S02]  /*22f0*/  MOV R32, R34 ;  /* 0x0000002200207202 */ /* 0x000fc40000000f00 */
[C---:B------:R-:W-:Y:S02]  /*2300*/  LOP3.LUT R48, R35.reuse, 0x7ff00000, RZ, 0xc0, !PT ;  /* 0x7ff0000023307812 */ /* 0x040fe400078ec0ff */
[----:B------:R-:W-:Y:S01]  /*2310*/  @!P2 LOP3.LUT R36, R35, 0x7ff00000, RZ, 0xc0, !PT ;  /* 0x7ff000002324a812 */ /* 0x000fe200078ec0ff */
[----:B------:R-:W-:Y:S01]  /*2320*/  @!P0 DMUL R32, R34, 8.98846567431157953865e+307 ;  /* 0x7fe0000022208828 */ /* 0x000fe20000000000 */
[C---:B------:R-:W-:Y:S02]  /*2330*/  ISETP.GE.U32.AND P1, PT, R47.reuse, R48, PT ;  /* 0x000000302f00720c */ /* 0x040fe40003f26070 */
[----:B------:R-:W-:Y:S01]  /*2340*/  @!P2 ISETP.GE.U32.AND P3, PT, R47, R36, PT ;  /* 0x000000242f00a20c */ /* 0x000fe20003f66070 */
[----:B------:R-:W-:Y:S01]  /*2350*/  IMAD.MOV.U32 R36, RZ, RZ, R30 ;  /* 0x000000ffff247224 */ /* 0x000fe200078e001e */
[C---:B------:R-:W-:Y:S01]  /*2360*/  SEL R37, R46.reuse, 0x63400000, !P1 ;  /* 0x634000002e257807 */ /* 0x040fe20004800000 */
[----:B------:R-:W0:Y:S01]  /*2370*/  MUFU.RCP64H R41, R33 ;  /* 0x0000002100297308 */ /* 0x000e220000001800 */
[----:B------:R-:W-:-:S02]  /*2380*/  @!P2 SEL R39, R46, 0x63400000, !P3 ;  /* 0x634000002e27a807 */ /* 0x000fc40005800000 */
[--C-:B------:R-:W-:Y:S02]  /*2390*/  LOP3.LUT R37, R37, 0x800fffff, R31.reuse, 0xf8, !PT ;  /* 0x800fffff25257812 */ /* 0x100fe400078ef81f */
[----:B------:R-:W-:Y:S02]  /*23a0*/  @!P2 LOP3.LUT R39, R39, 0x80000000, R31, 0xf8, !PT ;  /* 0x800000002727a812 */ /* 0x000fe400078ef81f */
[----:B------:R-:W-:Y:S02]  /*23b0*/  @!P2 MOV R38, RZ ;  /* 0x000000ff0026a202 */ /* 0x000fe40000000f00 */
[----:B------:R-:W-:Y:S02]  /*23c0*/  @!P2 LOP3.LUT R39, R39, 0x100000, RZ, 0xfc, !PT ;  /* 0x001000002727a812 */ /* 0x000fe400078efcff */
[----:B------:R-:W-:-:S04]  /*23d0*/  @!P0 LOP3.LUT R48, R33, 0x7ff00000, RZ, 0xc0, !PT ;  /* 0x7ff0000021308812 */ /* 0x000fc800078ec0ff */
[----:B------:R-:W-:Y:S02]  /*23e0*/  @!P2 DFMA R36, R36, 2, -R38 ;  /* 0x400000002424a82b */ /* 0x000fe40000000826 */
[----:B0-----:R-:W-:-:S08]  /*23f0*/  DFMA R38, R40, -R32, 1 ;  /* 0x3ff000002826742b */ /* 0x001fd00000000820 */
[----:B------:R-:W-:Y:S01]  /*2400*/  DFMA R38, R38, R38, R38 ;  /* 0x000000262626722b */ /* 0x000fe20000000026 */
[----:B------:R-:W-:-:S07]  /*2410*/  @!P2 LOP3.LUT R47, R37, 0x7ff00000, RZ, 0xc0, !PT ;  /* 0x7ff00000252fa812 */ /* 0x000fce00078ec0ff */
[----:B------:R-:W-:-:S08]  /*2420*/  DFMA R38, R40, R38, R40 ;  /* 0x000000262826722b */ /* 0x000fd00000000028 */
[----:B------:R-:W-:-:S08]  /*2430*/  DFMA R40, R38, -R32, 1 ;  /* 0x3ff000002628742b */ /* 0x000fd00000000820 */
[----:B------:R-:W-:-:S08]  /*2440*/  DFMA R38, R38, R40, R38 ;  /* 0x000000282626722b */ /* 0x000fd00000000026 */
[----:B------:R-:W-:-:S08]  /*2450*/  DMUL R40, R38, R36 ;  /* 0x0000002426287228 */ /* 0x000fd00000000000 */
[----:B------:R-:W-:-:S08]  /*2460*/  DFMA R42, R40, -R32, R36 ;  /* 0x80000020282a722b */ /* 0x000fd00000000024 */
[----:B------:R-:W-:Y:S01]  /*2470*/  DFMA R42, R38, R42, R40 ;  /* 0x0000002a262a722b */ /* 0x000fe20000000028 */
[----:B------:R-:W-:-:S05]  /*2480*/  VIADD R38, R47, 0xffffffff ;  /* 0xffffffff2f267836 */ /* 0x000fca0000000000 */
[----:B------:R-:W-:Y:S02]  /*2490*/  ISETP.GT.U32.AND P0, PT, R38, 0x7feffffe, PT ;  /* 0x7feffffe2600780c */ /* 0x000fe40003f04070 */
[----:B------:R-:W-:-:S04]  /*24a0*/  IADD3 R38, PT, PT, R48, -0x1, RZ ;  /* 0xffffffff30267810 */ /* 0x000fc80007ffe0ff */
[----:B------:R-:W-:-:S13]  /*24b0*/  ISETP.GT.U32.OR P0, PT, R38, 0x7feffffe, P0 ;  /* 0x7feffffe2600780c */ /* 0x000fda0000704470 */
[----:B------:R-:W-:Y:S05]  /*24c0*/  @P0 BRA `(.L_x_54) ;  /* 0x0000000000700947 */ /* 0x000fea0003800000 */
[----:B------:R-:W-:Y:S02]  /*24d0*/  LOP3.LUT R31, R31, 0x7ff00000, RZ, 0xc0, !PT ;  /* 0x7ff000001f1f7812 */ /* 0x000fe400078ec0ff */
[----:B------:R-:W-:-:S04]  /*24e0*/  LOP3.LUT R30, R35, 0x7ff00000, RZ, 0xc0, !PT ;  /* 0x7ff00000231e7812 */ /* 0x000fc800078ec0ff */
[CC--:B------:R-:W-:Y:S02]  /*24f0*/  ISETP.GE.U32.AND P0, PT, R31.reuse, R30.reuse, PT ;  /* 0x0000001e1f00720c */ /* 0x0c0fe40003f06070 */
[----:B------:R-:W-:Y:S02]  /*2500*/  VIADDMNMX R30, R31, -R30, 0xb9600000, !PT ;  /* 0xb96000001f1e7446 */ /* 0x000fe4000780091e */
[----:B------:R-:W-:Y:S02]  /*2510*/  SEL R31, R46, 0x63400000, !P0 ;  /* 0x634000002e1f7807 */ /* 0x000fe40004000000 */
[----:B------:R-:W-:-:S05]  /*2520*/  VIMNMX R30, PT, PT, R30, 0x46a00000, PT ;  /* 0x46a000001e1e7848 */ /* 0x000fca0003fe0100 */
[----:B------:R-:W-:Y:S01]  /*2530*/  IMAD.IADD R40, R30, 0x1, -R31 ;  /* 0x000000011e287824 */ /* 0x000fe200078e0a1f */
[----:B------:R-:W-:-:S03]  /*2540*/  MOV R30, RZ ;  /* 0x000000ff001e7202 */ /* 0x000fc60000000f00 */
[----:B------:R-:W-:-:S06]  /*2550*/  VIADD R31, R40, 0x7fe00000 ;  /* 0x7fe00000281f7836 */ /* 0x000fcc0000000000 */
[----:B------:R-:W-:-:S10]  /*2560*/  DMUL R38, R42, R30 ;  /* 0x0000001e2a267228 */ /* 0x000fd40000000000 */
[----:B------:R-:W-:-:S13]  /*2570*/  FSETP.GTU.AND P0, PT, |R39|, 1.469367938527859385e-39, PT ;  /* 0x001000002700780b */ /* 0x000fda0003f0c200 */
[----:B------:R-:W-:Y:S05]  /*2580*/  @P0 BRA `(.L_x_55) ;  /* 0x0000000000940947 */ /* 0x000fea0003800000 */
[----:B------:R-:W-:-:S06]  /*2590*/  DFMA R32, R42, -R32, R36 ;  /* 0x800000202a20722b */ /* 0x000fcc0000000024 */
[----:B------:R-:W-:-:S04]  /*25a0*/  IMAD.MOV.U32 R32, RZ, RZ, RZ ;  /* 0x000000ffff207224 */ /* 0x000fc800078e00ff */
[C---:B------:R-:W-:Y:S02]  /*25b0*/  FSETP.NEU.AND P0, PT, R33.reuse, RZ, PT ;  /* 0x000000ff2100720b */ /* 0x040fe40003f0d000 */
[----:B------:R-:W-:-:S04]  /*25c0*/  LOP3.LUT R35, R33, 0x80000000, R35, 0x48, !PT ;  /* 0x8000000021237812 */ /* 0x000fc800078e4823 */
[----:B------:R-:W-:-:S07]  /*25d0*/  LOP3.LUT R33, R35, R31, RZ, 0xfc, !PT ;  /* 0x0000001f23217212 */ /* 0x000fce00078efcff */
[----:B------:R-:W-:Y:S05]  /*25e0*/  @!P0 BRA `(.L_x_55) ;  /* 0x00000000007c8947 */ /* 0x000fea0003800000 */
[----:B------:R-:W-:Y:S01]  /*25f0*/  IMAD.MOV R31, RZ, RZ, -R40 ;  /* 0x000000ffff1f7224 */ /* 0x000fe200078e0a28 */
[----:B------:R-:W-:Y:S01]  /*2600*/  MOV R30, RZ ;  /* 0x000000ff001e7202 */ /* 0x000fe20000000f00 */
[----:B------:R-:W-:-:S05]  /*2610*/  DMUL.RP R32, R42, R32 ;  /* 0x000000202a207228 */ /* 0x000fca0000008000 */
[----:B------:R-:W-:-:S05]  /*2620*/  DFMA R30, R38, -R30, R42 ;  /* 0x8000001e261e722b */ /* 0x000fca000000002a */
[----:B------:R-:W-:Y:S02]  /*2630*/  LOP3.LUT R35, R33, R35, RZ, 0x3c, !PT ;  /* 0x0000002321237212 */ /* 0x000fe400078e3cff */
[----:B------:R-:W-:-:S04]  /*2640*/  IADD3 R30, PT, PT, -R40, -0x43300000, RZ ;  /* 0xbcd00000281e7810 */ /* 0x000fc80007ffe1ff */
[----:B------:R-:W-:-:S04]  /*2650*/  FSETP.NEU.AND P0, PT, |R31|, R30, PT ;  /* 0x0000001e1f00720b */ /* 0x000fc80003f0d200 */
[----:B------:R-:W-:Y:S02]  /*2660*/  FSEL R38, R32, R38, !P0 ;  /* 0x0000002620267208 */ /* 0x000fe40004000000 */
[----:B------:R-:W-:Y:S01]  /*2670*/  FSEL R39, R35, R39, !P0 ;  /* 0x0000002723277208 */ /* 0x000fe20004000000 */
[----:B------:R-:W-:Y:S06]  /*2680*/  BRA `(.L_x_55) ;  /* 0x0000000000547947 */ /* 0x000fec0003800000 */
.L_x_54:
[----:B------:R-:W-:-:S14]  /*2690*/  DSETP.NAN.AND P0, PT, R30, R30, PT ;  /* 0x0000001e1e00722a */ /* 0x000fdc0003f08000 */
[----:B------:R-:W-:Y:S05]  /*26a0*/  @P0 BRA `(.L_x_56) ;  /* 0x0000000000440947 */ /* 0x000fea0003800000 */
[----:B------:R-:W-:-:S14]  /*26b0*/  DSETP.NAN.AND P0, PT, R34, R34, PT ;  /* 0x000000222200722a */ /* 0x000fdc0003f08000 */
[----:B------:R-:W-:Y:S05]  /*26c0*/  @P0 BRA `(.L_x_57) ;  /* 0x0000000000300947 */ /* 0x000fea0003800000 */
[----:B------:R-:W-:Y:S01]  /*26d0*/  ISETP.NE.AND P0, PT, R47, R48, PT ;  /* 0x000000302f00720c */ /* 0x000fe20003f05270 */
[----:B------:R-:W-:Y:S02]  /*26e0*/  IMAD.MOV.U32 R38, RZ, RZ, 0x0 ;  /* 0x00000000ff267424 */ /* 0x000fe400078e00ff */
[----:B------:R-:W-:-:S10]  /*26f0*/  IMAD.MOV.U32 R39, RZ, RZ, -0x80000 ;  /* 0xfff80000ff277424 */ /* 0x000fd400078e00ff */
[----:B------:R-:W-:Y:S05]  /*2700*/  @!P0 BRA `(.L_x_55) ;  /* 0x0000000000348947 */ /* 0x000fea0003800000 */
[----:B------:R-:W-:Y:S02]  /*2710*/  ISETP.NE.AND P0, PT, R47, 0x7ff00000, PT ;  /* 0x7ff000002f00780c */ /* 0x000fe40003f05270 */
[----:B------:R-:W-:Y:S02]  /*2720*/  LOP3.LUT R39, R31, 0x80000000, R35, 0x48, !PT ;  /* 0x800000001f277812 */ /* 0x000fe400078e4823 */
[----:B------:R-:W-:-:S13]  /*2730*/  ISETP.EQ.OR P0, PT, R48, RZ, !P0 ;  /* 0x000000ff3000720c */ /* 0x000fda0004702670 */
[----:B------:R-:W-:Y:S02]  /*2740*/  @P0 LOP3.LUT R30, R39, 0x7ff00000, RZ, 0xfc, !PT ;  /* 0x7ff00000271e0812 */ /* 0x000fe400078efcff */
[----:B------:R-:W-:Y:S01]  /*2750*/  @!P0 MOV R38, RZ ;  /* 0x000000ff00268202 */ /* 0x000fe20000000f00 */
[----:B------:R-:W-:Y:S02]  /*2760*/  @P0 IMAD.MOV.U32 R38, RZ, RZ, RZ ;  /* 0x000000ffff260224 */ /* 0x000fe400078e00ff */
[----:B------:R-:W-:Y:S01]  /*2770*/  @P0 IMAD.MOV.U32 R39, RZ, RZ, R30 ;  /* 0x000000ffff270224 */ /* 0x000fe200078e001e */
[----:B------:R-:W-:Y:S06]  /*2780*/  BRA `(.L_x_55) ;  /* 0x0000000000147947 */ /* 0x000fec0003800000 */
.L_x_57:
[----:B------:R-:W-:Y:S02]  /*2790*/  LOP3.LUT R39, R35, 0x80000, RZ, 0xfc, !PT ;  /* 0x0008000023277812 */ /* 0x000fe400078efcff */
[----:B------:R-:W-:Y:S01]  /*27a0*/  MOV R38, R34 ;  /* 0x0000002200267202 */ /* 0x000fe20000000f00 */
[----:B------:R-:W-:Y:S06]  /*27b0*/  BRA `(.L_x_55) ;  /* 0x0000000000087947 */ /* 0x000fec0003800000 */
.L_x_56:
[----:B------:R-:W-:Y:S01]  /*27c0*/  LOP3.LUT R39, R31, 0x80000, RZ, 0xfc, !PT ;  /* 0x000800001f277812 */ /* 0x000fe200078efcff */
[----:B------:R-:W-:-:S07]  /*27d0*/  IMAD.MOV.U32 R38, RZ, RZ, R30 ;  /* 0x000000ffff267224 */ /* 0x000fce00078e001e */
.L_x_55:
[----:B------:R-:W-:Y:S05]  /*27e0*/  BSYNC.RECONVERGENT B2 ;  /* 0x0000000000027941 */ /* 0x000fea0003800200 */
.L_x_53:
[----:B------:R-:W-:Y:S02]  /*27f0*/  HFMA2 R31, -RZ, RZ, 0, 0 ;  /* 0x00000000ff1f7431 */ /* 0x000fe400000001ff */
[----:B------:R-:W-:-:S04]  /*2800*/  IMAD.MOV.U32 R30, RZ, RZ, R0 ;  /* 0x000000ffff1e7224 */ /* 0x000fc800078e0000 */
[----:B------:R-:W-:Y:S05]  /*2810*/  RET.REL.NODEC R30 `(_Z14phi_DBA_kernelILi4ELi4ELi4EEvPiPdS1_S1_S1_iiiid) ;  /* 0xffffffd41ef87950 */ /* 0x000fea0003c3ffff */
        .type           $_Z14phi_DBA_kernelILi4ELi4ELi4EEvPiPdS1_S1_S1_iiiid$__internal_accurate_pow,@function
        .size           $_Z14phi_DBA_kernelILi4ELi4ELi4EEvPiPdS1_S1_S1_iiiid$__internal_accurate_pow,(.L_x_126 - $_Z14phi_DBA_kernelILi4ELi4ELi4EEvPiPdS1_S1_S1_iiiid$__internal_accurate_pow)
$_Z14phi_DBA_kernelILi4ELi4ELi4EEvPiPdS1_S1_S1_iiiid$__internal_accurate_pow:
[----:B------:R-:W-:Y:S01]  /*2820*/  ISETP.GT.U32.AND P0, PT, R13, 0xfffff, PT ;  /* 0x000fffff0d00780c */ /* 0x000fe20003f04070 */
[----:B------:R-:W-:Y:S01]  /*2830*/  IMAD.MOV.U32 R10, RZ, RZ, R13 ;  /* 0x000000ffff0a7224 */ /* 0x000fe200078e000d */
[----:B------:R-:W-:Y:S01]  /*2840*/  MOV R16, R12 ;  /* 0x0000000c00107202 */ /* 0x000fe20000000f00 */
[----:B------:R-:W-:Y:S01]  /*2850*/  IMAD.MOV.U32 R18, RZ, RZ, RZ ;  /* 0x000000ffff127224 */ /* 0x000fe200078e00ff */
[----:B------:R-:W-:Y:S01]  /*2860*/  MOV R25, 0x3ed0f5d2 ;  /* 0x3ed0f5d200197802 */ /* 0x000fe20000000f00 */
[----:B------:R-:W-:Y:S01]  /*2870*/  IMAD.MOV.U32 R24, RZ, RZ, 0x41ad3b5a ;  /* 0x41ad3b5aff187424 */ /* 0x000fe200078e00ff */
[----:B------:R-:W-:Y:S01]  /*2880*/  UMOV UR4, 0x7d2cafe2 ;  /* 0x7d2cafe200047882 */ /* 0x000fe20000000000 */
[----:B------:R-:W-:Y:S01]  /*2890*/  UMOV UR5, 0x3eb0f5ff ;  /* 0x3eb0f5ff00057882 */ /* 0x000fe20000000000 */
[----:B------:R-:W-:Y:S01]  /*28a0*/  UMOV UR8, 0x3b39803f ;  /* 0x3b39803f00087882 */ /* 0x000fe20000000000 */
[----:B------:R-:W-:-:S04]  /*28b0*/  UMOV UR9, 0x3c7abc9e ;  /* 0x3c7abc9e00097882 */ /* 0x000fc80000000000 */
[----:B------:R-:W-:Y:S01]  /*28c0*/  @!P0 DMUL R28, R12, 1.80143985094819840000e+16 ;  /* 0x435000000c1c8828 */ /* 0x000fe20000000000 */
[----:B------:R-:W-:-:S09]  /*28d0*/  SHF.R.U32.HI R13, RZ, 0x14, R13 ;  /* 0x00000014ff0d7819 */ /* 0x000fd2000001160d */
[----:B------:R-:W-:Y:S01]  /*28e0*/  @!P0 IMAD.MOV.U32 R10, RZ, RZ, R29 ;  /* 0x000000ffff0a8224 */ /* 0x000fe200078e001d */
[----:B------:R-:W-:Y:S01]  /*28f0*/  @!P0 LEA.HI R13, R29, 0xffffffca, RZ, 0xc ;  /* 0xffffffca1d0d8811 */ /* 0x000fe200078f60ff */
[----:B------:R-:W-:-:S03]  /*2900*/  @!P0 IMAD.MOV.U32 R16, RZ, RZ, R28 ;  /* 0x000000ffff108224 */ /* 0x000fc600078e001c */
[----:B------:R-:W-:Y:S02]  /*2910*/  LOP3.LUT R10, R10, 0x800fffff, RZ, 0xc0, !PT ;  /* 0x800fffff0a0a7812 */ /* 0x000fe400078ec0ff */
[----:B------:R-:W-:Y:S02]  /*2920*/  IADD3 R12, PT, PT, R13, -0x3ff, RZ ;  /* 0xfffffc010d0c7810 */ /* 0x000fe40007ffe0ff */
[----:B------:R-:W-:-:S04]  /*2930*/  LOP3.LUT R17, R10, 0x3ff00000, RZ, 0xfc, !PT ;  /* 0x3ff000000a117812 */ /* 0x000fc800078efcff */
[----:B------:R-:W-:-:S13]  /*2940*/  ISETP.GE.U32.AND P1, PT, R17, 0x3ff6a09f, PT ;  /* 0x3ff6a09f1100780c */ /* 0x000fda0003f26070 */
[----:B------:R-:W-:Y:S02]  /*2950*/  @P1 VIADD R15, R17, 0xfff00000 ;  /* 0xfff00000110f1836 */ /* 0x000fe40000000000 */
[----:B------:R-:W-:Y:S02]  /*2960*/  @P1 VIADD R12, R13, 0xfffffc02 ;  /* 0xfffffc020d0c1836 */ /* 0x000fe40000000000 */
[----:B------:R-:W-:Y:S01]  /*2970*/  IMAD.MOV.U32 R13, RZ, RZ, 0x43300000 ;  /* 0x43300000ff0d7424 */ /* 0x000fe200078e00ff */
[----:B------:R-:W-:Y:S02]  /*2980*/  @P1 MOV R17, R15 ;  /* 0x0000000f00111202 */ /* 0x000fe40000000f00 */
[----:B------:R-:W-:-:S04]  /*2990*/  LOP3.LUT R12, R12, 0x80000000, RZ, 0x3c, !PT ;  /* 0x800000000c0c7812 */ /* 0x000fc800078e3cff */
[C---:B------:R-:W-:Y:S02]  /*29a0*/  DADD R20, R16.reuse, 1 ;  /* 0x3ff0000010147429 */ /* 0x040fe40000000000 */
[----:B------:R-:W-:-:S04]  /*29b0*/  DADD R16, R16, -1 ;  /* 0xbff0000010107429 */ /* 0x000fc80000000000 */
[----:B------:R-:W0:Y:S02]  /*29c0*/  MUFU.RCP64H R19, R21 ;  /* 0x0000001500137308 */ /* 0x000e240000001800 */
[----:B0-----:R-:W-:-:S08]  /*29d0*/  DFMA R14, -R20, R18, 1 ;  /* 0x3ff00000140e742b */ /* 0x001fd00000000112 */
[----:B------:R-:W-:-:S08]  /*29e0*/  DFMA R14, R14, R14, R14 ;  /* 0x0000000e0e0e722b */ /* 0x000fd0000000000e */
[----:B------:R-:W-:-:S08]  /*29f0*/  DFMA R18, R18, R14, R18 ;  /* 0x0000000e1212722b */ /* 0x000fd00000000012 */
[----:B------:R-:W-:-:S08]  /*2a00*/  DMUL R14, R16, R18 ;  /* 0x00000012100e7228 */ /* 0x000fd00000000000 */
[----:B------:R-:W-:-:S08]  /*2a10*/  DFMA R14, R16, R18, R14 ;  /* 0x00000012100e722b */ /* 0x000fd0000000000e */
[----:B------:R-:W-:-:S08]  /*2a20*/  DMUL R22, R14, R14 ;  /* 0x0000000e0e167228 */ /* 0x000fd00000000000 */
[----:B------:R-:W-:Y:S01]  /*2a30*/  DFMA R20, R22, UR4, R24 ;  /* 0x0000000416147c2b */ /* 0x000fe20008000018 */
[----:B------:R-:W-:Y:S01]  /*2a40*/  UMOV UR4, 0x75488a3f ;  /* 0x75488a3f00047882 */ /* 0x000fe20000000000 */
[----:B------:R-:W-:Y:S01]  /*2a50*/  UMOV UR5, 0x3ef3b20a ;  /* 0x3ef3b20a00057882 */ /* 0x000fe20000000000 */
[----:B------:R-:W-:-:S05]  /*2a60*/  DADD R24, R16, -R14 ;  /* 0x0000000010187229 */ /* 0x000fca000000080e */
[----:B------:R-:W-:Y:S01]  /*2a70*/  DFMA R20, R22, R20, UR4 ;  /* 0x0000000416147e2b */ /* 0x000fe20008000014 */
[----:B------:R-:W-:Y:S01]  /*2a80*/  UMOV UR4, 0xe4faecd5 ;  /* 0xe4faecd500047882 */ /* 0x000fe20000000000 */
[----:B------:R-:W-:Y:S01]  /*2a90*/  UMOV UR5, 0x3f1745cd ;  /* 0x3f1745cd00057882 */ /* 0x000fe20000000000 */
[----:B------:R-:W-:Y:S02]  /*2aa0*/  DADD R32, R24, R24 ;  /* 0x0000000018207229 */ /* 0x000fe40000000018 */
[----:B------:R-:W-:-:S03]  /*2ab0*/  DMUL R24, R14, R14 ;  /* 0x0000000e0e187228 */ /* 0x000fc60000000000 */
[----:B------:R-:W-:Y:S01]  /*2ac0*/  DFMA R20, R22, R20, UR4 ;  /* 0x0000000416147e2b */ /* 0x000fe20008000014 */
[----:B------:R-:W-:Y:S01]  /*2ad0*/  UMOV UR4, 0x258a578b ;  /* 0x258a578b00047882 */ /* 0x000fe20000000000 */
[----:B------:R-:W-:Y:S01]  /*2ae0*/  UMOV UR5, 0x3f3c71c7 ;  /* 0x3f3c71c700057882 */ /* 0x000fe20000000000 */
[----:B------:R-:W-:Y:S02]  /*2af0*/  DFMA R32, R16, -R14, R32 ;  /* 0x8000000e1020722b */ /* 0x000fe40000000020 */
[----:B------:R-:W-:-:S03]  /*2b00*/  DMUL R16, R14, R24 ;  /* 0x000000180e107228 */ /* 0x000fc60000000000 */
[----:B------:R-:W-:Y:S01]  /*2b10*/  DFMA R20, R22, R20, UR4 ;  /* 0x0000000416147e2b */ /* 0x000fe20008000014 */
[----:B------:R-:W-:Y:S01]  /*2b20*/  UMOV UR4, 0x9242b910 ;  /* 0x9242b91000047882 */ /* 0x000fe20000000000 */
[----:B------:R-:W-:Y:S01]  /*2b30*/  UMOV UR5, 0x3f624924 ;  /* 0x3f62492400057882 */ /* 0x000fe20000000000 */
[----:B------:R-:W-:Y:S02]  /*2b40*/  DMUL R18, R18, R32 ;  /* 0x0000002012127228 */ /* 0x000fe40000000000 */
[C---:B------:R-:W-:Y:S02]  /*2b50*/  DFMA R36, R14.reuse, R24, -R16 ;  /* 0x000000180e24722b */ /* 0x040fe40000000810 */
[----:B------:R-:W-:Y:S02]  /*2b60*/  DFMA R32, R14, R14, -R24 ;  /* 0x0000000e0e20722b */ /* 0x000fe40000000818 */
[----:B------:R-:W-:Y:S01]  /*2b70*/  DFMA R20, R22, R20, UR4 ;  /* 0x0000000416147e2b */ /* 0x000fe20008000014 */
[----:B------:R-:W-:Y:S01]  /*2b80*/  UMOV UR4, 0x99999dfb ;  /* 0x99999dfb00047882 */ /* 0x000fe20000000000 */
[----:B------:R-:W-:-:S02]  /*2b90*/  UMOV UR5, 0x3f899999 ;  /* 0x3f89999900057882 */ /* 0x000fc40000000000 */
[----:B------:R-:W-:-:S04]  /*2ba0*/  DFMA R36, R18, R24, R36 ;  /* 0x000000181224722b */ /* 0x000fc80000000024 */
[----:B------:R-:W-:Y:S01]  /*2bb0*/  DFMA R26, R22, R20, UR4 ;  /* 0x00000004161a7e2b */ /* 0x000fe20008000014 */
[----:B------:R-:W-:Y:S01]  /*2bc0*/  UMOV UR4, 0x55555555 ;  /* 0x5555555500047882 */ /* 0x000fe20000000000 */
[----:B------:R-:W-:-:S06]  /*2bd0*/  UMOV UR5, 0x3fb55555 ;  /* 0x3fb5555500057882 */ /* 0x000fcc0000000000 */
[----:B------:R-:W-:-:S08]  /*2be0*/  DFMA R20, R22, R26, UR4 ;  /* 0x0000000416147e2b */ /* 0x000fd0000800001a */
[----:B------:R-:W-:Y:S01]  /*2bf0*/  DADD R34, -R20, UR4 ;  /* 0x0000000414227e29 */ /* 0x000fe20008000100 */
[----:B------:R-:W-:Y:S01]  /*2c00*/  UMOV UR4, 0xb9e7b0 ;  /* 0x00b9e7b000047882 */ /* 0x000fe20000000000 */
[----:B------:R-:W-:-:S06]  /*2c10*/  UMOV UR5, 0x3c46a4cb ;  /* 0x3c46a4cb00057882 */ /* 0x000fcc0000000000 */
[----:B------:R-:W-:Y:S01]  /*2c20*/  DFMA R26, R22, R26, R34 ;  /* 0x0000001a161a722b */ /* 0x000fe20000000022 */
[----:B------:R-:W-:Y:S02]  /*2c30*/  VIADD R35, R19, 0x100000 ;  /* 0x0010000013237836 */ /* 0x000fe40000000000 */
[----:B------:R-:W-:-:S05]  /*2c40*/  IMAD.MOV.U32 R34, RZ, RZ, R18 ;  /* 0x000000ffff227224 */ /* 0x000fca00078e0012 */
[----:B------:R-:W-:Y:S01]  /*2c50*/  DADD R26, R26, -UR4 ;  /* 0x800000041a1a7e29 */ /* 0x000fe20008000000 */
[----:B------:R-:W-:Y:S01]  /*2c60*/  UMOV UR4, 0x80000000 ;  /* 0x8000000000047882 */ /* 0x000fe20000000000 */
[----:B------:R-:W-:Y:S01]  /*2c70*/  DFMA R32, R14, R34, R32 ;  /* 0x000000220e20722b */ /* 0x000fe20000000020 */
[----:B------:R-:W-:-:S05]  /*2c80*/  UMOV UR5, 0x43300000 ;  /* 0x4330000000057882 */ /* 0x000fca0000000000 */
[----:B------:R-:W-:Y:S02]  /*2c90*/  DADD R22, R20, R26 ;  /* 0x0000000014167229 */ /* 0x000fe4000000001a */
[----:B------:R-:W-:-:S06]  /*2ca0*/  DFMA R32, R14, R32, R36 ;  /* 0x000000200e20722b */ /* 0x000fcc0000000024 */
[----:B------:R-:W-:Y:S02]  /*2cb0*/  DMUL R24, R22, R16 ;  /* 0x0000001016187228 */ /* 0x000fe40000000000 */
[----:B------:R-:W-:-:S06]  /*2cc0*/  DADD R20, R20, -R22 ;  /* 0x0000000014147229 */ /* 0x000fcc0000000816 */
[----:B------:R-:W-:Y:S02]  /*2cd0*/  DFMA R34, R22, R16, -R24 ;  /* 0x000000101622722b */ /* 0x000fe40000000818 */
[----:B------:R-:W-:-:S06]  /*2ce0*/  DADD R20, R26, R20 ;  /* 0x000000001a147229 */ /* 0x000fcc0000000014 */
[----:B------:R-:W-:-:S08]  /*2cf0*/  DFMA R32, R22, R32, R34 ;  /* 0x000000201620722b */ /* 0x000fd00000000022 */
[----:B------:R-:W-:-:S08]  /*2d00*/  DFMA R20, R20, R16, R32 ;  /* 0x000000101414722b */ /* 0x000fd00000000020 */
[----:B------:R-:W-:-:S08]  /*2d10*/  DADD R22, R24, R20 ;  /* 0x0000000018167229 */ /* 0x000fd00000000014 */
[--C-:B------:R-:W-:Y:S02]  /*2d20*/  DADD R16, R14, R22.reuse ;  /* 0x000000000e107229 */ /* 0x100fe40000000016 */
[----:B------:R-:W-:-:S06]  /*2d30*/  DADD R24, R24, -R22 ;  /* 0x0000000018187229 */ /* 0x000fcc0000000816 */
[----:B------:R-:W-:Y:S02]  /*2d40*/  DADD R14, R14, -R16 ;  /* 0x000000000e0e7229 */ /* 0x000fe40000000810 */
[----:B------:R-:W-:-:S06]  /*2d50*/  DADD R24, R20, R24 ;  /* 0x0000000014187229 */ /* 0x000fcc0000000018 */
[----:B------:R-:W-:-:S08]  /*2d60*/  DADD R14, R22, R14 ;  /* 0x00000000160e7229 */ /* 0x000fd0000000000e */
[----:B------:R-:W-:-:S08]  /*2d70*/  DADD R14, R24, R14 ;  /* 0x00000000180e7229 */ /* 0x000fd0000000000e */
[----:B------:R-:W-:Y:S02]  /*2d80*/  DADD R14, R18, R14 ;  /* 0x00000000120e7229 */ /* 0x000fe4000000000e */
[----:B------:R-:W-:Y:S01]  /*2d90*/  DADD R18, R12, -UR4 ;  /* 0x800000040c127e29 */ /* 0x000fe20008000000 */
[----:B------:R-:W-:Y:S01]  /*2da0*/  UMOV UR4, 0xfefa39ef ;  /* 0xfefa39ef00047882 */ /* 0x000fe20000000000 */
[----:B------:R-:W-:-:S04]  /*2db0*/  UMOV UR5, 0x3fe62e42 ;  /* 0x3fe62e4200057882 */ /* 0x000fc80000000000 */
[----:B------:R-:W-:-:S08]  /*2dc0*/  DADD R12, R16, R14 ;  /* 0x00000000100c7229 */ /* 0x000fd0000000000e */
[--C-:B------:R-:W-:Y:S02]  /*2dd0*/  DFMA R20, R18, UR4, R12.reuse ;  /* 0x0000000412147c2b */ /* 0x100fe4000800000c */
[----:B------:R-:W-:-:S06]  /*2de0*/  DADD R16, R16, -R12 ;  /* 0x0000000010107229 */ /* 0x000fcc000000080c */
[----:B------:R-:W-:Y:S02]  /*2df0*/  DFMA R22, R18, -UR4, R20 ;  /* 0x8000000412167c2b */ /* 0x000fe40008000014 */
[----:B------:R-:W-:-:S06]  /*2e00*/  DADD R16, R14, R16 ;  /* 0x000000000e107229 */ /* 0x000fcc0000000010 */
[----:B------:R-:W-:-:S08]  /*2e10*/  DADD R22, -R12, R22 ;  /* 0x000000000c167229 */ /* 0x000fd00000000116 */
[----:B------:R-:W-:-:S08]  /*2e20*/  DADD R16, R16, -R22 ;  /* 0x0000000010107229 */ /* 0x000fd00000000816 */
[----:B------:R-:W-:-:S08]  /*2e30*/  DFMA R16, R18, UR8, R16 ;  /* 0x0000000812107c2b */ /* 0x000fd00008000010 */
[----:B------:R-:W-:-:S08]  /*2e40*/  DADD R14, R20, R16 ;  /* 0x00000000140e7229 */ /* 0x000fd00000000010 */
[----:B------:R-:W-:Y:S02]  /*2e50*/  DADD R20, R20, -R14 ;  /* 0x0000000014147229 */ /* 0x000fe4000000080e */
[----:B------:R-:W-:-:S06]  /*2e60*/  DMUL R12, R14, 4 ;  /* 0x401000000e0c7828 */ /* 0x000fcc0000000000 */
[----:B------:R-:W-:Y:S02]  /*2e70*/  DADD R18, R16, R20 ;  /* 0x0000000010127229 */ /* 0x000fe40000000014 */
[----:B------:R-:W-:Y:S01]  /*2e80*/  DFMA R14, R14, 4, -R12 ;  /* 0x401000000e0e782b */ /* 0x000fe2000000080c */
[----:B------:R-:W-:Y:S01]  /*2e90*/  MOV R16, 0x652b82fe ;  /* 0x652b82fe00107802 */ /* 0x000fe20000000f00 */
[----:B------:R-:W-:-:S06]  /*2ea0*/  IMAD.MOV.U32 R17, RZ, RZ, 0x3ff71547 ;  /* 0x3ff71547ff117424 */ /* 0x000fcc00078e00ff */
[----:B------:R-:W-:-:S08]  /*2eb0*/  DFMA R18, R18, 4, R14 ;  /* 0x401000001212782b */ /* 0x000fd0000000000e */
[----:B------:R-:W-:-:S08]  /*2ec0*/  DADD R14, R12, R18 ;  /* 0x000000000c0e7229 */ /* 0x000fd00000000012 */
[----:B------:R-:W-:Y:S02]  /*2ed0*/  DFMA R16, R14, R16, 6.75539944105574400000e+15 ;  /* 0x433800000e10742b */ /* 0x000fe40000000010 */
[----:B------:R-:W-:Y:S01]  /*2ee0*/  FSETP.GEU.AND P0, PT, |R15|, 4.1917929649353027344, PT ;  /* 0x4086232b0f00780b */ /* 0x000fe20003f0e200 */
[----:B------:R-:W-:-:S05]  /*2ef0*/  DADD R12, R12, -R14 ;  /* 0x000000000c0c7229 */ /* 0x000fca000000080e */
[----:B------:R-:W-:-:S03]  /*2f00*/  DADD R20, R16, -6.75539944105574400000e+15 ;  /* 0xc338000010147429 */ /* 0x000fc60000000000 */
[----:B------:R-:W-:-:S05]  /*2f10*/  DADD R18, R18, R12 ;  /* 0x0000000012127229 */ /* 0x000fca000000000c */
[----:B------:R-:W-:Y:S01]  /*2f20*/  DFMA R22, R20, -UR4, R14 ;  /* 0x8000000414167c2b */ /* 0x000fe2000800000e */
[----:B------:R-:W-:Y:S01]  /*2f30*/  UMOV UR4, 0x3b39803f ;  /* 0x3b39803f00047882 */ /* 0x000fe20000000000 */
[----:B------:R-:W-:-:S06]  /*2f40*/  UMOV UR5, 0x3c7abc9e ;  /* 0x3c7abc9e00057882 */ /* 0x000fcc0000000000 */
[----:B------:R-:W-:Y:S01]  /*2f50*/  DFMA R22, R20, -UR4, R22 ;  /* 0x8000000414167c2b */ /* 0x000fe20008000016 */
[----:B------:R-:W-:Y:S01]  /*2f60*/  UMOV UR4, 0x69ce2bdf ;  /* 0x69ce2bdf00047882 */ /* 0x000fe20000000000 */
[----:B------:R-:W-:Y:S01]  /*2f70*/  IMAD.MOV.U32 R20, RZ, RZ, -0x35dec16 ;  /* 0xfca213eaff147424 */ /* 0x000fe200078e00ff */
[----:B------:R-:W-:Y:S01]  /*2f80*/  MOV R21, 0x3e928af3 ;  /* 0x3e928af300157802 */ /* 0x000fe20000000f00 */
[----:B------:R-:W-:-:S05]  /*2f90*/  UMOV UR5, 0x3e5ade15 ;  /* 0x3e5ade1500057882 */ /* 0x000fca0000000000 */
[----:B------:R-:W-:Y:S01]  /*2fa0*/  DFMA R20, R22, UR4, R20 ;  /* 0x0000000416147c2b */ /* 0x000fe20008000014 */
[----:B------:R-:W-:Y:S01]  /*2fb0*/  UMOV UR4, 0x62401315 ;  /* 0x6240131500047882 */ /* 0x000fe20000000000 */
[----:B------:R-:W-:-:S06]  /*2fc0*/  UMOV UR5, 0x3ec71dee ;  /* 0x3ec71dee00057882 */ /* 0x000fcc0000000000 */
[----:B------:R-:W-:Y:S01]  /*2fd0*/  DFMA R20, R22, R20, UR4 ;  /* 0x0000000416147e2b */ /* 0x000fe20008000014 */
        /* <DEDUP_REMOVED lines=20> */
[----:B------:R-:W-:-:S08]  /*3120*/  DFMA R20, R22, R20, UR4 ;  /* 0x0000000416147e2b */ /* 0x000fd00008000014 */
[----:B------:R-:W-:-:S08]  /*3130*/  DFMA R20, R22, R20, 1 ;  /* 0x3ff000001614742b */ /* 0x000fd00000000014 */
[----:B------:R-:W-:-:S10]  /*3140*/  DFMA R20, R22, R20, 1 ;  /* 0x3ff000001614742b */ /* 0x000fd40000000014 */
[----:B------:R-:W-:Y:S01]  /*3150*/  IMAD R13, R16, 0x100000, R21 ;  /* 0x00100000100d7824 */ /* 0x000fe200078e0215 */
[----:B------:R-:W-:Y:S01]  /*3160*/  MOV R12, R20 ;  /* 0x00000014000c7202 */ /* 0x000fe20000000f00 */
[----:B------:R-:W-:Y:S06]  /*3170*/  @!P0 BRA `(.L_x_58) ;  /* 0x0000000000348947 */ /* 0x000fec0003800000 */
[----:B------:R-:W-:Y:S01]  /*3180*/  FSETP.GEU.AND P1, PT, |R15|, 4.2275390625, PT ;  /* 0x408748000f00780b */ /* 0x000fe20003f2e200 */
[C---:B------:R-:W-:Y:S02]  /*3190*/  DADD R12, R14.reuse, +INF ;  /* 0x7ff000000e0c7429 */ /* 0x040fe40000000000 */
[----:B------:R-:W-:-:S08]  /*31a0*/  DSETP.GEU.AND P0, PT, R14, RZ, PT ;  /* 0x000000ff0e00722a */ /* 0x000fd00003f0e000 */
[----:B------:R-:W-:Y:S02]  /*31b0*/  FSEL R12, R12, RZ, P0 ;  /* 0x000000ff0c0c7208 */ /* 0x000fe40000000000 */
[----:B------:R-:W-:Y:S01]  /*31c0*/  @!P1 LEA.HI R10, R16, R16, RZ, 0x1 ;  /* 0x00000010100a9211 */ /* 0x000fe200078f08ff */
[----:B------:R-:W-:Y:S01]  /*31d0*/  @!P1 IMAD.MOV.U32 R14, RZ, RZ, R20 ;  /* 0x000000ffff0e9224 */ /* 0x000fe200078e0014 */
[----:B------:R-:W-:Y:S02]  /*31e0*/  FSEL R13, R13, RZ, P0 ;  /* 0x000000ff0d0d7208 */ /* 0x000fe40000000000 */
[----:B------:R-:W-:-:S05]  /*31f0*/  @!P1 SHF.R.S32.HI R15, RZ, 0x1, R10 ;  /* 0x00000001ff0f9819 */ /* 0x000fca000001140a */
[----:B------:R-:W-:Y:S01]  /*3200*/  @!P1 IMAD.IADD R16, R16, 0x1, -R15 ;  /* 0x0000000110109824 */ /* 0x000fe200078e0a0f */
[----:B------:R-:W-:-:S04]  /*3210*/  @!P1 LEA R15, R15, R21, 0x14 ;  /* 0x000000150f0f9211 */ /* 0x000fc800078ea0ff */
[----:B------:R-:W-:Y:S02]  /*3220*/  @!P1 LEA R17, R16, 0x3ff00000, 0x14 ;  /* 0x3ff0000010119811 */ /* 0x000fe400078ea0ff */
[----:B------:R-:W-:-:S06]  /*3230*/  @!P1 MOV R16, RZ ;  /* 0x000000ff00109202 */ /* 0x000fcc0000000f00 */
[----:B------:R-:W-:-:S11]  /*3240*/  @!P1 DMUL R12, R14, R16 ;  /* 0x000000100e0c9228 */ /* 0x000fd60000000000 */
.L_x_58:
[----:B------:R-:W-:Y:S02]  /*3250*/  DFMA R14, R18, R12, R12 ;  /* 0x0000000c120e722b */ /* 0x000fe4000000000c */
[----:B------:R-:W-:-:S08]  /*3260*/  DSETP.NEU.AND P0, PT, |R12|, +INF , PT ;  /* 0x7ff000000c00742a */ /* 0x000fd00003f0d200 */
[----:B------:R-:W-:Y:S01]  /*3270*/  FSEL R10, R12, R14, !P0 ;  /* 0x0000000e0c0a7208 */ /* 0x000fe20004000000 */
[----:B------:R-:W-:Y:S01]  /*3280*/  IMAD.MOV.U32 R12, RZ, RZ, R0 ;  /* 0x000000ffff0c7224 */ /* 0x000fe200078e0000 */
[----:B------:R-:W-:Y:S02]  /*3290*/  FSEL R17, R13, R15, !P0 ;  /* 0x0000000f0d117208 */ /* 0x000fe40004000000 */
[----:B------:R-:W-:-:S04]  /*32a0*/  MOV R13, 0x0 ;  /* 0x00000000000d7802 */ /* 0x000fc80000000f00 */
[----:B------:R-:W-:Y:S05]  /*32b0*/  RET.REL.NODEC R12 `(_Z14phi_DBA_kernelILi4ELi4ELi4EEvPiPdS1_S1_S1_iiiid) ;  /* 0xffffffcc0c507950 */ /* 0x000fea0003c3ffff */
.L_x_59:
        /* <DEDUP_REMOVED lines=12> */
.L_x_126:


//--------------------- .text._Z10phi_kernelILi4ELi4ELi4EEvPdS0_S0_iiiid --------------------------
	.section	.text._Z10phi_kernelILi4ELi4ELi4EEvPdS0_S0_iiiid,"ax",@progbits
	.align	128
        .global         _Z10phi_kernelILi4ELi4ELi4EEvPdS0_S0_iiiid
        .type           _Z10phi_kernelILi4ELi4ELi4EEvPdS0_S0_iiiid,@function
        .size           _Z10phi_kernelILi4ELi4ELi4EEvPdS0_S0_iiiid,(.L_x_129 - _Z10phi_kernelILi4ELi4ELi4EEvPdS0_S0_iiiid)
        .other          _Z10phi_kernelILi4ELi4ELi4EEvPdS0_S0_iiiid,@"STO_CUDA_ENTRY STV_DEFAULT"
_Z10phi_kernelILi4ELi4ELi4EEvPdS0_S0_iiiid:
.text._Z10phi_kernelILi4ELi4ELi4EEvPdS0_S0_iiiid:
[----:B------:R-:W-:Y:S01]  /*0000*/  LDC R1, c[0x0][0x37c] ;  /* 0x0000df00ff017b82 */ /* 0x000fe20000000800 */
[----:B------:R-:W0:Y:S07]  /*0010*/  S2R R0, SR_TID.Y ;  /* 0x0000000000007919 */ /* 0x000e2e0000002200 */
[----:B------:R-:W0:Y:S01]  /*0020*/  LDC R5, c[0x0][0x364] ;  /* 0x0000d900ff057b82 */ /* 0x000e220000000800 */
[----:B------:R-:W1:Y:S01]  /*0030*/  LDCU.64 UR8, c[0x0][0x398] ;  /* 0x00007300ff0877ac */ /* 0x000e620008000a00 */
[----:B------:R-:W2:Y:S01]  /*0040*/  S2R R2, SR_TID.X ;  /* 0x0000000000027919 */ /* 0x000ea20000002100 */
[----:B------:R-:W3:Y:S05]  /*0050*/  S2R R3, SR_TID.Z ;  /* 0x0000000000037919 */ /* 0x000eea0000002300 */
[----:B------:R-:W0:Y:S08]  /*0060*/  S2UR UR4, SR_CTAID.Y ;  /* 0x00000000000479c3 */ /* 0x000e300000002600 */
[----:B------:R-:W2:Y:S08]  /*0070*/  S2UR UR5, SR_CTAID.X ;  /* 0x00000000000579c3 */ /* 0x000eb00000002500 */
[----:B------:R-:W2:Y:S08]  /*0080*/  LDC R15, c[0x0][0x360] ;  /* 0x0000d800ff0f7b82 */ /* 0x000eb00000000800 */
[----:B------:R-:W4:Y:S01]  /*0090*/  LDC.64 R26, c[0x0][0x3a0] ;  /* 0x0000e800ff1a7b82 */ /* 0x000f220000000a00 */
[----:B0-----:R-:W-:-:S04]  /*00a0*/  IMAD R5, R5, UR4, R0 ;  /* 0x0000000405057c24 */ /* 0x001fc8000f8e0200 */
[----:B-1----:R-:W-:-:S03]  /*00b0*/  VIADD R5, R5, UR8 ;  /* 0x0000000805057c36 */ /* 0x002fc60008000000 */
[----:B------:R-:W3:Y:S08]  /*00c0*/  S2UR UR6, SR_CTAID.Z ;  /* 0x00000000000679c3 */ /* 0x000ef00000002700 */
[----:B------:R-:W3:Y:S01]  /*00d0*/  LDC R6, c[0x0][0x368] ;  /* 0x0000da00ff067b82 */ /* 0x000ee20000000800 */
[----:B--2---:R-:W-:-:S05]  /*00e0*/  IMAD R15, R15, UR5, R2 ;  /* 0x000000050f0f7c24 */ /* 0x004fca000f8e0202 */
[----:B----4-:R-:W-:-:S04]  /*00f0*/  ISETP.GE.AND P0, PT, R15, R26, PT ;  /* 0x0000001a0f00720c */ /* 0x010fc80003f06270 */
[----:B------:R-:W-:Y:S01]  /*0100*/  ISETP.GE.OR P0, PT, R5, UR9, P0 ;  /* 0x0000000905007c0c */ /* 0x000fe20008706670 */
[----:B---3--:R-:W-:-:S05]  /*0110*/  IMAD R6, R6, UR6, R3 ;  /* 0x0000000606067c24 */ /* 0x008fca000f8e0203 */
[----:B------:R-:W-:-:S13]  /*0120*/  ISETP.GE.OR P0, PT, R6, R27, P0 ;  /* 0x0000001b0600720c */ /* 0x000fda0000706670 */
[----:B------:R-:W-:Y:S05]  /*0130*/  @P0 EXIT ;  /* 0x000000000000094d */ /* 0x000fea0003800000 */
[----:B------:R-:W-:Y:S01]  /*0140*/  VIADD R7, R26, 0xffffffff ;  /* 0xffffffff1a077836 */ /* 0x000fe20000000000 */
[----:B------:R-:W0:Y:S01]  /*0150*/  LDC.64 R18, c[0x0][0x380] ;  /* 0x0000e000ff127b82 */ /* 0x000e220000000a00 */
[C---:B------:R-:W-:Y:S01]  /*0160*/  VIMNMX R9, PT, PT, R15.reuse, 0x1, !PT ;  /* 0x000000010f097848 */ /* 0x040fe20007fe0100 */
[----:B------:R-:W1:Y:S02]  /*0170*/  LDCU.64 UR4, c[0x0][0x358] ;  /* 0x00006b00ff0477ac */ /* 0x000e640008000a00 */
[----:B------:R-:W-:Y:S02]  /*0180*/  ISETP.GE.AND P0, PT, R15, R7, PT ;  /* 0x000000070f00720c */ /* 0x000fe40003f06270 */
[----:B------:R-:W-:Y:S02]  /*0190*/  IADD3 R9, PT, PT, R9, -0x1, RZ ;  /* 0xffffffff09097810 */ /* 0x000fe40007ffe0ff */
[----:B------:R-:W2:Y:S03]  /*01a0*/  LDC.64 R16, c[0x0][0x3a8] ;  /* 0x0000ea00ff107b82 */ /* 0x000ea60000000a00 */
[----:B------:R-:W-:-:S04]  /*01b0*/  IMAD R8, R5, R26, R9 ;  /* 0x0000001a05087224 */ /* 0x000fc800078e0209 */
[----:B------:R-:W-:Y:S02]  /*01c0*/  IMAD R21, R8, R27, R6 ;  /* 0x0000001b08157224 */ /* 0x000fe400078e0206 */
[----:B------:R-:W-:-:S04]  /*01d0*/  @!P0 VIADD R7, R15, 0x1 ;  /* 0x000000010f078836 */ /* 0x000fc80000000000 */
[----:B------:R-:W-:Y:S02]  /*01e0*/  IMAD R10, R5, R26, R7 ;  /* 0x0000001a050a7224 */ /* 0x000fe400078e0207 */
[----:B0-----:R-:W-:-:S04]  /*01f0*/  IMAD.WIDE R20, R21, 0x8, R18 ;  /* 0x0000000815147825 */ /* 0x001fc800078e0212 */
[----:B------:R-:W-:Y:S02]  /*0200*/  IMAD R3, R10, R27, R6 ;  /* 0x0000001b0a037224 */ /* 0x000fe400078e0206 */
[----:B-1----:R-:W3:Y:S02]  /*0210*/  LDG.E.64.CONSTANT R20, desc[UR4][R20.64] ;  /* 0x0000000414147981 */ /* 0x002ee4000c1e9b00 */
[----:B------:R-:W-:-:S06]  /*0220*/  IMAD.WIDE R18, R3, 0x8, R18 ;  /* 0x0000000803127825 */ /* 0x000fcc00078e0212 */
[----:B------:R-:W3:Y:S01]  /*0230*/  LDG.E.64.CONSTANT R18, desc[UR4][R18.64] ;  /* 0x0000000412127981 */ /* 0x000ee2000c1e9b00 */
[----:B--2---:R-:W-:-:S06]  /*0240*/  DADD R16, R16, R16 ;  /* 0x0000000010107229 */ /* 0x004fcc0000000010 */
[----:B------:R-:W0:Y:S01]  /*0250*/  MUFU.RCP64H R3, R17 ;  /* 0x0000001100037308 */ /* 0x000e220000001800 */
[----:B------:R-:W-:-:S06]  /*0260*/  IMAD.MOV.U32 R2, RZ, RZ, 0x1 ;  /* 0x00000001ff027424 */ /* 0x000fcc00078e00ff */
[----:B0-----:R-:W-:-:S08]  /*0270*/  DFMA R12, -R16, R2, 1 ;  /* 0x3ff00000100c742b */ /* 0x001fd00000000102 */
[----:B------:R-:W-:-:S08]  /*0280*/  DFMA R12, R12, R12, R12 ;  /* 0x0000000c0c0c722b */ /* 0x000fd0000000000c */
[----:B------:R-:W-:-:S08]  /*0290*/  DFMA R2, R2, R12, R2 ;  /* 0x0000000c0202722b */ /* 0x000fd00000000002 */
[----:B------:R-:W-:-:S08]  /*02a0*/  DFMA R22, -R16, R2, 1 ;  /* 0x3ff000001016742b */ /* 0x000fd00000000102 */
[----:B------:R-:W-:Y:S01]  /*02b0*/  DFMA R2, R2, R22, R2 ;  /* 0x000000160202722b */ /* 0x000fe20000000002 */
[----:B------:R-:W-:Y:S01]  /*02c0*/  IMAD R26, R5, R26, R15 ;  /* 0x0000001a051a7224 */ /* 0x000fe200078e020f */
[----:B------:R-:W-:Y:S03]  /*02d0*/  BSSY.RECONVERGENT B0, `(.L_x_60) ;  /* 0x0000012000007945 */ /* 0x000fe60003800200 */
[----:B------:R-:W-:Y:S01]  /*02e0*/  IMAD R11, R26, R27, R6 ;  /* 0x0000001b1a0b7224 */ /* 0x000fe200078e0206 */
[----:B---3--:R-:W-:-:S08]  /*02f0*/  DADD R12, R18, -R20 ;  /* 0x00000000120c7229 */ /* 0x008fd00000000814 */
[----:B------:R-:W-:-:S08]  /*0300*/  DMUL R22, R12, R2 ;  /* 0x000000020c167228 */ /* 0x000fd00000000000 */
[----:B------:R-:W-:-:S08]  /*0310*/  DFMA R24, -R16, R22, R12 ;  /* 0x000000161018722b */ /* 0x000fd0000000010c */
[----:B------:R-:W-:Y:S01]  /*0320*/  DFMA R2, R2, R24, R22 ;  /* 0x000000180202722b */ /* 0x000fe20000000016 */
[----:B------:R-:W-:-:S09]  /*0330*/  FSETP.GEU.AND P1, PT, |R13|, 6.5827683646048100446e-37, PT ;  /* 0x036000000d00780b */ /* 0x000fd20003f2e200 */
        /* <DEDUP_REMOVED lines=8> */
[----:B------:R-:W-:Y:S05]  /*03c0*/  CALL.REL.NOINC `($__internal_5_$__cuda_sm20_div_rn_f64_full) ;  /* 0x0000001c00487944 */ /* 0x000fea0003c00000 */
[----:B------:R-:W-:Y:S02]  /*03d0*/  IMAD.MOV.U32 R2, RZ, RZ, R38 ;  /* 0x000000ffff027224 */ /* 0x000fe400078e0026 */
[----:B------:R-:W-:-:S07]  /*03e0*/  IMAD.MOV.U32 R3, RZ, RZ, R39 ;  /* 0x000000ffff037224 */ /* 0x000fce00078e0027 */
.L_x_61:
[----:B------:R-:W-:Y:S05]  /*03f0*/  BSYNC.RECONVERGENT B0 ;  /* 0x0000000000007941 */ /* 0x000fea0003800200 */
.L_x_60:
[----:B------:R-:W0:Y:S08]  /*0400*/  LDC.64 R28, c[0x0][0x3a0] ;  /* 0x0000e800ff1c7b82 */ /* 0x000e300000000a00 */
[----:B------:R-:W1:Y:S01]  /*0410*/  LDC.64 R24, c[0x0][0x380] ;  /* 0x0000e000ff187b82 */ /* 0x000e620000000a00 */
[----:B0-----:R-:W-:Y:S01]  /*0420*/  IMAD R12, R5, R28, R28 ;  /* 0x0000001c050c7224 */ /* 0x001fe200078e021c */
[----:B------:R-:W-:-:S03]  /*0430*/  IADD3 R5, PT, PT, -R28, RZ, RZ ;  /* 0x000000ff1c057210 */ /* 0x000fc60007ffe1ff */
[--C-:B------:R-:W-:Y:S02]  /*0440*/  IMAD.IADD R13, R15, 0x1, R12.reuse ;  /* 0x000000010f0d7824 */ /* 0x100fe400078e020c */
[----:B------:R-:W-:Y:S02]  /*0450*/  IMAD R14, R5, 0x2, R12 ;  /* 0x00000002050e7824 */ /* 0x000fe400078e020c */
[----:B------:R-:W-:-:S03]  /*0460*/  IMAD R23, R13, R29, R6 ;  /* 0x0000001d0d177224 */ /* 0x000fc600078e0206 */
[----:B------:R-:W-:Y:S01]  /*0470*/  IADD3 R15, PT, PT, R15, R14, RZ ;  /* 0x0000000e0f0f7210 */ /* 0x000fe20007ffe0ff */
[----:B-1----:R-:W-:-:S04]  /*0480*/  IMAD.WIDE R22, R23, 0x8, R24 ;  /* 0x0000000817167825 */ /* 0x002fc800078e0218 */
[----:B------:R-:W-:Y:S02]  /*0490*/  IMAD R5, R15, R29, R6 ;  /* 0x0000001d0f057224 */ /* 0x000fe400078e0206 */
[----:B------:R-:W2:Y:S02]  /*04a0*/  LDG.E.64.CONSTANT R22, desc[UR4][R22.64] ;  /* 0x0000000416167981 */ /* 0x000ea4000c1e9b00 */
[----:B------:R-:W-:-:S06]  /*04b0*/  IMAD.WIDE R24, R5, 0x8, R24 ;  /* 0x0000000805187825 */ /* 0x000fcc00078e0218 */
[----:B------:R-:W2:Y:S01]  /*04c0*/  LDG.E.64.CONSTANT R24, desc[UR4][R24.64] ;  /* 0x0000000418187981 */ /* 0x000ea2000c1e9b00 */
[----:B------:R-:W0:Y:S01]  /*04d0*/  MUFU.RCP64H R5, R17 ;  /* 0x0000001100057308 */ /* 0x000e220000001800 */
[----:B------:R-:W-:-:S06]  /*04e0*/  IMAD.MOV.U32 R4, RZ, RZ, 0x1 ;  /* 0x00000001ff047424 */ /* 0x000fcc00078e00ff */
[----:B0-----:R-:W-:-:S08]  /*04f0*/  DFMA R28, -R16, R4, 1 ;  /* 0x3ff00000101c742b */ /* 0x001fd00000000104 */
[----:B------:R-:W-:-:S08]  /*0500*/  DFMA R28, R28, R28, R28 ;  /* 0x0000001c1c1c722b */ /* 0x000fd0000000001c */
[----:B------:R-:W-:-:S08]  /*0510*/  DFMA R28, R4, R28, R4 ;  /* 0x0000001c041c722b */ /* 0x000fd00000000004 */
[----:B------:R-:W-:-:S08]  /*0520*/  DFMA R4, -R16, R28, 1 ;  /* 0x3ff000001004742b */ /* 0x000fd0000000011c */
[----:B------:R-:W-:Y:S01]  /*0530*/  DFMA R32, R28, R4, R28 ;  /* 0x000000041c20722b */ /* 0x000fe2000000001c */
[----:B------:R-:W-:Y:S01]  /*0540*/  BSSY.RECONVERGENT B0, `(.L_x_62) ;  /* 0x0000011000007945 */ /* 0x000fe20003800200 */
[----:B--2---:R-:W-:-:S08]  /*0550*/  DADD R28, R22, -R24 ;  /* 0x00000000161c7229 */ /* 0x004fd00000000818 */
[----:B------:R-:W-:-:S08]  /*0560*/  DMUL R4, R32, R28 ;  /* 0x0000001c20047228 */ /* 0x000fd00000000000 */
[----:B------:R-:W-:-:S08]  /*0570*/  DFMA R30, -R16, R4, R28 ;  /* 0x00000004101e722b */ /* 0x000fd0000000011c */
[----:B------:R-:W-:Y:S01]  /*0580*/  DFMA R4, R32, R30, R4 ;  /* 0x0000001e2004722b */ /* 0x000fe20000000004 */
[----:B------:R-:W-:-:S09]  /*0590*/  FSETP.GEU.AND P1, PT, |R29|, 6.5827683646048100446e-37, PT ;  /* 0x036000001d00780b */ /* 0x000fd20003f2e200 */
        /* <DEDUP_REMOVED lines=8> */
[----:B------:R-:W-:Y:S05]  /*0620*/  CALL.REL.NOINC `($__internal_5_$__cuda_sm20_div_rn_f64_full) ;  /* 0x0000001800b07944 */ /* 0x000fea0003c00000 */
[----:B------:R-:W-:Y:S01]  /*0630*/  MOV R4, R38 ;  /* 0x0000002600047202 */ /* 0x000fe20000000f00 */
[----:B------:R-:W-:-:S07]  /*0640*/  IMAD.MOV.U32 R5, RZ, RZ, R39 ;  /* 0x000000ffff057224 */ /* 0x000fce00078e0027 */
.L_x_63:
[----:B------:R-:W-:Y:S05]  /*0650*/  BSYNC.RECONVERGENT B0 ;  /* 0x0000000000007941 */ /* 0x000fea0003800200 */
.L_x_62:
[----:B------:R-:W0:Y:S01]  /*0660*/  LDC R31, c[0x0][0x3a4] ;  /* 0x0000e900ff1f7b82 */ /* 0x000e220000000800 */
[----:B------:R-:W-:-:S04]  /*0670*/  VIMNMX.U32 R44, PT, PT, R6, 0x1, !PT ;  /* 0x00000001062c7848 */ /* 0x000fc80007fe0000 */
[----:B------:R-:W-:-:S03]  /*0680*/  IADD3 R44, PT, PT, R44, -0x1, RZ ;  /* 0xffffffff2c2c7810 */ /* 0x000fc60007ffe0ff */
[----:B------:R-:W1:Y:S01]  /*0690*/  LDC.64 R28, c[0x0][0x380] ;  /* 0x0000e000ff1c7b82 */ /* 0x000e620000000a00 */
[----:B0-----:R-:W-:Y:S02]  /*06a0*/  VIADD R45, R31, 0xffffffff ;  /* 0xffffffff1f2d7836 */ /* 0x001fe40000000000 */
        /* <DEDUP_REMOVED lines=32> */
.L_x_65:
[----:B------:R-:W-:Y:S05]  /*08b0*/  BSYNC.RECONVERGENT B0 ;  /* 0x0000000000007941 */ /* 0x000fea0003800200 */
.L_x_64:
[----:B------:R-:W0:Y:S02]  /*08c0*/  LDC.64 R32, c[0x0][0x3a8] ;  /* 0x0000ea00ff207b82 */ /* 0x000e240000000a00 */
        /* <DEDUP_REMOVED lines=13> */
[----:B------:R-:W-:Y:S05]  /*09a0*/  CALL.REL.NOINC `($__internal_4_$__cuda_sm20_dblrcp_rn_slowpath_v3) ;  /* 0x0000001400307944 */ /* 0x000fea0003c00000 */
[----:B------:R-:W-:Y:S01]  /*09b0*/  IMAD.MOV.U32 R16, RZ, RZ, R32 ;  /* 0x000000ffff107224 */ /* 0x000fe200078e0020 */
[----:B------:R-:W-:-:S07]  /*09c0*/  MOV R17, R33 ;  /* 0x0000002100117202 */ /* 0x000fce0000000f00 */
.L_x_66:
[----:B------:R-:W0:Y:S01]  /*09d0*/  LDC.64 R32, c[0x0][0x380] ;  /* 0x0000e000ff207b82 */ /* 0x000e220000000a00 */
[----:B------:R-:W1:Y:S01]  /*09e0*/  LDCU UR6, c[0x0][0x3a4] ;  /* 0x00007480ff0677ac */ /* 0x000e620008000800 */
[----:B------:R-:W-:Y:S01]  /*09f0*/  IMAD.IADD R39, R7, 0x1, R12 ;  /* 0x0000000107277824 */ /* 0x000fe200078e020c */
[----:B------:R-:W-:Y:S01]  /*0a00*/  IADD3 R41, PT, PT, R9, R12, RZ ;  /* 0x0000000c09297210 */ /* 0x000fe20007ffe0ff */
[--C-:B------:R-:W-:Y:S02]  /*0a10*/  IMAD.IADD R7, R7, 0x1, R14.reuse ;  /* 0x0000000107077824 */ /* 0x100fe400078e020e */
        /* <DEDUP_REMOVED lines=105> */
[----:B------:R-:W-:Y:S01]  /*10b0*/  IMAD.MOV.U32 R12, RZ, RZ, 0x0 ;  /* 0x00000000ff0c7424 */ /* 0x000fe200078e00ff */
[----:B------:R-:W-:Y:S02]  /*10c0*/  MOV R13, 0x40440000 ;  /* 0x40440000000d7802 */ /* 0x000fe40000000f00 */
[----:B------:R-:W-:-:S10]  /*10d0*/  DMUL R6, R6, R16 ;  /* 0x0000001006067228 */ /* 0x000fd40000000000 */
[----:B------:R-:W-:Y:S05]  /*10e0*/  @!P0 BRA `(.L_x_68) ;  /* 0x0000000400b08947 */ /* 0x000fea0003800000 */
[----:B------:R-:W-:Y:S01]  /*10f0*/  DADD R12, -RZ, |R2| ;  /* 0x00000000ff0c7229 */ /* 0x000fe20000000502 */
[----:B------:R-:W-:Y:S01]  /*1100*/  BSSY.RECONVERGENT B1, `(.L_x_69) ;  /* 0x0000003000017945 */ /* 0x000fe20003800200 */
[----:B------:R-:W-:-:S09]  /*1110*/  MOV R0, 0x1130 ;  /* 0x0000113000007802 */ /* 0x000fd20000000f00 */
[----:B------:R-:W-:Y:S05]  /*1120*/  CALL.REL.NOINC `($_Z10phi_kernelILi4ELi4ELi4EEvPdS0_S0_iiiid$__internal_accurate_pow) ;  /* 0x00000014005c7944 */ /* 0x000fea0003c00000 */
[----:B------:R-:W-:Y:S05]  /*1130*/  BSYNC.RECONVERGENT B1 ;  /* 0x0000000000017941 */ /* 0x000fea0003800200 */
.L_x_69:
        /* <DEDUP_REMOVED lines=17> */
[----:B------:R-:W-:Y:S01]  /*1250*/  @!P1 IMAD.MOV.U32 R14, RZ, RZ, 0x0 ;  /* 0x00000000ff0e9424 */ /* 0x000fe200078e00ff */
[----:B------:R-:W-:-:S07]  /*1260*/  @!P1 MOV R15, 0x7ff00000 ;  /* 0x7ff00000000f9802 */ /* 0x000fce0000000f00 */
.L_x_71:
[----:B------:R-:W-:Y:S05]  /*1270*/  BSYNC.RECONVERGENT B1 ;  /* 0x0000000000017941 */ /* 0x000fea0003800200 */
.L_x_70:
[----:B------:R-:W-:Y:S01]  /*1280*/  BSSY.RECONVERGENT B1, `(.L_x_72) ;  /* 0x0000005000017945 */ /* 0x000fe20003800200 */
[----:B------:R-:W-:Y:S02]  /*1290*/  FSEL R2, R14, RZ, P0 ;  /* 0x000000ff0e027208 */ /* 0x000fe40000000000 */
[----:B------:R-:W-:Y:S02]  /*12a0*/  FSEL R3, R15, 1.875, P0 ;  /* 0x3ff000000f037808 */ /* 0x000fe40000000000 */
[----:B------:R-:W-:-:S07]  /*12b0*/  MOV R0, 0x12d0 ;  /* 0x000012d000007802 */ /* 0x000fce0000000f00 */
[----:B------:R-:W-:Y:S05]  /*12c0*/  CALL.REL.NOINC `($_Z10phi_kernelILi4ELi4ELi4EEvPdS0_S0_iiiid$__internal_accurate_pow) ;  /* 0x0000001000f47944 */ /* 0x000fea0003c00000 */
[----:B------:R-:W-:Y:S05]  /*12d0*/  BSYNC.RECONVERGENT B1 ;  /* 0x0000000000017941 */ /* 0x000fea0003800200 */
.L_x_72:
[C---:B------:R-:W-:Y:S01]  /*12e0*/  DADD R12, R4.reuse, 4 ;  /* 0x40100000040c7429 */ /* 0x040fe20000000000 */
[----:B------:R-:W-:Y:S01]  /*12f0*/  BSSY.RECONVERGENT B1, `(.L_x_73) ;  /* 0x0000010000017945 */ /* 0x000fe20003800200 */
[C---:B------:R-:W-:Y:S02]  /*1300*/  DSETP.NEU.AND P1, PT, R4.reuse, RZ, PT ;  /* 0x000000ff0400722a */ /* 0x040fe40003f2d000 */
[----:B------:R-:W-:Y:S02]  /*1310*/  DSETP.NEU.AND P0, PT, R4, 1, PT ;  /* 0x3ff000000400742a */ /* 0x000fe40003f0d000 */
[----:B------:R-:W-:-:S04]  /*1320*/  DADD R14, -RZ, |R30| ;  /* 0x00000000ff0e7229 */ /* 0x000fc8000000051e */
[----:B------:R-:W-:Y:S01]  /*1330*/  LOP3.LUT R12, R13, 0x7ff00000, RZ, 0xc0, !PT ;  /* 0x7ff000000d0c7812 */ /* 0x000fe200078ec0ff */
[----:B------:R-:W-:-:S03]  /*1340*/  IMAD.MOV.U32 R13, RZ, RZ, R17 ;  /* 0x000000ffff0d7224 */ /* 0x000fc600078e0011 */
        /* <DEDUP_REMOVED lines=8> */
[----:B------:R-:W-:Y:S01]  /*13d0*/  @!P1 MOV R12, 0x0 ;  /* 0x00000000000c9802 */ /* 0x000fe20000000f00 */
[----:B------:R-:W-:-:S07]  /*13e0*/  @!P1 IMAD.MOV.U32 R13, RZ, RZ, 0x7ff00000 ;  /* 0x7ff00000ff0d9424 */ /* 0x000fce00078e00ff */
.L_x_74:
[----:B------:R-:W-:Y:S05]  /*13f0*/  BSYNC.RECONVERGENT B1 ;  /* 0x0000000000017941 */ /* 0x000fea0003800200 */
.L_x_73:
[----:B------:R-:W-:Y:S01]  /*1400*/  FSEL R4, R12, RZ, P0 ;  /* 0x000000ff0c047208 */ /* 0x000fe20000000000 */
[----:B------:R-:W-:Y:S01]  /*1410*/  BSSY.RECONVERGENT B1, `(.L_x_75) ;  /* 0x0000007000017945 */ /* 0x000fe20003800200 */
[----:B------:R-:W-:Y:S01]  /*1420*/  FSEL R5, R13, 1.875, P0 ;  /* 0x3ff000000d057808 */ /* 0x000fe20000000000 */
[----:B------:R-:W-:Y:S01]  /*1430*/  IMAD.MOV.U32 R12, RZ, RZ, R14 ;  /* 0x000000ffff0c7224 */ /* 0x000fe200078e000e */
[----:B------:R-:W-:Y:S02]  /*1440*/  MOV R13, R15 ;  /* 0x0000000f000d7202 */ /* 0x000fe40000000f00 */
[----:B------:R-:W-:Y:S02]  /*1450*/  MOV R0, 0x1480 ;  /* 0x0000148000007802 */ /* 0x000fe40000000f00 */
[----:B------:R-:W-:-:S11]  /*1460*/  DADD R2, R2, R4 ;  /* 0x0000000002027229 */ /* 0x000fd60000000004 */
[----:B------:R-:W-:Y:S05]  /*1470*/  CALL.REL.NOINC `($_Z10phi_kernelILi4ELi4ELi4EEvPdS0_S0_iiiid$__internal_accurate_pow) ;  /* 0x0000001000887944 */ /* 0x000fea0003c00000 */
[----:B------:R-:W-:Y:S05]  /*1480*/  BSYNC.RECONVERGENT B1 ;  /* 0x0000000000017941 */ /* 0x000fea0003800200 */
.L_x_75:
[----:B------:R-:W-:Y:S01]  /*1490*/  DMUL R14, R8, R8 ;  /* 0x00000008080e7228 */ /* 0x000fe20000000000 */
[----:B------:R-:W-:Y:S01]  /*14a0*/  BSSY.RECONVERGENT B1, `(.L_x_76) ;  /* 0x0000016000017945 */ /* 0x000fe20003800200 */
[----:B------:R-:W-:Y:S01]  /*14b0*/  IMAD.MOV.U32 R8, RZ, RZ, 0x1 ;  /* 0x00000001ff087424 */ /* 0x000fe200078e00ff */
[C---:B------:R-:W-:Y:S02]  /*14c0*/  DADD R4, R30.reuse, 4 ;  /* 0x401000001e047429 */ /* 0x040fe40000000000 */
[C---:B------:R-:W-:Y:S01]  /*14d0*/  DSETP.NEU.AND P1, PT, R30.reuse, RZ, PT ;  /* 0x000000ff1e00722a */ /* 0x040fe20003f2d000 */
[----:B------:R-:W0:Y:S01]  /*14e0*/  MUFU.RCP64H R9, R15 ;  /* 0x0000000f00097308 */ /* 0x000e220000001800 */
[----:B------:R-:W-:-:S06]  /*14f0*/  DSETP.NEU.AND P0, PT, R30, 1, PT ;  /* 0x3ff000001e00742a */ /* 0x000fcc0003f0d000 */
[----:B------:R-:W-:Y:S02]  /*1500*/  LOP3.LUT R4, R5, 0x7ff00000, RZ, 0xc0, !PT ;  /* 0x7ff0000005047812 */ /* 0x000fe400078ec0ff */
[----:B------:R-:W-:Y:S02]  /*1510*/  MOV R5, R17 ;  /* 0x0000001100057202 */ /* 0x000fe40000000f00 */
[----:B------:R-:W-:Y:S01]  /*1520*/  ISETP.NE.AND P2, PT, R4, 0x7ff00000, PT ;  /* 0x7ff000000400780c */ /* 0x000fe20003f45270 */
[----:B------:R-:W-:Y:S01]  /*1530*/  IMAD.MOV.U32 R4, RZ, RZ, R10 ;  /* 0x000000ffff047224 */ /* 0x000fe200078e000a */
        /* <DEDUP_REMOVED lines=10> */
[----:B------:R-:W-:Y:S02]  /*15e0*/  @!P1 IMAD.MOV.U32 R4, RZ, RZ, 0x0 ;  /* 0x00000000ff049424 */ /* 0x000fe400078e00ff */
[----:B------:R-:W-:-:S07]  /*15f0*/  @!P1 IMAD.MOV.U32 R5, RZ, RZ, 0x7ff00000 ;  /* 0x7ff00000ff059424 */ /* 0x000fce00078e00ff */
.L_x_77:
[----:B------:R-:W-:Y:S05]  /*1600*/  BSYNC.RECONVERGENT B1 ;  /* 0x0000000000017941 */ /* 0x000fea0003800200 */
.L_x_76:
        /* <DEDUP_REMOVED lines=20> */
.L_x_79:
[----:B------:R-:W-:Y:S05]  /*1750*/  BSYNC.RECONVERGENT B1 ;  /* 0x0000000000017941 */ /* 0x000fea0003800200 */
.L_x_78:
[----:B------:R-:W-:Y:S01]  /*1760*/  DADD R2, -R2, 1 ;  /* 0x3ff0000002027429 */ /* 0x000fe20000000100 */
[----:B------:R-:W-:Y:S01]  /*1770*/  MOV R4, 0x0 ;  /* 0x0000000000047802 */ /* 0x000fe20000000f00 */
[----:B------:R-:W-:-:S06]  /*1780*/  IMAD.MOV.U32 R5, RZ, RZ, 0x3fe00000 ;  /* 0x3fe00000ff057424 */ /* 0x000fcc00078e00ff */
[----:B------:R-:W-:-:S08]  /*1790*/  DFMA R2, R2, -R4, 1 ;  /* 0x3ff000000202742b */ /* 0x000fd00000000804 */
[----:B------:R-:W-:-:S11]  /*17a0*/  DMUL R12, R2, 40 ;  /* 0x40440000020c7828 */ /* 0x000fd60000000000 */
.L_x_68:
[----:B------:R-:W-:Y:S05]  /*17b0*/  BSYNC.RECONVERGENT B0 ;  /* 0x0000000000007941 */ /* 0x000fea0003800200 */
.L_x_67:
        /* <DEDUP_REMOVED lines=10> */
[----:B------:R-:W-:Y:S01]  /*1860*/  IMAD.MOV.U32 R12, RZ, RZ, R14 ;  /* 0x000000ffff0c7224 */ /* 0x000fe200078e000e */
[----:B------:R-:W-:Y:S01]  /*1870*/  MOV R13, R15 ;  /* 0x0000000f000d7202 */ /* 0x000fe20000000f00 */
        /* <DEDUP_REMOVED lines=9> */
.L_x_81:
[----:B------:R-:W-:Y:S05]  /*1910*/  BSYNC.RECONVERGENT B0 ;  /* 0x0000000000007941 */ /* 0x000fea0003800200 */
.L_x_80:
[----:B------:R-:W-:Y:S01]  /*1920*/  DMUL R8, R12, R12 ;  /* 0x0000000c0c087228 */ /* 0x000fe20000000000 */
[----:B------:R-:W-:Y:S01]  /*1930*/  IMAD.MOV.U32 R14, RZ, RZ, -0x2449a4b7 ;  /* 0xdbb65b49ff0e7424 */ /* 0x000fe200078e00ff */
[----:B------:R-:W-:Y:S01]  /*1940*/  MOV R15, 0x3f2d3b63 ;  /* 0x3f2d3b63000f7802 */ /* 0x000fe20000000f00 */
        /* <DEDUP_REMOVED lines=82> */
        .weak           $__internal_4_$__cuda_sm20_dblrcp_rn_slowpath_v3
        .type           $__internal_4_$__cuda_sm20_dblrcp_rn_slowpath_v3,@function
        .size           $__internal_4_$__cuda_sm20_dblrcp_rn_slowpath_v3,($__internal_5_$__cuda_sm20_div_rn_f64_full - $__internal_4_$__cuda_sm20_dblrcp_rn_slowpath_v3)
$__internal_4_$__cuda_sm20_dblrcp_rn_slowpath_v3:
[----:B------:R-:W-:Y:S02]  /*1e70*/  IMAD.MOV.U32 R16, RZ, RZ, R32 ;  /* 0x000000ffff107224 */ /* 0x000fe400078e0020 */
[----:B------:R-:W-:-:S06]  /*1e80*/  IMAD.MOV.U32 R17, RZ, RZ, R33 ;  /* 0x000000ffff117224 */ /* 0x000fcc00078e0021 */
[----:B------:R-:W-:-:S14]  /*1e90*/  DSETP.GTU.AND P0, PT, |R16|, +INF , PT ;  /* 0x7ff000001000742a */ /* 0x000fdc0003f0c200 */
[----:B------:R-:W-:Y:S05]  /*1ea0*/  @P0 BRA `(.L_x_82) ;  /* 0x00000000007c0947 */ /* 0x000fea0003800000 */
[----:B------:R-:W-:-:S04]  /*1eb0*/  LOP3.LUT R35, R33, 0x7fffffff, RZ, 0xc0, !PT ;  /* 0x7fffffff21237812 */ /* 0x000fc800078ec0ff */
[----:B------:R-:W-:-:S04]  /*1ec0*/  IADD3 R32, PT, PT, R35, -0x1, RZ ;  /* 0xffffffff23207810 */ /* 0x000fc80007ffe0ff */
[----:B------:R-:W-:-:S13]  /*1ed0*/  ISETP.GE.U32.AND P0, PT, R32, 0x7fefffff, PT ;  /* 0x7fefffff2000780c */ /* 0x000fda0003f06070 */
[----:B------:R-:W-:Y:S01]  /*1ee0*/  @P0 LOP3.LUT R33, R17, 0x7ff00000, RZ, 0x3c, !PT ;  /* 0x7ff0000011210812 */ /* 0x000fe200078e3cff */
[----:B------:R-:W-:Y:S01]  /*1ef0*/  @P0 IMAD.MOV.U32 R32, RZ, RZ, RZ ;  /* 0x000000ffff200224 */ /* 0x000fe200078e00ff */
[----:B------:R-:W-:Y:S06]  /*1f00*/  @P0 BRA `(.L_x_83) ;  /* 0x00000000006c0947 */ /* 0x000fec0003800000 */
[----:B------:R-:W-:-:S13]  /*1f10*/  ISETP.GE.U32.AND P0, PT, R35, 0x1000001, PT ;  /* 0x010000012300780c */ /* 0x000fda0003f06070 */
[----:B------:R-:W-:Y:S05]  /*1f20*/  @!P0 BRA `(.L_x_84) ;  /* 0x0000000000348947 */ /* 0x000fea0003800000 */
[----:B------:R-:W-:Y:S01]  /*1f30*/  VIADD R33, R17, 0xc0200000 ;  /* 0xc020000011217836 */ /* 0x000fe20000000000 */
[----:B------:R-:W-:-:S03]  /*1f40*/  MOV R32, R16 ;  /* 0x0000001000207202 */ /* 0x000fc60000000f00 */
        /* <DEDUP_REMOVED lines=11> */
.L_x_84:
        /* <DEDUP_REMOVED lines=10> */
.L_x_82:
[----:B------:R-:W-:Y:S01]  /*20a0*/  LOP3.LUT R33, R17, 0x80000, RZ, 0xfc, !PT ;  /* 0x0008000011217812 */ /* 0x000fe200078efcff */
[----:B------:R-:W-:-:S07]  /*20b0*/  IMAD.MOV.U32 R32, RZ, RZ, R16 ;  /* 0x000000ffff207224 */ /* 0x000fce00078e0010 */
.L_x_83:
[----:B------:R-:W-:Y:S01]  /*20c0*/  MOV R16, R0 ;  /* 0x0000000000107202 */ /* 0x000fe20000000f00 */
[----:B------:R-:W-:-:S04]  /*20d0*/  IMAD.MOV.U32 R17, RZ, RZ, 0x0 ;  /* 0x00000000ff117424 */ /* 0x000fc800078e00ff */
[----:B------:R-:W-:Y:S05]  /*20e0*/  RET.REL.NODEC R16 `(_Z10phi_kernelILi4ELi4ELi4EEvPdS0_S0_iiiid) ;  /* 0xffffffdc10c47950 */ /* 0x000fea0003c3ffff */
        .weak           $__internal_5_$__cuda_sm20_div_rn_f64_full
        .type           $__internal_5_$__cuda_sm20_div_rn_f64_full,@function
        .size           $__internal_5_$__cuda_sm20_div_rn_f64_full,($_Z10phi_kernelILi4ELi4ELi4EEvPdS0_S0_iiiid$__internal_accurate_pow - $__internal_5_$__cuda_sm20_div_rn_f64_full)
$__internal_5_$__cuda_sm20_div_rn_f64_full:
[----:B------:R-:W-:Y:S01]  /*20f0*/  FSETP.GEU.AND P2, PT, |R31|, 1.469367938527859385e-39, PT ;  /* 0x001000001f00780b */ /* 0x000fe20003f4e200 */
[----:B------:R-:W-:Y:S01]  /*2100*/  BSSY.RECONVERGENT B2, `(.L_x_85) ;  /* 0x0000056000027945 */ /* 0x000fe20003800200 */
[C---:B------:R-:W-:Y:S02]  /*2110*/  FSETP.GEU.AND P0, PT, |R35|.reuse, 1.469367938527859385e-39, PT ;  /* 0x001000002300780b */ /* 0x040fe40003f0e200 */
[----:B------:R-:W-:Y:S02]  /*2120*/  LOP3.LUT R32, R35, 0x800fffff, RZ, 0xc0, !PT ;  /* 0x800fffff23207812 */ /* 0x000fe400078ec0ff */
[----:B------:R-:W-:Y:S02]  /*2130*/  LOP3.LUT R47, R31, 0x7ff00000, RZ, 0xc0, !PT ;  /* 0x7ff000001f2f7812 */ /* 0x000fe400078ec0ff */
[----:B------:R-:W-:Y:S01]  /*2140*/  LOP3.LUT R33, R32, 0x3ff00000, RZ, 0xfc, !PT ;  /* 0x3ff0000020217812 */ /* 0x000fe200078efcff */
[----:B------:R-:W-:Y:S01]  /*2150*/  IMAD.MOV.U32 R32, RZ, RZ, R34 ;  /* 0x000000ffff207224 */ /* 0x000fe200078e0022 */
[----:B------:R-:W-:-:S02]  /*2160*/  LOP3.LUT R48, R35, 0x7ff00000, RZ, 0xc0, !PT ;  /* 0x7ff0000023307812 */ /* 0x000fc400078ec0ff */
[----:B------:R-:W-:Y:S01]  /*2170*/  MOV R46, 0x1ca00000 ;  /* 0x1ca00000002e7802 */ /* 0x000fe20000000f00 */
[----:B------:R-:W-:Y:S01]  /*2180*/  @!P2 IMAD.MOV.U32 R38, RZ, RZ, RZ ;  /* 0x000000ffff26a224 */ /* 0x000fe200078e00ff */
        /* <DEDUP_REMOVED lines=10> */
[----:B------:R-:W-:Y:S02]  /*2230*/  MOV R40, 0x1 ;  /* 0x0000000100287802 */ /* 0x000fe40000000f00 */
        /* <DEDUP_REMOVED lines=13> */
[----:B------:R-:W-:Y:S01]  /*2310*/  ISETP.GT.U32.AND P0, PT, R38, 0x7feffffe, PT ;  /* 0x7feffffe2600780c */ /* 0x000fe20003f04070 */
[----:B------:R-:W-:-:S05]  /*2320*/  VIADD R38, R48, 0xffffffff ;  /* 0xffffffff30267836 */ /* 0x000fca0000000000 */
[----:B------:R-:W-:-:S13]  /*2330*/  ISETP.GT.U32.OR P0, PT, R38, 0x7feffffe, P0 ;  /* 0x7feffffe2600780c */ /* 0x000fda0000704470 */
[----:B------:R-:W-:Y:S05]  /*2340*/  @P0 BRA `(.L_x_86) ;  /* 0x0000000000700947 */ /* 0x000fea0003800000 */
[----:B------:R-:W-:Y:S02]  /*2350*/  LOP3.LUT R31, R31, 0x7ff00000, RZ, 0xc0, !PT ;  /* 0x7ff000001f1f7812 */ /* 0x000fe400078ec0ff */
[----:B------:R-:W-:-:S04]  /*2360*/  LOP3.LUT R30, R35, 0x7ff00000, RZ, 0xc0, !PT ;  /* 0x7ff00000231e7812 */ /* 0x000fc800078ec0ff */
[CC--:B------:R-:W-:Y:S02]  /*2370*/  ISETP.GE.U32.AND P0, PT, R31.reuse, R30.reuse, PT ;  /* 0x0000001e1f00720c */ /* 0x0c0fe40003f06070 */
[----:B------:R-:W-:Y:S02]  /*2380*/  VIADDMNMX R30, R31, -R30, 0xb9600000, !PT ;  /* 0xb96000001f1e7446 */ /* 0x000fe4000780091e */
[----:B------:R-:W-:Y:S02]  /*2390*/  SEL R31, R46, 0x63400000, !P0 ;  /* 0x634000002e1f7807 */ /* 0x000fe40004000000 */
[----:B------:R-:W-:-:S04]  /*23a0*/  VIMNMX R30, PT, PT, R30, 0x46a00000, PT ;  /* 0x46a000001e1e7848 */ /* 0x000fc80003fe0100 */
[----:B------:R-:W-:Y:S01]  /*23b0*/  IADD3 R40, PT, PT, -R31, R30, RZ ;  /* 0x0000001e1f287210 */ /* 0x000fe20007ffe1ff */
[----:B------:R-:W-:-:S04]  /*23c0*/  IMAD.MOV.U32 R30, RZ, RZ, RZ ;  /* 0x000000ffff1e7224 */ /* 0x000fc800078e00ff */
[----:B------:R-:W-:-:S06]  /*23d0*/  VIADD R31, R40, 0x7fe00000 ;  /* 0x7fe00000281f7836 */ /* 0x000fcc0000000000 */
[----:B------:R-:W-:-:S10]  /*23e0*/  DMUL R38, R42, R30 ;  /* 0x0000001e2a267228 */ /* 0x000fd40000000000 */
[----:B------:R-:W-:-:S13]  /*23f0*/  FSETP.GTU.AND P0, PT, |R39|, 1.469367938527859385e-39, PT ;  /* 0x001000002700780b */ /* 0x000fda0003f0c200 */
[----:B------:R-:W-:Y:S05]  /*2400*/  @P0 BRA `(.L_x_87) ;  /* 0x0000000000940947 */ /* 0x000fea0003800000 */
[----:B------:R-:W-:-:S06]  /*2410*/  DFMA R32, R42, -R32, R36 ;  /* 0x800000202a20722b */ /* 0x000fcc0000000024 */
[----:B------:R-:W-:-:S04]  /*2420*/  MOV R32, RZ ;  /* 0x000000ff00207202 */ /* 0x000fc80000000f00 */
[C---:B------:R-:W-:Y:S02]  /*2430*/  FSETP.NEU.AND P0, PT, R33.reuse, RZ, PT ;  /* 0x000000ff2100720b */ /* 0x040fe40003f0d000 */
[----:B------:R-:W-:-:S04]  /*2440*/  LOP3.LUT R35, R33, 0x80000000, R35, 0x48, !PT ;  /* 0x8000000021237812 */ /* 0x000fc800078e4823 */
[----:B------:R-:W-:-:S07]  /*2450*/  LOP3.LUT R33, R35, R31, RZ, 0xfc, !PT ;  /* 0x0000001f23217212 */ /* 0x000fce00078efcff */
[----:B------:R-:W-:Y:S05]  /*2460*/  @!P0 BRA `(.L_x_87) ;  /* 0x00000000007c8947 */ /* 0x000fea0003800000 */
[----:B------:R-:W-:Y:S01]  /*2470*/  IMAD.MOV R31, RZ, RZ, -R40 ;  /* 0x000000ffff1f7224 */ /* 0x000fe200078e0a28 */
[----:B------:R-:W-:Y:S01]  /*2480*/  DMUL.RP R32, R42, R32 ;  /* 0x000000202a207228 */ /* 0x000fe20000008000 */
[----:B------:R-:W-:-:S06]  /*2490*/  IMAD.MOV.U32 R30, RZ, RZ, RZ ;  /* 0x000000ffff1e7224 */ /* 0x000fcc00078e00ff */
[----:B------:R-:W-:-:S03]  /*24a0*/  DFMA R30, R38, -R30, R42 ;  /* 0x8000001e261e722b */ /* 0x000fc6000000002a */
[----:B------:R-:W-:-:S03]  /*24b0*/  LOP3.LUT R35, R33, R35, RZ, 0x3c, !PT ;  /* 0x0000002321237212 */ /* 0x000fc600078e3cff */
[----:B------:R-:W-:-:S04]  /*24c0*/  IADD3 R30, PT, PT, -R40, -0x43300000, RZ ;  /* 0xbcd00000281e7810 */ /* 0x000fc80007ffe1ff */
[----:B------:R-:W-:-:S04]  /*24d0*/  FSETP.NEU.AND P0, PT, |R31|, R30, PT ;  /* 0x0000001e1f00720b */ /* 0x000fc80003f0d200 */
[----:B------:R-:W-:Y:S02]  /*24e0*/  FSEL R38, R32, R38, !P0 ;  /* 0x0000002620267208 */ /* 0x000fe40004000000 */
[----:B------:R-:W-:Y:S01]  /*24f0*/  FSEL R39, R35, R39, !P0 ;  /* 0x0000002723277208 */ /* 0x000fe20004000000 */
[----:B------:R-:W-:Y:S06]  /*2500*/  BRA `(.L_x_87) ;  /* 0x0000000000547947 */ /* 0x000fec0003800000 */
.L_x_86:
[----:B------:R-:W-:-:S14]  /*2510*/  DSETP.NAN.AND P0, PT, R30, R30, PT ;  /* 0x0000001e1e00722a */ /* 0x000fdc0003f08000 */
[----:B------:R-:W-:Y:S05]  /*2520*/  @P0 BRA `(.L_x_88) ;  /* 0x0000000000440947 */ /* 0x000fea0003800000 */
[----:B------:R-:W-:-:S14]  /*2530*/  DSETP.NAN.AND P0, PT, R34, R34, PT ;  /* 0x000000222200722a */ /* 0x000fdc0003f08000 */
[----:B------:R-:W-:Y:S05]  /*2540*/  @P0 BRA `(.L_x_89) ;  /* 0x0000000000300947 */ /* 0x000fea0003800000 */
[----:B------:R-:W-:Y:S01]  /*2550*/  ISETP.NE.AND P0, PT, R47, R48, PT ;  /* 0x000000302f00720c */ /* 0x000fe20003f05270 */
[----:B------:R-:W-:Y:S01]  /*2560*/  IMAD.MOV.U32 R39, RZ, RZ, -0x80000 ;  /* 0xfff80000ff277424 */ /* 0x000fe200078e00ff */
[----:B------:R-:W-:-:S11]  /*2570*/  MOV R38, 0x0 ;  /* 0x0000000000267802 */ /* 0x000fd60000000f00 */
[----:B------:R-:W-:Y:S05]  /*2580*/  @!P0 BRA `(.L_x_87) ;  /* 0x0000000000348947 */ /* 0x000fea0003800000 */
[----:B------:R-:W-:Y:S02]  /*2590*/  ISETP.NE.AND P0, PT, R47, 0x7ff00000, PT ;  /* 0x7ff000002f00780c */ /* 0x000fe40003f05270 */
[----:B------:R-:W-:Y:S02]  /*25a0*/  LOP3.LUT R39, R31, 0x80000000, R35, 0x48, !PT ;  /* 0x800000001f277812 */ /* 0x000fe400078e4823 */
[----:B------:R-:W-:-:S13]  /*25b0*/  ISETP.EQ.OR P0, PT, R48, RZ, !P0 ;  /* 0x000000ff3000720c */ /* 0x000fda0004702670 */
[----:B------:R-:W-:Y:S01]  /*25c0*/  @P0 LOP3.LUT R30, R39, 0x7ff00000, RZ, 0xfc, !PT ;  /* 0x7ff00000271e0812 */ /* 0x000fe200078efcff */
[----:B------:R-:W-:Y:S01]  /*25d0*/  @!P0 IMAD.MOV.U32 R38, RZ, RZ, RZ ;  /* 0x000000ffff268224 */ /* 0x000fe200078e00ff */
[----:B------:R-:W-:-:S03]  /*25e0*/  @P0 MOV R38, RZ ;  /* 0x000000ff00260202 */ /* 0x000fc60000000f00 */
[----:B------:R-:W-:Y:S01]  /*25f0*/  @P0 IMAD.MOV.U32 R39, RZ, RZ, R30 ;  /* 0x000000ffff270224 */ /* 0x000fe200078e001e */
[----:B------:R-:W-:Y:S06]  /*2600*/  BRA `(.L_x_87) ;  /* 0x0000000000147947 */ /* 0x000fec0003800000 */
.L_x_89:
[----:B------:R-:W-:Y:S01]  /*2610*/  LOP3.LUT R39, R35, 0x80000, RZ, 0xfc, !PT ;  /* 0x0008000023277812 */ /* 0x000fe200078efcff */
[----:B------:R-:W-:Y:S01]  /*2620*/  IMAD.MOV.U32 R38, RZ, RZ, R34 ;  /* 0x000000ffff267224 */ /* 0x000fe200078e0022 */
[----:B------:R-:W-:Y:S06]  /*2630*/  BRA `(.L_x_87) ;  /* 0x0000000000087947 */ /* 0x000fec0003800000 */
.L_x_88:
[----:B------:R-:W-:Y:S02]  /*2640*/  LOP3.LUT R39, R31, 0x80000, RZ, 0xfc, !PT ;  /* 0x000800001f277812 */ /* 0x000fe400078efcff */
[----:B------:R-:W-:-:S07]  /*2650*/  MOV R38, R30 ;  /* 0x0000001e00267202 */ /* 0x000fce0000000f00 */
.L_x_87:
[----:B------:R-:W-:Y:S05]  /*2660*/  BSYNC.RECONVERGENT B2 ;  /* 0x0000000000027941 */ /* 0x000fea0003800200 */
.L_x_85:
[----:B------:R-:W-:Y:S02]  /*2670*/  IMAD.MOV.U32 R30, RZ, RZ, R0 ;  /* 0x000000ffff1e7224 */ /* 0x000fe400078e0000 */
[----:B------:R-:W-:-:S04]  /*2680*/  IMAD.MOV.U32 R31, RZ, RZ, 0x0 ;  /* 0x00000000ff1f7424 */ /* 0x000fc800078e00ff */
[----:B------:R-:W-:Y:S05]  /*2690*/  RET.REL.NODEC R30 `(_Z10phi_kernelILi4ELi4ELi4EEvPdS0_S0_iiiid) ;  /* 0xffffffd81e587950 */ /* 0x000fea0003c3ffff */
        .type           $_Z10phi_kernelILi4ELi4ELi4EEvPdS0_S0_iiiid$__internal_accurate_pow,@function
        .size           $_Z10phi_kernelILi4ELi4ELi4EEvPdS0_S0_iiiid$__internal_accurate_pow,(.L_x_129 - $_Z10phi_kernelILi4ELi4ELi4EEvPdS0_S0_iiiid$__internal_accurate_pow)
$_Z10phi_kernelILi4ELi4ELi4EEvPdS0_S0_iiiid$__internal_accurate_pow:
        /* <DEDUP_REMOVED lines=13> */
[----:B------:R-:W-:Y:S02]  /*2770*/  @!P0 MOV R16, R28 ;  /* 0x0000001c00108202 */ /* 0x000fe40000000f00 */
[----:B------:R-:W-:Y:S02]  /*2780*/  @!P0 LEA.HI R13, R29, 0xffffffca, RZ, 0xc ;  /* 0xffffffca1d0d8811 */ /* 0x000fe400078f60ff */
[----:B------:R-:W-:Y:S02]  /*2790*/  LOP3.LUT R10, R10, 0x800fffff, RZ, 0xc0, !PT ;  /* 0x800fffff0a0a7812 */ /* 0x000fe400078ec0ff */
[----:B------:R-:W-:Y:S02]  /*27a0*/  IADD3 R12, PT, PT, R13, -0x3ff, RZ ;  /* 0xfffffc010d0c7810 */ /* 0x000fe40007ffe0ff */
[----:B------:R-:W-:-:S04]  /*27b0*/  LOP3.LUT R17, R10, 0x3ff00000, RZ, 0xfc, !PT ;  /* 0x3ff000000a117812 */ /* 0x000fc800078efcff */
[----:B------:R-:W-:-:S13]  /*27c0*/  ISETP.GE.U32.AND P1, PT, R17, 0x3ff6a09f, PT ;  /* 0x3ff6a09f1100780c */ /* 0x000fda0003f26070 */
[----:B------:R-:W-:Y:S02]  /*27d0*/  @P1 VIADD R15, R17, 0xfff00000 ;  /* 0xfff00000110f1836 */ /* 0x000fe40000000000 */
[----:B------:R-:W-:Y:S02]  /*27e0*/  @P1 VIADD R12, R13, 0xfffffc02 ;  /* 0xfffffc020d0c1836 */ /* 0x000fe40000000000 */
[----:B------:R-:W-:Y:S01]  /*27f0*/  HFMA2 R13, -RZ, RZ, 3.59375, 0 ;  /* 0x43300000ff0d7431 */ /* 0x000fe200000001ff */
        /* <DEDUP_REMOVED lines=43> */
[----:B------:R-:W-:Y:S01]  /*2ab0*/  IADD3 R35, PT, PT, R19, 0x100000, RZ ;  /* 0x0010000013237810 */ /* 0x000fe20007ffe0ff */
[----:B------:R-:W-:-:S06]  /*2ac0*/  IMAD.MOV.U32 R34, RZ, RZ, R18 ;  /* 0x000000ffff227224 */ /* 0x000fcc00078e0012 */
        /* <DEDUP_REMOVED lines=36> */
[----:B------:R-:W-:Y:S01]  /*2d10*/  IMAD.MOV.U32 R16, RZ, RZ, 0x652b82fe ;  /* 0x652b82feff107424 */ /* 0x000fe200078e00ff */
[----:B------:R-:W-:-:S06]  /*2d20*/  MOV R17, 0x3ff71547 ;  /* 0x3ff7154700117802 */ /* 0x000fcc0000000f00 */
        /* <DEDUP_REMOVED lines=58> */
.L_x_90:
[----:B------:R-:W-:Y:S02]  /*30d0*/  DFMA R14, R18, R12, R12 ;  /* 0x0000000c120e722b */ /* 0x000fe4000000000c */
[----:B------:R-:W-:-:S08]  /*30e0*/  DSETP.NEU.AND P0, PT, |R12|, +INF , PT ;  /* 0x7ff000000c00742a */ /* 0x000fd00003f0d200 */
[----:B------:R-:W-:Y:S01]  /*30f0*/  FSEL R10, R12, R14, !P0 ;  /* 0x0000000e0c0a7208 */ /* 0x000fe20004000000 */
[----:B------:R-:W-:Y:S01]  /*3100*/  IMAD.MOV.U32 R12, RZ, RZ, R0 ;  /* 0x000000ffff0c7224 */ /* 0x000fe200078e0000 */
[----:B------:R-:W-:Y:S02]  /*3110*/  FSEL R17, R13, R15, !P0 ;  /* 0x0000000f0d117208 */ /* 0x000fe40004000000 */
[----:B------:R-:W-:-:S04]  /*3120*/  MOV R13, 0x0 ;  /* 0x00000000000d7802 */ /* 0x000fc80000000f00 */
[----:B------:R-:W-:Y:S05]  /*3130*/  RET.REL.NODEC R12 `(_Z10phi_kernelILi4ELi4ELi4EEvPdS0_S0_iiiid) ;  /* 0xffffffcc0cb07950 */ /* 0x000fea0003c3ffff */
.L_x_91:
        /* <DEDUP_REMOVED lines=12> */
.L_x_129:


//--------------------- .text._Z21initialize_DBA_deviceILi4ELi4ELi4EEvPiS0_S0_S0_PdS1_S1_iiiii --------------------------
	.section	.text._Z21initialize_DBA_deviceILi4ELi4ELi4EEvPiS0_S0_S0_PdS1_S1_iiiii,"ax",@progbits
	.align	128
        .global         _Z21initialize_DBA_deviceILi4ELi4ELi4EEvPiS0_S0_S0_PdS1_S1_iiiii
        .type           _Z21initialize_DBA_deviceILi4ELi4ELi4EEvPiS0_S0_S0_PdS1_S1_iiiii,@function
        .size           _Z21initialize_DBA_deviceILi4ELi4ELi4EEvPiS0_S0_S0_PdS1_S1_iiiii,(.L_x_130 - _Z21initialize_DBA_deviceILi4ELi4ELi4EEvPiS0_S0_S0_PdS1_S1_iiiii)
        .other          _Z21initialize_DBA_deviceILi4ELi4ELi4EEvPiS0_S0_S0_PdS1_S1_iiiii,@"STO_CUDA_ENTRY STV_DEFAULT"
_Z21initialize_DBA_deviceILi4ELi4ELi4EEvPiS0_S0_S0_PdS1_S1_iiiii:
.text._Z21initialize_DBA_deviceILi4ELi4ELi4EEvPiS0_S0_S0_PdS1_S1_iiiii:
[----:B------:R-:W-:Y:S08]  /*0000*/  LDC R1, c[0x0][0x37c] ;  /* 0x0000df00ff017b82 */ /* 0x000ff00000000800 */
[----:B------:R-:W0:Y:S01]  /*0010*/  LDC R0, c[0x0][0x3c8] ;  /* 0x0000f200ff007b82 */ /* 0x000e220000000800 */
[----:B------:R-:W1:Y:S01]  /*0020*/  S2R R9, SR_TID.X ;  /* 0x0000000000097919 */ /* 0x000e620000002100 */
[----:B------:R-:W2:Y:S01]  /*0030*/  LDCU.64 UR6, c[0x0][0x358] ;  /* 0x00006b00ff0677ac */ /* 0x000ea20008000a00 */
[----:B------:R-:W-:Y:S01]  /*0040*/  BSSY.RECONVERGENT B0, `(.L_x_92) ;  /* 0x000001e000007945 */ /* 0x000fe20003800200 */
[----:B------:R-:W1:Y:S04]  /*0050*/  S2R R7, SR_TID.Y ;  /* 0x0000000000077919 */ /* 0x000e680000002200 */
[----:B------:R-:W3:Y:S01]  /*0060*/  LDC R2, c[0x0][0x3c4] ;  /* 0x0000f100ff027b82 */ /* 0x000ee20000000800 */
[----:B------:R-:W1:Y:S01]  /*0070*/  S2R R6, SR_TID.Z ;  /* 0x0000000000067919 */ /* 0x000e620000002300 */
[----:B0-----:R-:W-:-:S04]  /*0080*/  IABS R3, R0 ;  /* 0x0000000000037213 */ /* 0x001fc80000000000 */
[----:B------:R-:W0:Y:S01]  /*0090*/  I2F.RP R4, R3 ;  /* 0x0000000300047306 */ /* 0x000e220000209400 */
[----:B-1----:R-:W-:-:S07]  /*00a0*/  LOP3.LUT P0, RZ, R6, R9, R7, 0xfe, !PT ;  /* 0x0000000906ff7212 */ /* 0x002fce000780fe07 */
[----:B0-----:R-:W0:Y:S02]  /*00b0*/  MUFU.RCP R4, R4 ;  /* 0x0000000400047308 */ /* 0x001e240000001000 */
[----:B0-----:R-:W-:-:S04]  /*00c0*/  VIADD R16, R4, 0xffffffe ;  /* 0x0ffffffe04107836 */ /* 0x001fc80000000000 */
[----:B--23--:R-:W-:Y:S05]  /*00d0*/  @P0 BRA `(.L_x_93) ;  /* 0x0000000000500947 */ /* 0x00cfea0003800000 */
[----:B------:R-:W0:Y:S01]  /*00e0*/  S2R R8, SR_CTAID.X ;  /* 0x0000000000087919 */ /* 0x000e220000002500 */
[----:B------:R-:W0:Y:S08]  /*00f0*/  S2UR UR5, SR_CTAID.Y ;  /* 0x00000000000579c3 */ /* 0x000e300000002600 */
[----:B------:R-:W0:Y:S08]  /*0100*/  LDC R17, c[0x0][0x370] ;  /* 0x0000dc00ff117b82 */ /* 0x000e300000000800 */
[----:B------:R-:W1:Y:S08]  /*0110*/  S2UR UR4, SR_CTAID.Z ;  /* 0x00000000000479c3 */ /* 0x000e700000002700 */
[----:B------:R-:W1:Y:S08]  /*0120*/  LDC R19, c[0x0][0x378] ;  /* 0x0000de00ff137b82 */ /* 0x000e700000000800 */
[----:B------:R-:W2:Y:S01]  /*0130*/  LDC.64 R12, c[0x0][0x380] ;  /* 0x0000e000ff0c7b82 */ /* 0x000ea20000000a00 */
[----:B0-----:R-:W-:-:S07]  /*0140*/  IMAD R8, R17, UR5, R8 ;  /* 0x0000000511087c24 */ /* 0x001fce000f8e0208 */
[----:B------:R-:W0:Y:S08]  /*0150*/  LDC.64 R14, c[0x0][0x390] ;  /* 0x0000e400ff0e7b82 */ /* 0x000e300000000a00 */
[----:B------:R-:W3:Y:S01]  /*0160*/  LDC.64 R10, c[0x0][0x388] ;  /* 0x0000e200ff0a7b82 */ /* 0x000ee20000000a00 */
[----:B-1----:R-:W-:Y:S02]  /*0170*/  IMAD R17, R8, R19, UR4 ;  /* 0x0000000408117e24 */ /* 0x002fe4000f8e0213 */
[----:B------:R-:W-:-:S05]  /*0180*/  IMAD.MOV.U32 R19, RZ, RZ, 0x1 ;  /* 0x00000001ff137424 */ /* 0x000fca00078e00ff */
[----:B------:R-:W1:Y:S01]  /*0190*/  LDC.64 R4, c[0x0][0x398] ;  /* 0x0000e600ff047b82 */ /* 0x000e620000000a00 */
[----:B--2---:R-:W-:-:S05]  /*01a0*/  IMAD.WIDE R12, R17, 0x4, R12 ;  /* 0x00000004110c7825 */ /* 0x004fca00078e020c */
[----:B------:R2:W-:Y:S01]  /*01b0*/  STG.E desc[UR6][R12.64], R19 ;  /* 0x000000130c007986 */ /* 0x0005e2000c101906 */
[----:B0-----:R-:W-:-:S05]  /*01c0*/  IMAD.WIDE R14, R17, 0x4, R14 ;  /* 0x00000004110e7825 */ /* 0x001fca00078e020e */
[----:B------:R2:W-:Y:S01]  /*01d0*/  STG.E desc[UR6][R14.64], R19 ;  /* 0x000000130e007986 */ /* 0x0005e2000c101906 */
[----:B---3--:R-:W-:-:S05]  /*01e0*/  IMAD.WIDE R10, R17, 0x4, R10 ;  /* 0x00000004110a7825 */ /* 0x008fca00078e020a */
[----:B------:R2:W-:Y:S01]  /*01f0*/  STG.E desc[UR6][R10.64], RZ ;  /* 0x000000ff0a007986 */ /* 0x0005e2000c101906 */
[----:B-1----:R-:W-:-:S05]  /*0200*/  IMAD.WIDE R4, R17, 0x4, R4 ;  /* 0x0000000411047825 */ /* 0x002fca00078e0204 */
[----:B------:R2:W-:Y:S02]  /*0210*/  STG.E desc[UR6][R4.64], RZ ;  /* 0x000000ff04007986 */ /* 0x0005e4000c101906 */
.L_x_93:
[----:B------:R-:W-:Y:S05]  /*0220*/  BSYNC.RECONVERGENT B0 ;  /* 0x0000000000007941 */ /* 0x000fea0003800200 */
.L_x_92:
[----:B------:R-:W0:Y:S01]  /*0230*/  S2UR UR8, SR_CTAID.Y ;  /* 0x00000000000879c3 */ /* 0x000e220000002600 */
[----:B--2---:R-:W1:Y:S01]  /*0240*/  F2I.FTZ.U32.TRUNC.NTZ R5, R16 ;  /* 0x0000001000057305 */ /* 0x004e62000021f000 */
[----:B------:R-:W2:Y:S01]  /*0250*/  LDCU UR4, c[0x0][0x3c0] ;  /* 0x00007800ff0477ac */ /* 0x000ea20008000800 */
[----:B------:R-:W-:Y:S01]  /*0260*/  IMAD R11, R2, 0xa, RZ ;  /* 0x0000000a020b7824 */ /* 0x000fe200078e02ff */
[----:B------:R-:W3:Y:S04]  /*0270*/  LDCU UR5, c[0x0][0x3bc] ;  /* 0x00007780ff0577ac */ /* 0x000ee80008000800 */
[----:B------:R-:W0:Y:S08]  /*0280*/  LDC R4, c[0x0][0x364] ;  /* 0x0000d900ff047b82 */ /* 0x000e300000000800 */
[----:B------:R-:W4:Y:S01]  /*0290*/  S2UR UR9, SR_CTAID.X ;  /* 0x00000000000979c3 */ /* 0x000f220000002500 */
[----:B-1----:R-:W-:-:S05]  /*02a0*/  IADD3 R10, PT, PT, RZ, -R5, RZ ;  /* 0x80000005ff0a7210 */ /* 0x002fca0007ffe0ff */
[----:B------:R-:W-:Y:S01]  /*02b0*/  IMAD R15, R10, R3, RZ ;  /* 0x000000030a0f7224 */ /* 0x000fe200078e02ff */
[----:B------:R-:W-:Y:S01]  /*02c0*/  IABS R10, R11 ;  /* 0x0000000b000a7213 */ /* 0x000fe20000000000 */
[----:B------:R-:W4:Y:S08]  /*02d0*/  LDC R8, c[0x0][0x360] ;  /* 0x0000d800ff087b82 */ /* 0x000f300000000800 */
[----:B------:R-:W1:Y:S01]  /*02e0*/  S2UR UR10, SR_CTAID.Z ;  /* 0x00000000000a79c3 */ /* 0x000e620000002700 */
[----:B0-----:R-:W-:-:S02]  /*02f0*/  IMAD R7, R4, UR8, R7 ;  /* 0x0000000804077c24 */ /* 0x001fc4000f8e0207 */
[----:B------:R-:W-:-:S03]  /*0300*/  IMAD.MOV.U32 R4, RZ, RZ, RZ ;  /* 0x000000ffff047224 */ /* 0x000fc600078e00ff */
[----:B--2---:R-:W-:Y:S01]  /*0310*/  ISETP.GE.AND P0, PT, R7, UR4, PT ;  /* 0x0000000407007c0c */ /* 0x004fe2000bf06270 */
[----:B------:R-:W-:Y:S01]  /*0320*/  IMAD.HI.U32 R5, R5, R15, R4 ;  /* 0x0000000f05057227 */ /* 0x000fe200078e0004 */
[----:B------:R-:W1:Y:S03]  /*0330*/  LDC R13, c[0x0][0x368] ;  /* 0x0000da00ff0d7b82 */ /* 0x000e660000000800 */
[----:B----4-:R-:W-:Y:S02]  /*0340*/  IMAD R4, R8, UR9, R9 ;  /* 0x0000000908047c24 */ /* 0x010fe4000f8e0209 */
[----:B------:R-:W-:-:S03]  /*0350*/  IMAD.HI.U32 R9, R5, R10, RZ ;  /* 0x0000000a05097227 */ /* 0x000fc600078e00ff */
[----:B---3--:R-:W-:Y:S01]  /*0360*/  ISETP.GE.OR P0, PT, R4, UR5, P0 ;  /* 0x0000000504007c0c */ /* 0x008fe20008706670 */
[----:B-1----:R-:W-:Y:S02]  /*0370*/  IMAD R5, R13, UR10, R6 ;  /* 0x0000000a0d057c24 */ /* 0x002fe4000f8e0206 */
[----:B------:R-:W-:-:S03]  /*0380*/  IMAD.MOV R6, RZ, RZ, -R9 ;  /* 0x000000ffff067224 */ /* 0x000fc600078e0a09 */
[----:B------:R-:W-:Y:S01]  /*0390*/  ISETP.GE.OR P0, PT, R5, R0, P0 ;  /* 0x000000000500720c */ /* 0x000fe20000706670 */
[----:B------:R-:W-:-:S05]  /*03a0*/  IMAD R6, R3, R6, R10 ;  /* 0x0000000603067224 */ /* 0x000fca00078e020a */
[----:B------:R-:W-:-:S07]  /*03b0*/  ISETP.GT.U32.AND P1, PT, R3, R6, PT ;  /* 0x000000060300720c */ /* 0x000fce0003f24070 */
[----:B------:R-:W-:Y:S06]  /*03c0*/  @P0 EXIT ;  /* 0x000000000000094d */ /* 0x000fec0003800000 */
[----:B------:R-:W0:Y:S01]  /*03d0*/  LDC.64 R12, c[0x0][0x3a0] ;  /* 0x0000e800ff0c7b82 */ /* 0x000e220000000a00 */
[-C--:B------:R-:W-:Y:S01]  /*03e0*/  @!P1 IADD3 R6, PT, PT, R6, -R3.reuse, RZ ;  /* 0x8000000306069210 */ /* 0x080fe20007ffe0ff */
[----:B------:R-:W-:Y:S01]  /*03f0*/  @!P1 VIADD R9, R9, 0x1 ;  /* 0x0000000109099836 */ /* 0x000fe20000000000 */
[-C--:B------:R-:W-:Y:S02]  /*0400*/  LOP3.LUT R11, R11, R0.reuse, RZ, 0x3c, !PT ;  /* 0x000000000b0b7212 */ /* 0x080fe400078e3cff */
[----:B------:R-:W-:Y:S01]  /*0410*/  ISETP.GE.U32.AND P2, PT, R6, R3, PT ;  /* 0x000000030600720c */ /* 0x000fe20003f46070 */
[----:B------:R-:W-:Y:S01]  /*0420*/  IMAD R3, R7, UR5, R4 ;  /* 0x0000000507037c24 */ /* 0x000fe2000f8e0204 */
[----:B------:R-:W-:Y:S02]  /*0430*/  ISETP.GE.AND P0, PT, R11, RZ, PT ;  /* 0x000000ff0b00720c */ /* 0x000fe40003f06270 */
[----:B------:R-:W-:Y:S01]  /*0440*/  ISETP.NE.AND P1, PT, R0, RZ, PT ;  /* 0x000000ff0000720c */ /* 0x000fe20003f25270 */
[----:B------:R-:W-:-:S08]  /*0450*/  IMAD R11, R3, R0, R5 ;  /* 0x00000000030b7224 */ /* 0x000fd000078e0205 */
[----:B------:R-:W-:-:S05]  /*0460*/  @P2 VIADD R9, R9, 0x1 ;  /* 0x0000000109092836 */ /* 0x000fca0000000000 */
[----:B------:R-:W-:Y:S01]  /*0470*/  @!P0 IADD3 R9, PT, PT, -R9, RZ, RZ ;  /* 0x000000ff09098210 */ /* 0x000fe20007ffe1ff */
[----:B0-----:R-:W-:Y:S01]  /*0480*/  IMAD.WIDE.U32 R12, R11, 0x8, R12 ;  /* 0x000000080b0c7825 */ /* 0x001fe200078e000c */
[----:B------:R-:W-:-:S04]  /*0490*/  @!P1 LOP3.LUT R9, RZ, R0, RZ, 0x33, !PT ;  /* 0x00000000ff099212 */ /* 0x000fc800078e33ff */
[----:B------:R0:W-:Y:S01]  /*04a0*/  STG.E.64 desc[UR6][R12.64], RZ ;  /* 0x000000ff0c007986 */ /* 0x0001e2000c101b06 */
[----:B------:R-:W-:-:S13]  /*04b0*/  ISETP.GE.AND P0, PT, R9, 0x1, PT ;  /* 0x000000010900780c */ /* 0x000fda0003f06270 */
[----:B0-----:R-:W-:Y:S05]  /*04c0*/  @!P0 BRA `(.L_x_94) ;  /* 0x0000001000f48947 */ /* 0x001fea0003800000 */
[----:B------:R-:W-:Y:S01]  /*04d0*/  VIADD R19, R9, 0x1 ;  /* 0x0000000109137836 */ /* 0x000fe20000000000 */
[-C--:B------:R-:W-:Y:S01]  /*04e0*/  IABS R8, R2.reuse ;  /* 0x0000000200087213 */ /* 0x080fe20000000000 */
[----:B------:R-:W0:Y:S01]  /*04f0*/  LDCU UR4, c[0x0][0x3b8] ;  /* 0x00007700ff0477ac */ /* 0x000e220008000800 */
[----:B------:R-:W-:Y:S02]  /*0500*/  CS2R R22, SRZ ;  /* 0x0000000000167805 */ /* 0x000fe4000001ff00 */
[-C--:B------:R-:W-:Y:S02]  /*0510*/  IABS R6, R19.reuse ;  /* 0x0000001300067213 */ /* 0x080fe40000000000 */
[----:B------:R-:W-:Y:S02]  /*0520*/  IABS R10, R19 ;  /* 0x00000013000a7213 */ /* 0x000fe40000000000 */
[----:B------:R-:W1:Y:S01]  /*0530*/  I2F.RP R3, R6 ;  /* 0x0000000600037306 */ /* 0x000e620000209400 */
[----:B------:R-:W-:-:S04]  /*0540*/  LOP3.LUT R2, R19, R2, RZ, 0x3c, !PT ;  /* 0x0000000213027212 */ /* 0x000fc800078e3cff */
[----:B------:R-:W-:Y:S01]  /*0550*/  ISETP.GE.AND P1, PT, R2, RZ, PT ;  /* 0x000000ff0200720c */ /* 0x000fe20003f26270 */
[----:B0-----:R-:W-:Y:S01]  /*0560*/  VIADD R7, R7, UR4 ;  /* 0x0000000407077c36 */ /* 0x001fe20008000000 */
[----:B------:R-:W-:Y:S01]  /*0570*/  UMOV UR4, URZ ;  /* 0x000000ff00047c82 */ /* 0x000fe20008000000 */
[----:B-1----:R-:W0:Y:S02]  /*0580*/  MUFU.RCP R3, R3 ;  /* 0x0000000300037308 */ /* 0x002e240000001000 */
[----:B0-----:R-:W-:Y:S02]  /*0590*/  VIADD R14, R3, 0xffffffe ;  /* 0x0ffffffe030e7836 */ /* 0x001fe40000000000 */
[----:B------:R-:W-:-:S04]  /*05a0*/  IMAD.MOV R3, RZ, RZ, -R10 ;  /* 0x000000ffff037224 */ /* 0x000fc800078e0a0a */
[----:B------:R0:W1:Y:S02]  /*05b0*/  F2I.FTZ.U32.TRUNC.NTZ R15, R14 ;  /* 0x0000000e000f7305 */ /* 0x000064000021f000 */
[----:B0-----:R-:W-:Y:S01]  /*05c0*/  IMAD.MOV.U32 R14, RZ, RZ, RZ ;  /* 0x000000ffff0e7224 */ /* 0x001fe200078e00ff */
[----:B-1----:R-:W-:-:S05]  /*05d0*/  IADD3 R17, PT, PT, RZ, -R15, RZ ;  /* 0x8000000fff117210 */ /* 0x002fca0007ffe0ff */
[----:B------:R-:W-:-:S04]  /*05e0*/  IMAD R17, R17, R6, RZ ;  /* 0x0000000611117224 */ /* 0x000fc800078e02ff */
[----:B------:R-:W-:-:S06]  /*05f0*/  IMAD.HI.U32 R15, R15, R17, R14 ;  /* 0x000000110f0f7227 */ /* 0x000fcc00078e000e */
[----:B------:R-:W-:Y:S02]  /*0600*/  IMAD.HI.U32 R10, R15, R8, RZ ;  /* 0x000000080f0a7227 */ /* 0x000fe400078e00ff */
[----:B------:R-:W0:Y:S02]  /*0610*/  I2F.F64 R14, R4 ;  /* 0x00000004000e7312 */ /* 0x000e240000201c00 */
[----:B------:R-:W-:Y:S02]  /*0620*/  IMAD R3, R10, R3, R8 ;  /* 0x000000030a037224 */ /* 0x000fe400078e0208 */
[----:B------:R-:W-:-:S03]  /*0630*/  IMAD.HI.U32 R8, R0, -0x45d1745d, RZ ;  /* 0xba2e8ba300087827 */ /* 0x000fc600078e00ff */
[----:B------:R-:W-:Y:S02]  /*0640*/  ISETP.GT.U32.AND P2, PT, R6, R3, PT ;  /* 0x000000030600720c */ /* 0x000fe40003f44070 */
[----:B------:R-:W-:Y:S01]  /*0650*/  SHF.R.U32.HI R8, RZ, 0x3, R8 ;  /* 0x00000003ff087819 */ /* 0x000fe20000011608 */
[----:B0-----:R-:W-:-:S10]  /*0660*/  DMUL R14, R14, R14 ;  /* 0x0000000e0e0e7228 */ /* 0x001fd40000000000 */
[-C--:B------:R-:W-:Y:S01]  /*0670*/  @!P2 IADD3 R3, PT, PT, R3, -R6.reuse, RZ ;  /* 0x800000060303a210 */ /* 0x080fe20007ffe0ff */
[----:B------:R-:W-:Y:S01]  /*0680*/  @!P2 VIADD R10, R10, 0x1 ;  /* 0x000000010a0aa836 */ /* 0x000fe20000000000 */
[----:B------:R-:W-:Y:S02]  /*0690*/  ISETP.NE.AND P2, PT, R19, RZ, PT ;  /* 0x000000ff1300720c */ /* 0x000fe40003f45270 */
[----:B------:R-:W-:Y:S01]  /*06a0*/  ISETP.GE.U32.AND P0, PT, R3, R6, PT ;  /* 0x000000060300720c */ /* 0x000fe20003f06070 */
[----:B------:R-:W-:Y:S02]  /*06b0*/  IMAD R6, R8, -0x2, R5 ;  /* 0xfffffffe08067824 */ /* 0x000fe400078e0205 */
[----:B------:R-:W-:-:S10]  /*06c0*/  IMAD.IADD R5, R5, 0x1, -R8 ;  /* 0x0000000105057824 */ /* 0x000fd400078e0a08 */
[----:B------:R-:W-:-:S05]  /*06d0*/  @P0 VIADD R10, R10, 0x1 ;  /* 0x000000010a0a0836 */ /* 0x000fca0000000000 */
[----:B------:R-:W-:Y:S02]  /*06e0*/  @!P1 IADD3 R10, PT, PT, -R10, RZ, RZ ;  /* 0x000000ff0a0a9210 */ /* 0x000fe40007ffe1ff */
[----:B------:R-:W-:-:S07]  /*06f0*/  @!P2 LOP3.LUT R10, RZ, R19, RZ, 0x33, !PT ;  /* 0x00000013ff0aa212 */ /* 0x000fce00078e33ff */
.L_x_106:
[----:B------:R-:W-:Y:S01]  /*0700*/  ULOP3.LUT UR5, URZ, UR4, URZ, 0x33, !UPT ;  /* 0x00000004ff057292 */ /* 0x000fe2000f8e33ff */
[----:B------:R-:W-:Y:S01]  /*0710*/  MOV R4, R5 ;  /* 0x0000000500047202 */ /* 0x000fe20000000f00 */
[----:B------:R-:W-:Y:S01]  /*0720*/  UIADD3 UR4, UPT, UPT, UR4, 0x1, URZ ;  /* 0x0000000104047890 */ /* 0x000fe2000fffe0ff */
[----:B------:R-:W-:-:S03]  /*0730*/  IMAD.MOV.U32 R3, RZ, RZ, R6 ;  /* 0x000000ffff037224 */ /* 0x000fc600078e0006 */
[----:B------:R-:W-:Y:S01]  /*0740*/  IMAD R0, R10, UR5, R7 ;  /* 0x000000050a007c24 */ /* 0x000fe2000f8e0207 */
[----:B------:R-:W-:Y:S01]  /*0750*/  UMOV UR5, URZ ;  /* 0x000000ff00057c82 */ /* 0x000fe20008000000 */
[----:B------:R-:W-:Y:S02]  /*0760*/  ISETP.NE.AND P0, PT, R9, UR4, PT ;  /* 0x0000000409007c0c */ /* 0x000fe4000bf05270 */
[----:B------:R-:W-:-:S04]  /*0770*/  IMAD R0, R0, R0, RZ ;  /* 0x0000000000007224 */ /* 0x000fc800078e02ff */
[----:B------:R-:W0:Y:S02]  /*0780*/  I2F.F64.U32 R16, R0 ;  /* 0x0000000000107312 */ /* 0x000e240000201800 */
[----:B0-----:R-:W-:-:S11]  /*0790*/  DADD R16, R14, R16 ;  /* 0x000000000e107229 */ /* 0x001fd60000000010 */
.L_x_105:
[----:B------:R-:W-:Y:S01]  /*07a0*/  IMAD R0, R4, R4, RZ ;  /* 0x0000000404007224 */ /* 0x000fe200078e02ff */
[----:B------:R-:W-:Y:S01]  /*07b0*/  MOV R26, 0x0 ;  /* 0x00000000001a7802 */ /* 0x000fe20000000f00 */
[----:B------:R-:W-:Y:S01]  /*07c0*/  IMAD.MOV.U32 R27, RZ, RZ, 0x3fd80000 ;  /* 0x3fd80000ff1b7424 */ /* 0x000fe200078e00ff */
[----:B------:R-:W-:Y:S01]  /*07d0*/  BSSY.RECONVERGENT B0, `(.L_x_95) ;  /* 0x0000017000007945 */ /* 0x000fe20003800200 */
[----:B------:R-:W0:Y:S02]  /*07e0*/  I2F.F64.U32 R30, R0 ;  /* 0x00000000001e7312 */ /* 0x000e240000201800 */
[----:B0-----:R-:W-:-:S06]  /*07f0*/  DADD R30, R16, R30 ;  /* 0x00000000101e7229 */ /* 0x001fcc000000001e */
[----:B------:R-:W0:Y:S04]  /*0800*/  MUFU.RSQ64H R29, R31 ;  /* 0x0000001f001d7308 */ /* 0x000e280000001c00 */
[----:B------:R-:W-:-:S05]  /*0810*/  VIADD R28, R31, 0xfcb00000 ;  /* 0xfcb000001f1c7836 */ /* 0x000fca0000000000 */
[----:B------:R-:W-:Y:S01]  /*0820*/  ISETP.GE.U32.AND P1, PT, R28, 0x7ca00000, PT ;  /* 0x7ca000001c00780c */ /* 0x000fe20003f26070 */
[----:B0-----:R-:W-:-:S08]  /*0830*/  DMUL R18, R28, R28 ;  /* 0x0000001c1c127228 */ /* 0x001fd00000000000 */
[----:B------:R-:W-:-:S08]  /*0840*/  DFMA R18, R30, -R18, 1 ;  /* 0x3ff000001e12742b */ /* 0x000fd00000000812 */
[----:B------:R-:W-:Y:S02]  /*0850*/  DFMA R26, R18, R26, 0.5 ;  /* 0x3fe00000121a742b */ /* 0x000fe4000000001a */
[----:B------:R-:W-:-:S08]  /*0860*/  DMUL R18, R28, R18 ;  /* 0x000000121c127228 */ /* 0x000fd00000000000 */
[----:B------:R-:W-:-:S08]  /*0870*/  DFMA R26, R26, R18, R28 ;  /* 0x000000121a1a722b */ /* 0x000fd0000000001c */
[----:B------:R-:W-:Y:S02]  /*0880*/  DMUL R24, R30, R26 ;  /* 0x0000001a1e187228 */ /* 0x000fe40000000000 */
[----:B------:R-:W-:Y:S01]  /*0890*/  VIADD R19, R27, 0xfff00000 ;  /* 0xfff000001b137836 */ /* 0x000fe20000000000 */
[----:B------:R-:W-:-:S05]  /*08a0*/  MOV R18, R26 ;  /* 0x0000001a00127202 */ /* 0x000fca0000000f00 */
[----:B------:R-:W-:-:S08]  /*08b0*/  DFMA R20, R24, -R24, R30 ;  /* 0x800000181814722b */ /* 0x000fd0000000001e */
[----:B------:R-:W-:Y:S01]  /*08c0*/  DFMA R32, R20, R18, R24 ;  /* 0x000000121420722b */ /* 0x000fe20000000018 */
[----:B------:R-:W-:Y:S10]  /*08d0*/  @!P1 BRA `(.L_x_96) ;  /* 0x0000000000189947 */ /* 0x000ff40003800000 */
[----:B------:R-:W-:Y:S01]  /*08e0*/  IMAD.MOV.U32 R2, RZ, RZ, R26 ;  /* 0x000000ffff027224 */ /* 0x000fe200078e001a */
[----:B------:R-:W-:Y:S01]  /*08f0*/  MOV R26, R20 ;  /* 0x00000014001a7202 */ /* 0x000fe20000000f00 */
[----:B------:R-:W-:Y:S01]  /*0900*/  IMAD.MOV.U32 R0, RZ, RZ, R30 ;  /* 0x000000ffff007224 */ /* 0x000fe200078e001e */
[----:B------:R-:W-:Y:S01]  /*0910*/  MOV R20, 0x940 ;  /* 0x0000094000147802 */ /* 0x000fe20000000f00 */
[----:B------:R-:W-:-:S07]  /*0920*/  IMAD.MOV.U32 R27, RZ, RZ, R21 ;  /* 0x000000ffff1b7224 */ /* 0x000fce00078e0015 */
[----:B------:R-:W-:Y:S05]  /*0930*/  CALL.REL.NOINC `($__internal_6_$__cuda_sm20_dsqrt_rn_f64_mediumpath_v1) ;  /* 0x0000000c00f07944 */ /* 0x000fea0003c00000 */
.L_x_96:
[----:B------:R-:W-:Y:S05]  /*0940*/  BSYNC.RECONVERGENT B0 ;  /* 0x0000000000007941 */ /* 0x000fea0003800200 */
.L_x_95:
[----:B------:R-:W-:Y:S01]  /*0950*/  DADD R32, R32, -5 ;  /* 0xc014000020207429 */ /* 0x000fe20000000000 */
[----:B------:R-:W-:Y:S01]  /*0960*/  UMOV UR8, 0x24dd2f1a ;  /* 0x24dd2f1a00087882 */ /* 0x000fe20000000000 */
[----:B------:R-:W-:Y:S01]  /*0970*/  UMOV UR9, 0x3fe4f922 ;  /* 0x3fe4f92200097882 */ /* 0x000fe20000000000 */
[----:B------:R-:W-:Y:S07]  /*0980*/  BSSY.RECONVERGENT B0, `(.L_x_97) ;  /* 0x0000061000007945 */ /* 0x000fee0003800200 */
[----:B------:R-:W-:-:S02]  /*0990*/  LOP3.LUT R19, R33, 0x7fffffff, RZ, 0xc0, !PT ;  /* 0x7fffffff21137812 */ /* 0x000fc400078ec0ff */
[----:B------:R-:W-:-:S06]  /*09a0*/  MOV R18, R32 ;  /* 0x0000002000127202 */ /* 0x000fcc0000000f00 */
[----:B------:R-:W-:-:S14]  /*09b0*/  DSETP.GE.AND P1, PT, R18, UR8, PT ;  /* 0x0000000812007e2a */ /* 0x000fdc000bf26000 */
[----:B------:R-:W-:Y:S05]  /*09c0*/  @!P1 BRA `(.L_x_98) ;  /* 0x0000000000e49947 */ /* 0x000fea0003800000 */
[----:B------:R-:W-:Y:S01]  /*09d0*/  DADD R24, R18, R18 ;  /* 0x0000000012187229 */ /* 0x000fe20000000012 */
[----:B------:R-:W-:Y:S01]  /*09e0*/  UMOV UR8, 0xfefa39ef ;  /* 0xfefa39ef00087882 */ /* 0x000fe20000000000 */
[----:B------:R-:W-:Y:S01]  /*09f0*/  UMOV UR9, 0x3fe62e42 ;  /* 0x3fe62e4200097882 */ /* 0x000fe20000000000 */
[----:B------:R-:W-:Y:S01]  /*0a00*/  IMAD.MOV.U32 R26, RZ, RZ, -0x7649667 ;  /* 0xf89b6999ff1a7424 */ /* 0x000fe200078e00ff */
[----:B------:R-:W-:Y:S02]  /*0a10*/  MOV R27, 0x3e928a27 ;  /* 0x3e928a27001b7802 */ /* 0x000fe40000000f00 */
[----:B------:R-:W0:Y:S01]  /*0a20*/  F2F.F32.F64 R0, R24 ;  /* 0x0000001800007310 */ /* 0x000e220000301000 */
[----:B------:R-:W-:Y:S01]  /*0a30*/  ISETP.GT.U32.AND P1, PT, R19, 0x40330fc1, PT ;  /* 0x40330fc11300780c */ /* 0x000fe20003f24070 */
[----:B0-----:R-:W-:-:S06]  /*0a40*/  FMUL R0, R0, 1.4426950216293334961 ;  /* 0x3fb8aa3b00007820 */ /* 0x001fcc0000400000 */
[----:B------:R-:W0:Y:S08]  /*0a50*/  FRND R0, R0 ;  /* 0x0000000000007307 */ /* 0x000e300000201000 */
[----:B0-----:R0:W1:Y:S08]  /*0a60*/  F2F.F64.F32 R20, R0 ;  /* 0x0000000000147310 */ /* 0x0010700000201800 */
[----:B0-----:R-:W0:Y:S01]  /*0a70*/  MUFU.EX2 R0, R0 ;  /* 0x0000000000007308 */ /* 0x001e220000000800 */
[----:B-1----:R-:W-:Y:S01]  /*0a80*/  DFMA R20, R20, -UR8, R24 ;  /* 0x8000000814147c2b */ /* 0x002fe20008000018 */
[----:B------:R-:W-:Y:S01]  /*0a90*/  UMOV UR8, 0xa4741b81 ;  /* 0xa4741b8100087882 */ /* 0x000fe20000000000 */
[----:B------:R-:W-:-:S06]  /*0aa0*/  UMOV UR9, 0x3e5ae904 ;  /* 0x3e5ae90400097882 */ /* 0x000fcc0000000000 */
        /* <DEDUP_REMOVED lines=24> */
[C---:B------:R-:W-:Y:S02]  /*0c30*/  DFMA R26, R20.reuse, R24, UR8 ;  /* 0x00000008141a7e2b */ /* 0x040fe40008000018 */
[----:B0-----:R-:W0:Y:S06]  /*0c40*/  F2F.F64.F32 R24, R0 ;  /* 0x0000000000187310 */ /* 0x001e2c0000201800 */
[----:B------:R-:W-:-:S08]  /*0c50*/  DMUL R26, R20, R26 ;  /* 0x0000001a141a7228 */ /* 0x000fd00000000000 */
[----:B------:R-:W-:Y:S02]  /*0c60*/  DFMA R26, R20, R26, R20 ;  /* 0x0000001a141a722b */ /* 0x000fe40000000014 */
[----:B0-----:R-:W-:-:S08]  /*0c70*/  DADD R20, -R24, 1 ;  /* 0x3ff0000018147429 */ /* 0x001fd00000000100 */
[----:B------:R-:W-:-:S08]  /*0c80*/  DFMA R20, -R26, R24, R20 ;  /* 0x000000181a14722b */ /* 0x000fd00000000114 */
[----:B------:R-:W-:Y:S01]  /*0c90*/  DADD R24, -R20, 2 ;  /* 0x4000000014187429 */ /* 0x000fe20000000100 */
[----:B------:R-:W-:-:S05]  /*0ca0*/  IMAD.MOV.U32 R20, RZ, RZ, RZ ;  /* 0x000000ffff147224 */ /* 0x000fca00078e00ff */
[----:B------:R-:W0:Y:S02]  /*0cb0*/  MUFU.RCP64H R21, R25 ;  /* 0x0000001900157308 */ /* 0x000e240000001800 */
[----:B0-----:R-:W-:-:S08]  /*0cc0*/  DFMA R26, -R24, R20, 1 ;  /* 0x3ff00000181a742b */ /* 0x001fd00000000114 */
[----:B------:R-:W-:-:S08]  /*0cd0*/  DFMA R26, R26, R26, R26 ;  /* 0x0000001a1a1a722b */ /* 0x000fd0000000001a */
[----:B------:R-:W-:Y:S01]  /*0ce0*/  DFMA R26, R20, R26, R20 ;  /* 0x0000001a141a722b */ /* 0x000fe20000000014 */
[----:B------:R-:W-:Y:S01]  /*0cf0*/  MOV R20, 0x0 ;  /* 0x0000000000147802 */ /* 0x000fe20000000f00 */
[----:B------:R-:W-:-:S06]  /*0d00*/  IMAD.MOV.U32 R21, RZ, RZ, 0x40000000 ;  /* 0x40000000ff157424 */ /* 0x000fcc00078e00ff */
[----:B------:R-:W-:-:S10]  /*0d10*/  DFMA R26, R26, -R20, 1 ;  /* 0x3ff000001a1a742b */ /* 0x000fd40000000814 */
[----:B------:R-:W-:Y:S02]  /*0d20*/  FSEL R19, R27, 1.875, !P1 ;  /* 0x3ff000001b137808 */ /* 0x000fe40004800000 */
[----:B------:R-:W-:Y:S02]  /*0d30*/  FSEL R32, R26, RZ, !P1 ;  /* 0x000000ff1a207208 */ /* 0x000fe40004800000 */
[----:B------:R-:W-:Y:S01]  /*0d40*/  LOP3.LUT R33, R19, 0x80000000, R33, 0xb8, !PT ;  /* 0x8000000013217812 */ /* 0x000fe200078eb821 */
[----:B------:R-:W-:Y:S06]  /*0d50*/  BRA `(.L_x_99) ;  /* 0x00000000008c7947 */ /* 0x000fec0003800000 */
.L_x_98:
[----:B------:R-:W-:Y:S01]  /*0d60*/  DMUL R18, R32, R32 ;  /* 0x0000002020127228 */ /* 0x000fe20000000000 */
[----:B------:R-:W-:Y:S01]  /*0d70*/  MOV R20, 0x420afc3d ;  /* 0x420afc3d00147802 */ /* 0x000fe20000000f00 */
[----:B------:R-:W-:Y:S01]  /*0d80*/  IMAD.MOV.U32 R21, RZ, RZ, 0x3f14359f ;  /* 0x3f14359fff157424 */ /* 0x000fe200078e00ff */
[----:B------:R-:W-:Y:S01]  /*0d90*/  UMOV UR8, 0xe2f5e964 ;  /* 0xe2f5e96400087882 */ /* 0x000fe20000000000 */
[----:B------:R-:W-:-:S04]  /*0da0*/  UMOV UR9, 0x3ef0bc46 ;  /* 0x3ef0bc4600097882 */ /* 0x000fc80000000000 */
        /* <DEDUP_REMOVED lines=27> */
[----:B------:R-:W-:-:S08]  /*0f60*/  DFMA R20, R18, R20, -UR8 ;  /* 0x8000000812147e2b */ /* 0x000fd00008000014 */
[----:B------:R-:W-:-:S08]  /*0f70*/  DFMA R20, R18, R20, RZ ;  /* 0x000000141214722b */ /* 0x000fd000000000ff */
[----:B------:R-:W-:-:S11]  /*0f80*/  DFMA R32, R32, R20, R32 ;  /* 0x000000142020722b */ /* 0x000fd60000000020 */
.L_x_99:
[----:B------:R-:W-:Y:S05]  /*0f90*/  BSYNC.RECONVERGENT B0 ;  /* 0x0000000000007941 */ /* 0x000fea0003800200 */
.L_x_97:
[----:B------:R-:W-:Y:S01]  /*0fa0*/  IMAD R0, R3, R3, RZ ;  /* 0x0000000303007224 */ /* 0x000fe200078e02ff */
[----:B------:R-:W-:Y:S01]  /*0fb0*/  MOV R24, 0x0 ;  /* 0x0000000000187802 */ /* 0x000fe20000000f00 */
[----:B------:R-:W-:Y:S01]  /*0fc0*/  IMAD.MOV.U32 R25, RZ, RZ, 0x3fe00000 ;  /* 0x3fe00000ff197424 */ /* 0x000fe200078e00ff */
[----:B------:R-:W-:Y:S01]  /*0fd0*/  MOV R31, 0x3fe00000 ;  /* 0x3fe00000001f7802 */ /* 0x000fe20000000f00 */
[----:B------:R-:W0:Y:S01]  /*0fe0*/  I2F.F64.U32 R18, R0 ;  /* 0x0000000000127312 */ /* 0x000e220000201800 */
[----:B------:R-:W-:Y:S01]  /*0ff0*/  IMAD.MOV.U32 R30, RZ, RZ, 0x0 ;  /* 0x00000000ff1e7424 */ /* 0x000fe200078e00ff */
[----:B------:R-:W-:Y:S02]  /*1000*/  BSSY.RECONVERGENT B0, `(.L_x_100) ;  /* 0x0000019000007945 */ /* 0x000fe40003800200 */
[----:B------:R-:W-:-:S08]  /*1010*/  DFMA R32, R32, -R24, 0.5 ;  /* 0x3fe000002020742b */ /* 0x000fd00000000818 */
[----:B------:R-:W-:Y:S02]  /*1020*/  DADD R22, R32, R22 ;  /* 0x0000000020167229 */ /* 0x000fe40000000016 */
[----:B0-----:R-:W-:-:S06]  /*1030*/  DADD R18, R16, R18 ;  /* 0x0000000010127229 */ /* 0x001fcc0000000012 */
[----:B------:R-:W0:Y:S04]  /*1040*/  MUFU.RSQ64H R21, R19 ;  /* 0x0000001300157308 */ /* 0x000e280000001c00 */
[----:B------:R-:W-:-:S04]  /*1050*/  IADD3 R20, PT, PT, R19, -0x3500000, RZ ;  /* 0xfcb0000013147810 */ /* 0x000fc80007ffe0ff */
[----:B------:R-:W-:Y:S02]  /*1060*/  ISETP.GE.U32.AND P1, PT, R20, 0x7ca00000, PT ;  /* 0x7ca000001400780c */ /* 0x000fe40003f26070 */
[----:B0-----:R-:W-:-:S08]  /*1070*/  DMUL R24, R20, R20 ;  /* 0x0000001414187228 */ /* 0x001fd00000000000 */
[----:B------:R-:W-:-:S08]  /*1080*/  DFMA R24, R18, -R24, 1 ;  /* 0x3ff000001218742b */ /* 0x000fd00000000818 */
[----:B------:R-:W-:Y:S02]  /*1090*/  DFMA R30, R24, 0.375, R30 ;  /* 0x3fd80000181e782b */ /* 0x000fe4000000001e */
        /* <DEDUP_REMOVED lines=11> */
[----:B------:R-:W-:Y:S01]  /*1150*/  MOV R0, R18 ;  /* 0x0000001200007202 */ /* 0x000fe20000000f00 */
[----:B------:R-:W-:Y:S01]  /*1160*/  IMAD.MOV.U32 R19, RZ, RZ, R29 ;  /* 0x000000ffff137224 */ /* 0x000fe200078e001d */
[----:B------:R-:W-:-:S07]  /*1170*/  MOV R20, 0x1190 ;  /* 0x0000119000147802 */ /* 0x000fce0000000f00 */
[----:B------:R-:W-:Y:S05]  /*1180*/  CALL.REL.NOINC `($__internal_6_$__cuda_sm20_dsqrt_rn_f64_mediumpath_v1) ;  /* 0x0000000400dc7944 */ /* 0x000fea0003c00000 */
.L_x_101:
[----:B------:R-:W-:Y:S05]  /*1190*/  BSYNC.RECONVERGENT B0 ;  /* 0x0000000000007941 */ /* 0x000fea0003800200 */
.L_x_100:
        /* <DEDUP_REMOVED lines=65> */
.L_x_103:
        /* <DEDUP_REMOVED lines=35> */
.L_x_104:
[----:B------:R-:W-:Y:S05]  /*17e0*/  BSYNC.RECONVERGENT B0 ;  /* 0x0000000000007941 */ /* 0x000fea0003800200 */
.L_x_102:
[----:B------:R-:W-:Y:S01]  /*17f0*/  MOV R18, 0x0 ;  /* 0x0000000000127802 */ /* 0x000fe20000000f00 */
[----:B------:R-:W-:Y:S01]  /*1800*/  IMAD.MOV.U32 R19, RZ, RZ, 0x3fe00000 ;  /* 0x3fe00000ff137424 */ /* 0x000fe200078e00ff */
[----:B------:R-:W-:Y:S01]  /*1810*/  UIADD3 UR5, UPT, UPT, UR5, 0x2, URZ ;  /* 0x0000000205057890 */ /* 0x000fe2000fffe0ff */
[C---:B------:R-:W-:Y:S02]  /*1820*/  IMAD R3, R8.reuse, -0x2, R3 ;  /* 0xfffffffe08037824 */ /* 0x040fe400078e0203 */
[----:B------:R-:W-:Y:S01]  /*1830*/  IMAD R4, R8, -0x2, R4 ;  /* 0xfffffffe08047824 */ /* 0x000fe200078e0204 */
[----:B------:R-:W-:Y:S01]  /*1840*/  UISETP.NE.AND UP0, UPT, UR5, 0xa, UPT ;  /* 0x0000000a0500788c */ /* 0x000fe2000bf05270 */
[----:B------:R-:W-:-:S08]  /*1850*/  DFMA R26, R26, -R18, 0.5 ;  /* 0x3fe000001a1a742b */ /* 0x000fd00000000812 */
[----:B------:R-:W-:Y:S01]  /*1860*/  DADD R22, R22, R26 ;  /* 0x0000000016167229 */ /* 0x000fe2000000001a */
[----:B------:R-:W-:Y:S10]  /*1870*/  BRA.U UP0, `(.L_x_105) ;  /* 0xffffffed00c87547 */ /* 0x000ff4000b83ffff */
[----:B------:R-:W-:Y:S05]  /*1880*/  @P0 BRA `(.L_x_106) ;  /* 0xffffffec009c0947 */ /* 0x000fea000383ffff */
[----:B------:R0:W-:Y:S02]  /*1890*/  STG.E.64 desc[UR6][R12.64], R22 ;  /* 0x000000160c007986 */ /* 0x0001e4000c101b06 */
.L_x_94:
[----:B------:R-:W1:Y:S01]  /*18a0*/  LDC.64 R2, c[0x0][0x3a8] ;  /* 0x0000ea00ff027b82 */ /* 0x000e620000000a00 */
[----:B------:R-:W-:Y:S01]  /*18b0*/  MOV R4, 0x0 ;  /* 0x0000000000047802 */ /* 0x000fe20000000f00 */
[----:B------:R-:W-:Y:S02]  /*18c0*/  IMAD.MOV.U32 R5, RZ, RZ, -0x40300000 ;  /* 0xbfd00000ff057424 */ /* 0x000fe400078e00ff */
[----:B-1----:R-:W-:-:S05]  /*18d0*/  IMAD.WIDE.U32 R2, R11, 0x8, R2 ;  /* 0x000000080b027825 */ /* 0x002fca00078e0002 */
[----:B------:R-:W-:Y:S01]  /*18e0*/  STG.E.64 desc[UR6][R2.64], R4 ;  /* 0x0000000402007986 */ /* 0x000fe2000c101b06 */
[----:B------:R-:W-:Y:S05]  /*18f0*/  EXIT ;  /* 0x000000000000794d */ /* 0x000fea0003800000 */
        .weak           $__internal_6_$__cuda_sm20_dsqrt_rn_f64_mediumpath_v1
        .type           $__internal_6_$__cuda_sm20_dsqrt_rn_f64_mediumpath_v1,@function
        .size           $__internal_6_$__cuda_sm20_dsqrt_rn_f64_mediumpath_v1,(.L_x_130 - $__internal_6_$__cuda_sm20_dsqrt_rn_f64_mediumpath_v1)
$__internal_6_$__cuda_sm20_dsqrt_rn_f64_mediumpath_v1:
[----:B------:R-:W-:Y:S01]  /*1900*/  ISETP.GE.U32.AND P1, PT, R28, -0x3400000, PT ;  /* 0xfcc000001c00780c */ /* 0x000fe20003f26070 */
[----:B------:R-:W-:Y:S01]  /*1910*/  BSSY.RECONVERGENT B1, `(.L_x_107) ;  /* 0x0000025000017945 */ /* 0x000fe20003800200 */
[----:B------:R-:W-:Y:S01]  /*1920*/  MOV R30, R0 ;  /* 0x00000000001e7202 */ /* 0x000fe20000000f00 */
[----:B------:R-:W-:-:S10]  /*1930*/  IMAD.MOV.U32 R18, RZ, RZ, R2 ;  /* 0x000000ffff127224 */ /* 0x000fd400078e0002 */
[----:B------:R-:W-:Y:S05]  /*1940*/  @!P1 BRA `(.L_x_108) ;  /* 0x0000000000209947 */ /* 0x000fea0003800000 */
[----:B------:R-:W-:-:S10]  /*1950*/  DFMA.RM R18, R26, R18, R24 ;  /* 0x000000121a12722b */ /* 0x000fd40000004018 */
[----:B------:R-:W-:-:S04]  /*1960*/  IADD3 R24, P1, PT, R18, 0x1, RZ ;  /* 0x0000000112187810 */ /* 0x000fc80007f3e0ff */
[----:B------:R-:W-:-:S06]  /*1970*/  IADD3.X R25, PT, PT, RZ, R19, RZ, P1, !PT ;  /* 0x00000013ff197210 */ /* 0x000fcc0000ffe4ff */
[----:B------:R-:W-:-:S08]  /*1980*/  DFMA.RP R30, -R18, R24, R30 ;  /* 0x00000018121e722b */ /* 0x000fd0000000811e */
[----:B------:R-:W-:-:S06]  /*1990*/  DSETP.GT.AND P1, PT, R30, RZ, PT ;  /* 0x000000ff1e00722a */ /* 0x000fcc0003f24000 */
[----:B------:R-:W-:Y:S02]  /*19a0*/  FSEL R18, R24, R18, P1 ;  /* 0x0000001218127208 */ /* 0x000fe40000800000 */
[----:B------:R-:W-:Y:S01]  /*19b0*/  FSEL R19, R25, R19, P1 ;  /* 0x0000001319137208 */ /* 0x000fe20000800000 */
[----:B------:R-:W-:Y:S06]  /*19c0*/  BRA `(.L_x_109) ;  /* 0x0000000000647947 */ /* 0x000fec0003800000 */
.L_x_108:
[----:B------:R-:W-:-:S14]  /*19d0*/  DSETP.NE.AND P1, PT, R30, RZ, PT ;  /* 0x000000ff1e00722a */ /* 0x000fdc0003f25000 */
[----:B------:R-:W-:Y:S05]  /*19e0*/  @!P1 BRA `(.L_x_110) ;  /* 0x0000000000589947 */ /* 0x000fea0003800000 */
[----:B------:R-:W-:-:S13]  /*19f0*/  ISETP.GE.AND P1, PT, R31, RZ, PT ;  /* 0x000000ff1f00720c */ /* 0x000fda0003f26270 */
[----:B------:R-:W-:Y:S01]  /*1a00*/  @!P1 IMAD.MOV.U32 R18, RZ, RZ, 0x0 ;  /* 0x00000000ff129424 */ /* 0x000fe200078e00ff */
[----:B------:R-:W-:Y:S01]  /*1a10*/  @!P1 MOV R19, 0xfff80000 ;  /* 0xfff8000000139802 */ /* 0x000fe20000000f00 */
[----:B------:R-:W-:Y:S06]  /*1a20*/  @!P1 BRA `(.L_x_109) ;  /* 0x00000000004c9947 */ /* 0x000fec0003800000 */
[----:B------:R-:W-:-:S13]  /*1a30*/  ISETP.GT.AND P1, PT, R31, 0x7fefffff, PT ;  /* 0x7fefffff1f00780c */ /* 0x000fda0003f24270 */
[----:B------:R-:W-:Y:S05]  /*1a40*/  @P1 BRA `(.L_x_110) ;  /* 0x0000000000401947 */ /* 0x000fea0003800000 */
[----:B------:R-:W-:Y:S01]  /*1a50*/  DMUL R30, R30, 8.11296384146066816958e+31 ;  /* 0x469000001e1e7828 */ /* 0x000fe20000000000 */
[----:B------:R-:W-:Y:S01]  /*1a60*/  IMAD.MOV.U32 R18, RZ, RZ, RZ ;  /* 0x000000ffff127224 */ /* 0x000fe200078e00ff */
[----:B------:R-:W-:Y:S01]  /*1a70*/  MOV R26, 0x0 ;  /* 0x00000000001a7802 */ /* 0x000fe20000000f00 */
[----:B------:R-:W-:-:S03]  /*1a80*/  IMAD.MOV.U32 R27, RZ, RZ, 0x3fe00000 ;  /* 0x3fe00000ff1b7424 */ /* 0x000fc600078e00ff */
[----:B------:R-:W0:Y:S02]  /*1a90*/  MUFU.RSQ64H R19, R31 ;  /* 0x0000001f00137308 */ /* 0x000e240000001c00 */
[----:B0-----:R-:W-:-:S08]  /*1aa0*/  DMUL R24, R18, R18 ;  /* 0x0000001212187228 */ /* 0x001fd00000000000 */
[----:B------:R-:W-:-:S08]  /*1ab0*/  DFMA R24, R30, -R24, 1 ;  /* 0x3ff000001e18742b */ /* 0x000fd00000000818 */
[----:B------:R-:W-:Y:S02]  /*1ac0*/  DFMA R26, R24, 0.375, R26 ;  /* 0x3fd80000181a782b */ /* 0x000fe4000000001a */
[----:B------:R-:W-:-:S08]  /*1ad0*/  DMUL R24, R18, R24 ;  /* 0x0000001812187228 */ /* 0x000fd00000000000 */
[----:B------:R-:W-:-:S08]  /*1ae0*/  DFMA R24, R26, R24, R18 ;  /* 0x000000181a18722b */ /* 0x000fd00000000012 */
[----:B------:R-:W-:Y:S02]  /*1af0*/  DMUL R18, R30, R24 ;  /* 0x000000181e127228 */ /* 0x000fe40000000000 */
[----:B------:R-:W-:-:S06]  /*1b00*/  IADD3 R25, PT, PT, R25, -0x100000, RZ ;  /* 0xfff0000019197810 */ /* 0x000fcc0007ffe0ff */
[----:B------:R-:W-:-:S08]  /*1b10*/  DFMA R26, R18, -R18, R30 ;  /* 0x80000012121a722b */ /* 0x000fd0000000001e */
[----:B------:R-:W-:-:S10]  /*1b20*/  DFMA R18, R24, R26, R18 ;  /* 0x0000001a1812722b */ /* 0x000fd40000000012 */
[----:B------:R-:W-:Y:S01]  /*1b30*/  VIADD R19, R19, 0xfcb00000 ;  /* 0xfcb0000013137836 */ /* 0x000fe20000000000 */
[----:B------:R-:W-:Y:S06]  /*1b40*/  BRA `(.L_x_109) ;  /* 0x0000000000047947 */ /* 0x000fec0003800000 */
.L_x_110:
[----:B------:R-:W-:-:S11]  /*1b50*/  DADD R18, R30, R30 ;  /* 0x000000001e127229 */ /* 0x000fd6000000001e */
.L_x_109:
[----:B------:R-:W-:Y:S05]  /*1b60*/  BSYNC.RECONVERGENT B1 ;  /* 0x0000000000017941 */ /* 0x000fea0003800200 */
.L_x_107:
[----:B------:R-:W-:Y:S01]  /*1b70*/  HFMA2 R21, -RZ, RZ, 0, 0 ;  /* 0x00000000ff157431 */ /* 0x000fe200000001ff */
[----:B------:R-:W-:Y:S01]  /*1b80*/  MOV R32, R18 ;  /* 0x0000001200207202 */ /* 0x000fe20000000f00 */
[----:B------:R-:W-:Y:S02]  /*1b90*/  IMAD.MOV.U32 R33, RZ, RZ, R19 ;  /* 0x000000ffff217224 */ /* 0x000fe400078e0013 */
[----:B------:R-:W-:Y:S05]  /*1ba0*/  RET.REL.NODEC R20 `(_Z21initialize_DBA_deviceILi4ELi4ELi4EEvPiS0_S0_S0_PdS1_S1_iiiii) ;  /* 0xffffffe414147950 */ /* 0x000fea0003c3ffff */
.L_x_111:
        /* <DEDUP_REMOVED lines=13> */
.L_x_130:


//--------------------- .text._Z17initialize_deviceILi4ELi4ELi4EEvPdS0_S0_iiiii --------------------------
	.section	.text._Z17initialize_deviceILi4ELi4ELi4EEvPdS0_S0_iiiii,"ax",@progbits
	.align	128
        .global         _Z17initialize_deviceILi4ELi4ELi4EEvPdS0_S0_iiiii
        .type           _Z17initialize_deviceILi4ELi4ELi4EEvPdS0_S0_iiiii,@function
        .size           _Z17initialize_deviceILi4ELi4ELi4EEvPdS0_S0_iiiii,(.L_x_131 - _Z17initialize_deviceILi4ELi4ELi4EEvPdS0_S0_iiiii)
        .other          _Z17initialize_deviceILi4ELi4ELi4EEvPdS0_S0_iiiii,@"STO_CUDA_ENTRY STV_DEFAULT"
_Z17initialize_deviceILi4ELi4ELi4EEvPdS0_S0_iiiii:
.text._Z17initialize_deviceILi4ELi4ELi4EEvPdS0_S0_iiiii:
[----:B------:R-:W-:Y:S01]  /*0000*/  LDC R1, c[0x0][0x37c] ;  /* 0x0000df00ff017b82 */ /* 0x000fe20000000800 */
[----:B------:R-:W0:Y:S07]  /*0010*/  S2R R3, SR_TID.Y ;  /* 0x0000000000037919 */ /* 0x000e2e0000002200 */
[----:B------:R-:W0:Y:S01]  /*0020*/  S2UR UR4, SR_CTAID.Y ;  /* 0x00000000000479c3 */ /* 0x000e220000002600 */
[----:B------:R-:W1:Y:S01]  /*0030*/  LDCU UR7, c[0x0][0x3a0] ;  /* 0x00007400ff0777ac */ /* 0x000e620008000800 */
[----:B------:R-:W2:Y:S01]  /*0040*/  S2R R0, SR_TID.X ;  /* 0x0000000000007919 */ /* 0x000ea20000002100 */
[----:B------:R-:W3:Y:S01]  /*0050*/  LDCU UR8, c[0x0][0x39c] ;  /* 0x00007380ff0877ac */ /* 0x000ee20008000800 */
[----:B------:R-:W4:Y:S04]  /*0060*/  S2R R5, SR_TID.Z ;  /* 0x0000000000057919 */ /* 0x000f280000002300 */
[----:B------:R-:W0:Y:S01]  /*0070*/  LDC R6, c[0x0][0x364] ;  /* 0x0000d900ff067b82 */ /* 0x000e220000000800 */
[----:B------:R-:W5:Y:S07]  /*0080*/  LDCU UR9, c[0x0][0x3a8] ;  /* 0x00007500ff0977ac */ /* 0x000f6e0008000800 */
[----:B------:R-:W2:Y:S08]  /*0090*/  S2UR UR5, SR_CTAID.X ;  /* 0x00000000000579c3 */ /* 0x000eb00000002500 */
[----:B------:R-:W2:Y:S08]  /*00a0*/  LDC R7, c[0x0][0x360] ;  /* 0x0000d800ff077b82 */ /* 0x000eb00000000800 */
[----:B------:R-:W4:Y:S01]  /*00b0*/  S2UR UR6, SR_CTAID.Z ;  /* 0x00000000000679c3 */ /* 0x000f220000002700 */
[----:B0-----:R-:W-:-:S05]  /*00c0*/  IMAD R6, R6, UR4, R3 ;  /* 0x0000000406067c24 */ /* 0x001fca000f8e0203 */
[----:B-1----:R-:W-:Y:S02]  /*00d0*/  ISETP.GE.AND P0, PT, R6, UR7, PT ;  /* 0x0000000706007c0c */ /* 0x002fe4000bf06270 */
[----:B------:R-:W4:Y:S01]  /*00e0*/  LDC R2, c[0x0][0x368] ;  /* 0x0000da00ff027b82 */ /* 0x000f220000000800 */
[----:B--2---:R-:W-:-:S05]  /*00f0*/  IMAD R7, R7, UR5, R0 ;  /* 0x0000000507077c24 */ /* 0x004fca000f8e0200 */
[----:B---3--:R-:W-:Y:S01]  /*0100*/  ISETP.GE.OR P0, PT, R7, UR8, P0 ;  /* 0x0000000807007c0c */ /* 0x008fe20008706670 */
[----:B----4-:R-:W-:-:S05]  /*0110*/  IMAD R0, R2, UR6, R5 ;  /* 0x0000000602007c24 */ /* 0x010fca000f8e0205 */
[----:B-----5:R-:W-:-:S13]  /*0120*/  ISETP.GE.OR P0, PT, R0, UR9, P0 ;  /* 0x0000000900007c0c */ /* 0x020fda0008706670 */
[----:B------:R-:W-:Y:S05]  /*0130*/  @P0 EXIT ;  /* 0x000000000000094d */ /* 0x000fea0003800000 */
[----:B------:R-:W0:Y:S01]  /*0140*/  LDCU UR5, c[0x0][0x3a4] ;  /* 0x00007480ff0577ac */ /* 0x000e220008000800 */
[----:B------:R-:W1:Y:S01]  /*0150*/  LDC R3, c[0x0][0x398] ;  /* 0x0000e600ff037b82 */ /* 0x000e620000000800 */
[----:B------:R-:W-:Y:S01]  /*0160*/  IMAD.MOV.U32 R11, RZ, RZ, 0x3fd80000 ;  /* 0x3fd80000ff0b7424 */ /* 0x000fe200078e00ff */
[----:B------:R-:W-:Y:S01]  /*0170*/  BSSY.RECONVERGENT B0, `(.L_x_112) ;  /* 0x0000025000007945 */ /* 0x000fe20003800200 */
[----:B------:R-:W-:Y:S02]  /*0180*/  ULEA.HI UR4, UR8, UR8, URZ, 0x1 ;  /* 0x0000000808047291 */ /* 0x000fe4000f8f08ff */
[----:B------:R-:W-:Y:S02]  /*0190*/  IMAD R17, R6, UR8, R7 ;  /* 0x0000000806117c24 */ /* 0x000fe4000f8e0207 */
[----:B------:R-:W-:-:S06]  /*01a0*/  USHF.R.S32.HI UR4, URZ, 0x1, UR4 ;  /* 0x00000001ff047899 */ /* 0x000fcc0008011404 */
[----:B------:R-:W-:Y:S01]  /*01b0*/  VIADD R10, R7, -UR4 ;  /* 0x80000004070a7c36 */ /* 0x000fe20008000000 */
[----:B------:R-:W-:Y:S02]  /*01c0*/  USHF.R.U32.HI UR4, URZ, 0x1, UR9 ;  /* 0x00000001ff047899 */ /* 0x000fe40008011609 */
[----:B0-----:R-:W-:-:S04]  /*01d0*/  ULEA.HI UR5, UR5, UR5, URZ, 0x1 ;  /* 0x0000000505057291 */ /* 0x001fc8000f8f08ff */
[----:B------:R-:W-:Y:S01]  /*01e0*/  VIADD R8, R0, -UR4 ;  /* 0x8000000400087c36 */ /* 0x000fe20008000000 */
[----:B------:R-:W-:Y:S01]  /*01f0*/  USHF.R.S32.HI UR5, URZ, 0x1, UR5 ;  /* 0x00000001ff057899 */ /* 0x000fe20008011405 */
[----:B------:R-:W-:Y:S02]  /*0200*/  IMAD R0, R17, UR9, R0 ;  /* 0x0000000911007c24 */ /* 0x000fe4000f8e0200 */
[----:B------:R-:W-:-:S03]  /*0210*/  IMAD R14, R8, R8, RZ ;  /* 0x00000008080e7224 */ /* 0x000fc600078e02ff */
[----:B-1----:R-:W-:Y:S01]  /*0220*/  IADD3 R4, PT, PT, R3, -UR5, R6 ;  /* 0x8000000503047c10 */ /* 0x002fe2000fffe006 */
[----:B------:R-:W-:Y:S04]  /*0230*/  I2F.F64.U32 R8, R14 ;  /* 0x0000000e00087312 */ /* 0x000fe80000201800 */
[----:B------:R-:W-:-:S04]  /*0240*/  IMAD R12, R4, R4, RZ ;  /* 0x00000004040c7224 */ /* 0x000fc800078e02ff */
[----:B------:R0:W-:Y:S08]  /*0250*/  I2F.F64 R2, R10 ;  /* 0x0000000a00027312 */ /* 0x0001f00000201c00 */
[----:B------:R-:W1:Y:S01]  /*0260*/  I2F.F64.U32 R4, R12 ;  /* 0x0000000c00047312 */ /* 0x000e620000201800 */
[----:B0-----:R-:W-:Y:S01]  /*0270*/  IMAD.MOV.U32 R10, RZ, RZ, 0x0 ;  /* 0x00000000ff0a7424 */ /* 0x001fe200078e00ff */
[----:B-1----:R-:W-:-:S08]  /*0280*/  DFMA R4, R2, R2, R4 ;  /* 0x000000020204722b */ /* 0x002fd00000000004 */
[----:B------:R-:W-:-:S06]  /*0290*/  DADD R4, R4, R8 ;  /* 0x0000000004047229 */ /* 0x000fcc0000000008 */
[----:B------:R-:W0:Y:S04]  /*02a0*/  MUFU.RSQ64H R3, R5 ;  /* 0x0000000500037308 */ /* 0x000e280000001c00 */
[----:B------:R-:W-:-:S04]  /*02b0*/  IADD3 R2, PT, PT, R5, -0x3500000, RZ ;  /* 0xfcb0000005027810 */ /* 0x000fc80007ffe0ff */
[----:B------:R-:W-:Y:S02]  /*02c0*/  ISETP.GE.U32.AND P0, PT, R2, 0x7ca00000, PT ;  /* 0x7ca000000200780c */ /* 0x000fe40003f06070 */
[----:B0-----:R-:W-:-:S08]  /*02d0*/  DMUL R8, R2, R2 ;  /* 0x0000000202087228 */ /* 0x001fd00000000000 */
[----:B------:R-:W-:-:S08]  /*02e0*/  DFMA R8, R4, -R8, 1 ;  /* 0x3ff000000408742b */ /* 0x000fd00000000808 */
[----:B------:R-:W-:Y:S02]  /*02f0*/  DFMA R10, R8, R10, 0.5 ;  /* 0x3fe00000080a742b */ /* 0x000fe4000000000a */
[----:B------:R-:W-:-:S08]  /*0300*/  DMUL R8, R2, R8 ;  /* 0x0000000802087228 */ /* 0x000fd00000000000 */
[----:B------:R-:W-:-:S08]  /*0310*/  DFMA R12, R10, R8, R2 ;  /* 0x000000080a0c722b */ /* 0x000fd00000000002 */
[----:B------:R-:W-:Y:S02]  /*0320*/  DMUL R8, R4, R12 ;  /* 0x0000000c04087228 */ /* 0x000fe40000000000 */
[----:B------:R-:W-:Y:S01]  /*0330*/  IADD3 R15, PT, PT, R13, -0x100000, RZ ;  /* 0xfff000000d0f7810 */ /* 0x000fe20007ffe0ff */
[----:B------:R-:W-:-:S05]  /*0340*/  IMAD.MOV.U32 R14, RZ, RZ, R12 ;  /* 0x000000ffff0e7224 */ /* 0x000fca00078e000c */
[----:B------:R-:W-:-:S08]  /*0350*/  DFMA R10, R8, -R8, R4 ;  /* 0x80000008080a722b */ /* 0x000fd00000000004 */
[----:B------:R-:W-:Y:S01]  /*0360*/  DFMA R6, R10, R14, R8 ;  /* 0x0000000e0a06722b */ /* 0x000fe20000000008 */
[----:B------:R-:W-:Y:S10]  /*0370*/  @!P0 BRA `(.L_x_113) ;  /* 0x0000000000108947 */ /* 0x000ff40003800000 */
[----:B------:R-:W-:-:S07]  /*0380*/  MOV R6, 0x3a0 ;  /* 0x000003a000067802 */ /* 0x000fce0000000f00 */
[----:B------:R-:W-:Y:S05]  /*0390*/  CALL.REL.NOINC `($__internal_7_$__cuda_sm20_dsqrt_rn_f64_mediumpath_v1) ;  /* 0x0000000400d47944 */ /* 0x000fea0003c00000 */
[----:B------:R-:W-:Y:S01]  /*03a0*/  IMAD.MOV.U32 R6, RZ, RZ, R2 ;  /* 0x000000ffff067224 */ /* 0x000fe200078e0002 */
[----:B------:R-:W-:-:S07]  /*03b0*/  MOV R7, R3 ;  /* 0x0000000300077202 */ /* 0x000fce0000000f00 */
.L_x_113:
[----:B------:R-:W-:Y:S05]  /*03c0*/  BSYNC.RECONVERGENT B0 ;  /* 0x0000000000007941 */ /* 0x000fea0003800200 */
.L_x_112:
[----:B------:R-:W-:Y:S01]  /*03d0*/  DADD R2, R6, -5 ;  /* 0xc014000006027429 */ /* 0x000fe20000000000 */
[----:B------:R-:W-:Y:S01]  /*03e0*/  UMOV UR6, 0x24dd2f1a ;  /* 0x24dd2f1a00067882 */ /* 0x000fe20000000000 */
[----:B------:R-:W-:Y:S01]  /*03f0*/  UMOV UR7, 0x3fe4f922 ;  /* 0x3fe4f92200077882 */ /* 0x000fe20000000000 */
[----:B------:R-:W0:Y:S01]  /*0400*/  LDCU.64 UR4, c[0x0][0x358] ;  /* 0x00006b00ff0477ac */ /* 0x000e220008000a00 */
[----:B------:R-:W-:Y:S06]  /*0410*/  BSSY.RECONVERGENT B0, `(.L_x_114) ;  /* 0x0000061000007945 */ /* 0x000fec0003800200 */
[----:B------:R-:W-:Y:S01]  /*0420*/  LOP3.LUT R5, R3, 0x7fffffff, RZ, 0xc0, !PT ;  /* 0x7fffffff03057812 */ /* 0x000fe200078ec0ff */
[----:B------:R-:W-:-:S06]  /*0430*/  IMAD.MOV.U32 R4, RZ, RZ, R2 ;  /* 0x000000ffff047224 */ /* 0x000fcc00078e0002 */
[----:B------:R-:W-:-:S14]  /*0440*/  DSETP.GE.AND P0, PT, R4, UR6, PT ;  /* 0x0000000604007e2a */ /* 0x000fdc000bf06000 */
[----:B0-----:R-:W-:Y:S05]  /*0450*/  @!P0 BRA `(.L_x_115) ;  /* 0x0000000000e48947 */ /* 0x001fea0003800000 */
        /* <DEDUP_REMOVED lines=14> */
[C---:B------:R-:W-:Y:S01]  /*0540*/  DFMA R10, R6.reuse, UR6, R10 ;  /* 0x00000006060a7c2b */ /* 0x040fe2000800000a */
[----:B------:R-:W-:Y:S01]  /*0550*/  UMOV UR6, 0x15ff7e07 ;  /* 0x15ff7e0700067882 */ /* 0x000fe20000000000 */
[----:B------:R-:W-:Y:S01]  /*0560*/  UMOV UR7, 0x3ec71de7 ;  /* 0x3ec71de700077882 */ /* 0x000fe20000000000 */
[----:B0-----:R-:W0:Y:S05]  /*0570*/  F2F.F64.F32 R8, R2 ;  /* 0x0000000200087310 */ /* 0x001e2a0000201800 */
[----:B------:R-:W-:Y:S01]  /*0580*/  DFMA R10, R6, R10, UR6 ;  /* 0x00000006060a7e2b */ /* 0x000fe2000800000a */
[----:B------:R-:W-:Y:S01]  /*0590*/  UMOV UR6, 0x6b0ac45a ;  /* 0x6b0ac45a00067882 */ /* 0x000fe20000000000 */
[----:B------:R-:W-:-:S06]  /*05a0*/  UMOV UR7, 0x3efa019a ;  /* 0x3efa019a00077882 */ /* 0x000fcc0000000000 */
[----:B------:R-:W-:Y:S01]  /*05b0*/  DFMA R10, R6, R10, UR6 ;  /* 0x00000006060a7e2b */ /* 0x000fe2000800000a */
[----:B------:R-:W-:Y:S01]  /*05c0*/  UMOV UR6, 0x17eed94f ;  /* 0x17eed94f00067882 */ /* 0x000fe20000000000 */
[----:B------:R-:W-:Y:S01]  /*05d0*/  UMOV UR7, 0x3f2a01a0 ;  /* 0x3f2a01a000077882 */ /* 0x000fe20000000000 */
[----:B0-----:R-:W-:-:S05]  /*05e0*/  DADD R12, -R8, 1 ;  /* 0x3ff00000080c7429 */ /* 0x001fca0000000100 */
        /* <DEDUP_REMOVED lines=16> */
[----:B------:R-:W-:-:S08]  /*06f0*/  DMUL R10, R6, R10 ;  /* 0x0000000a060a7228 */ /* 0x000fd00000000000 */
[----:B------:R-:W-:Y:S01]  /*0700*/  DFMA R10, R6, R10, R6 ;  /* 0x0000000a060a722b */ /* 0x000fe20000000006 */
[----:B------:R-:W-:-:S07]  /*0710*/  IMAD.MOV.U32 R6, RZ, RZ, RZ ;  /* 0x000000ffff067224 */ /* 0x000fce00078e00ff */
[----:B------:R-:W-:-:S08]  /*0720*/  DFMA R10, -R10, R8, R12 ;  /* 0x000000080a0a722b */ /* 0x000fd0000000010c */
[----:B------:R-:W-:-:S06]  /*0730*/  DADD R10, -R10, 2 ;  /* 0x400000000a0a7429 */ /* 0x000fcc0000000100 */
[----:B------:R-:W0:Y:S02]  /*0740*/  MUFU.RCP64H R7, R11 ;  /* 0x0000000b00077308 */ /* 0x000e240000001800 */
[----:B0-----:R-:W-:-:S08]  /*0750*/  DFMA R8, -R10, R6, 1 ;  /* 0x3ff000000a08742b */ /* 0x001fd00000000106 */
[----:B------:R-:W-:-:S08]  /*0760*/  DFMA R8, R8, R8, R8 ;  /* 0x000000080808722b */ /* 0x000fd00000000008 */
[----:B------:R-:W-:Y:S01]  /*0770*/  DFMA R8, R6, R8, R6 ;  /* 0x000000080608722b */ /* 0x000fe20000000006 */
[----:B------:R-:W-:Y:S01]  /*0780*/  IMAD.MOV.U32 R6, RZ, RZ, 0x0 ;  /* 0x00000000ff067424 */ /* 0x000fe200078e00ff */
[----:B------:R-:W-:-:S06]  /*0790*/  MOV R7, 0x40000000 ;  /* 0x4000000000077802 */ /* 0x000fcc0000000f00 */
[----:B------:R-:W-:-:S10]  /*07a0*/  DFMA R8, R8, -R6, 1 ;  /* 0x3ff000000808742b */ /* 0x000fd40000000806 */
[----:B------:R-:W-:Y:S02]  /*07b0*/  FSEL R5, R9, 1.875, !P0 ;  /* 0x3ff0000009057808 */ /* 0x000fe40004000000 */
[----:B------:R-:W-:Y:S02]  /*07c0*/  FSEL R2, R8, RZ, !P0 ;  /* 0x000000ff08027208 */ /* 0x000fe40004000000 */
[----:B------:R-:W-:Y:S01]  /*07d0*/  LOP3.LUT R3, R5, 0x80000000, R3, 0xb8, !PT ;  /* 0x8000000005037812 */ /* 0x000fe200078eb803 */
[----:B------:R-:W-:Y:S06]  /*07e0*/  BRA `(.L_x_116) ;  /* 0x00000000008c7947 */ /* 0x000fec0003800000 */
.L_x_115:
[----:B------:R-:W-:Y:S01]  /*07f0*/  DMUL R4, R2, R2 ;  /* 0x0000000202047228 */ /* 0x000fe20000000000 */
[----:B------:R-:W-:Y:S01]  /*0800*/  IMAD.MOV.U32 R6, RZ, RZ, 0x420afc3d ;  /* 0x420afc3dff067424 */ /* 0x000fe200078e00ff */
[----:B------:R-:W-:Y:S01]  /*0810*/  MOV R7, 0x3f14359f ;  /* 0x3f14359f00077802 */ /* 0x000fe20000000f00 */
        /* <DEDUP_REMOVED lines=32> */
.L_x_116:
[----:B------:R-:W-:Y:S05]  /*0a20*/  BSYNC.RECONVERGENT B0 ;  /* 0x0000000000007941 */ /* 0x000fea0003800200 */
.L_x_114:
[----:B------:R-:W0:Y:S01]  /*0a30*/  LDC.64 R6, c[0x0][0x380] ;  /* 0x0000e000ff067b82 */ /* 0x000e220000000a00 */
[----:B------:R-:W-:Y:S01]  /*0a40*/  IMAD.MOV.U32 R4, RZ, RZ, 0x0 ;  /* 0x00000000ff047424 */ /* 0x000fe200078e00ff */
[----:B------:R-:W-:-:S06]  /*0a50*/  MOV R5, 0x3fe00000 ;  /* 0x3fe0000000057802 */ /* 0x000fcc0000000f00 */
[----:B------:R-:W1:Y:S01]  /*0a60*/  LDC.64 R8, c[0x0][0x388] ;  /* 0x0000e200ff087b82 */ /* 0x000e620000000a00 */
[----:B------:R-:W-:Y:S01]  /*0a70*/  DFMA R2, R2, -R4, 0.5 ;  /* 0x3fe000000202742b */ /* 0x000fe20000000804 */
[----:B0-----:R-:W-:-:S06]  /*0a80*/  IMAD.WIDE.U32 R4, R0, 0x8, R6 ;  /* 0x0000000800047825 */ /* 0x001fcc00078e0006 */
[----:B------:R-:W-:Y:S01]  /*0a90*/  STG.E.64 desc[UR4][R4.64], R2 ;  /* 0x0000000204007986 */ /* 0x000fe2000c101b04 */
[----:B-1----:R-:W-:Y:S01]  /*0aa0*/  IMAD.WIDE.U32 R6, R0, 0x8, R8 ;  /* 0x0000000800067825 */ /* 0x002fe200078e0008 */
[----:B------:R-:W-:-:S03]  /*0ab0*/  MOV R9, 0xbfd00000 ;  /* 0xbfd0000000097802 */ /* 0x000fc60000000f00 */
[----:B------:R-:W-:-:S05]  /*0ac0*/  IMAD.MOV.U32 R8, RZ, RZ, 0x0 ;  /* 0x00000000ff087424 */ /* 0x000fca00078e00ff */
[----:B------:R-:W-:Y:S01]  /*0ad0*/  STG.E.64 desc[UR4][R6.64], R8 ;  /* 0x0000000806007986 */ /* 0x000fe2000c101b04 */
[----:B------:R-:W-:Y:S05]  /*0ae0*/  EXIT ;  /* 0x000000000000794d */ /* 0x000fea0003800000 */
        .weak           $__internal_7_$__cuda_sm20_dsqrt_rn_f64_mediumpath_v1
        .type           $__internal_7_$__cuda_sm20_dsqrt_rn_f64_mediumpath_v1,@function
        .size           $__internal_7_$__cuda_sm20_dsqrt_rn_f64_mediumpath_v1,(.L_x_131 - $__internal_7_$__cuda_sm20_dsqrt_rn_f64_mediumpath_v1)
$__internal_7_$__cuda_sm20_dsqrt_rn_f64_mediumpath_v1:
[----:B------:R-:W-:Y:S01]  /*0af0*/  ISETP.GE.U32.AND P0, PT, R2, -0x3400000, PT ;  /* 0xfcc000000200780c */ /* 0x000fe20003f06070 */
[----:B------:R-:W-:Y:S01]  /*0b00*/  BSSY.RECONVERGENT B1, `(.L_x_117) ;  /* 0x0000024000017945 */ /* 0x000fe20003800200 */
[----:B------:R-:W-:-:S11]  /*0b10*/  IMAD.MOV.U32 R13, RZ, RZ, R15 ;  /* 0x000000ffff0d7224 */ /* 0x000fd600078e000f */
        /* <DEDUP_REMOVED lines=9> */
.L_x_118:
        /* <DEDUP_REMOVED lines=24> */
.L_x_120:
[----:B------:R-:W-:-:S11]  /*0d30*/  DADD R2, R4, R4 ;  /* 0x0000000004027229 */ /* 0x000fd60000000004 */
.L_x_119:
[----:B------:R-:W-:Y:S05]  /*0d40*/  BSYNC.RECONVERGENT B1 ;  /* 0x0000000000017941 */ /* 0x000fea0003800200 */
.L_x_117:
[----:B------:R-:W-:-:S04]  /*0d50*/  MOV R7, 0x0 ;  /* 0x0000000000077802 */ /* 0x000fc80000000f00 */
[----:B------:R-:W-:Y:S05]  /*0d60*/  RET.REL.NODEC R6 `(_Z17initialize_deviceILi4ELi4ELi4EEvPdS0_S0_iiiii) ;  /* 0xfffffff006a47950 */ /* 0x000fea0003c3ffff */
.L_x_121:
        /* <DEDUP_REMOVED lines=9> */
.L_x_131:


//--------------------- .nv.shared.reserved.0     --------------------------
	.section	.nv.shared.reserved.0,"aw",@nobits
	.weak		__nv_reservedSMEM_offset_0_alias
	.size		__nv_reservedSMEM_offset_0_alias, 0, 64
	.other		__nv_reservedSMEM_offset_0_alias,@"STO_CUDA_RESERVED_SHARED STV_DEFAULT"
__nv_reservedSMEM_offset_0_alias:
	.zero		0
	.zero		64


//--------------------- .nv.shared._Z18wakeup_next_kernelILi4ELi4ELi4EEvPdS0_PiS1_S1_S1_S0_S0_iii --------------------------
	.section	.nv.shared._Z18wakeup_next_kernelILi4ELi4ELi4EEvPdS0_PiS1_S1_S1_S0_S0_iii,"aw",@nobits
	.sectionflags	@""
	.align	4
.nv.shared._Z18wakeup_next_kernelILi4ELi4ELi4EEvPdS0_PiS1_S1_S1_S0_S0_iii:
	.zero		1032


//--------------------- .nv.shared._Z12T_DBA_kernelILi4ELi4ELi4EEvPiS0_PdS1_S1_S1_S1_S1_S0_iiiidb --------------------------
	.section	.nv.shared._Z12T_DBA_kernelILi4ELi4ELi4EEvPiS0_PdS1_S1_S1_S1_S1_S0_iiiidb,"aw",@nobits
	.sectionflags	@""
	.align	4
.nv.shared._Z12T_DBA_kernelILi4ELi4ELi4EEvPiS0_PdS1_S1_S1_S1_S1_S0_iiiidb:
	.zero		1032


//--------------------- .nv.shared._Z14phi_DBA_kernelILi4ELi4ELi4EEvPiPdS1_S1_S1_iiiid --------------------------
	.section	.nv.shared._Z14phi_DBA_kernelILi4ELi4ELi4EEvPiPdS1_S1_S1_iiiid,"aw",@nobits
	.sectionflags	@""
	.align	4
.nv.shared._Z14phi_DBA_kernelILi4ELi4ELi4EEvPiPdS1_S1_S1_iiiid:
	.zero		1028


//--------------------- .nv.constant0._Z22wakeup_neighbor_kernelILi4ELi4ELi4EEvPiS0_S0_S0_iii --------------------------
	.section	.nv.constant0._Z22wakeup_neighbor_kernelILi4ELi4ELi4EEvPiS0_S0_S0_iii,"a",@progbits
	.sectionflags	@""
	.align	4
.nv.constant0._Z22wakeup_neighbor_kernelILi4ELi4ELi4EEvPiS0_S0_S0_iii:
	.zero		940


//--------------------- .nv.constant0._Z18wakeup_next_kernelILi4ELi4ELi4EEvPdS0_PiS1_S1_S1_S0_S0_iii --------------------------
	.section	.nv.constant0._Z18wakeup_next_kernelILi4ELi4ELi4EEvPdS0_PiS1_S1_S1_S0_S0_iii,"a",@progbits
	.sectionflags	@""
	.align	4
.nv.constant0._Z18wakeup_next_kernelILi4ELi4ELi4EEvPdS0_PiS1_S1_S1_S0_S0_iii:
	.zero		972


//--------------------- .nv.constant0._Z12T_DBA_kernelILi4ELi4ELi4EEvPiS0_PdS1_S1_S1_S1_S1_S0_iiiidb --------------------------
	.section	.nv.constant0._Z12T_DBA_kernelILi4ELi4ELi4EEvPiS0_PdS1_S1_S1_S1_S1_S0_iiiidb,"a",@progbits
	.sectionflags	@""
	.align	4
.nv.constant0._Z12T_DBA_kernelILi4ELi4ELi4EEvPiS0_PdS1_S1_S1_S1_S1_S0_iiiidb:
	.zero		993


//--------------------- .nv.constant0._Z8T_kernelILi4ELi4ELi4EEvPdS0_S0_S0_S0_iiiidb --------------------------
	.section	.nv.constant0._Z8T_kernelILi4ELi4ELi4EEvPdS0_S0_S0_S0_iiiidb,"a",@progbits
	.sectionflags	@""
	.align	4
.nv.constant0._Z8T_kernelILi4ELi4ELi4EEvPdS0_S0_S0_S0_iiiidb:
	.zero		961


//--------------------- .nv.constant0._Z14phi_DBA_kernelILi4ELi4ELi4EEvPiPdS1_S1_S1_iiiid --------------------------
	.section	.nv.constant0._Z14phi_DBA_kernelILi4ELi4ELi4EEvPiPdS1_S1_S1_iiiid,"a",@progbits
	.sectionflags	@""
	.align	4
.nv.constant0._Z14phi_DBA_kernelILi4ELi4ELi4EEvPiPdS1_S1_S1_iiiid:
	.zero		960


//--------------------- .nv.constant0._Z10phi_kernelILi4ELi4ELi4EEvPdS0_S0_iiiid --------------------------
	.section	.nv.constant0._Z10phi_kernelILi4ELi4ELi4EEvPdS0_S0_iiiid,"a",@progbits
	.sectionflags	@""
	.align	4
.nv.constant0._Z10phi_kernelILi4ELi4ELi4EEvPdS0_S0_iiiid:
	.zero		944


//--------------------- .nv.constant0._Z21initialize_DBA_deviceILi4ELi4ELi4EEvPiS0_S0_S0_PdS1_S1_iiiii --------------------------
	.section	.nv.constant0._Z21initialize_DBA_deviceILi4ELi4ELi4EEvPiS0_S0_S0_PdS1_S1_iiiii,"a",@progbits
	.sectionflags	@""
	.align	4
.nv.constant0._Z21initialize_DBA_deviceILi4ELi4ELi4EEvPiS0_S0_S0_PdS1_S1_iiiii:
	.zero		972


//--------------------- .nv.constant0._Z17initialize_deviceILi4ELi4ELi4EEvPdS0_S0_iiiii --------------------------
	.section	.nv.constant0._Z17initialize_deviceILi4ELi4ELi4EEvPdS0_S0_iiiii,"a",@progbits
	.sectionflags	@""
	.align	4
.nv.constant0._Z17initialize_deviceILi4ELi4ELi4EEvPdS0_S0_iiiii:
	.zero		940


//--------------------- SYMBOLS --------------------------

	.type		.nv.reservedSmem.offset0,@object
	.size		.nv.reservedSmem.offset0,0x4
	.type		.nv.reservedSmem.cap,@object
	.size		.nv.reservedSmem.cap,0x4
